def matmul_kernel(
    a_ptr,
    b_ptr,
    c_ptr,
    M,
    N,
    K,
    stride_am,
    stride_ak,
    stride_bk,
    stride_bn,
    stride_cm,
    stride_cn,
    BLOCK_M: tl.constexpr,
    BLOCK_N: tl.constexpr,
    BLOCK_K: tl.constexpr,
    GROUP_M: tl.constexpr,
):
    pid = tl.program_id(axis=0)
    num_pid_m = tl.cdiv(M, BLOCK_M)
    num_pid_n = tl.cdiv(N, BLOCK_N)
    num_pid_in_group = GROUP_M * num_pid_n
    group_id = pid // num_pid_in_group
    first_pid_m = group_id * GROUP_M
    group_size_m = min(num_pid_m - first_pid_m, GROUP_M)
    pid_m = first_pid_m + ((pid % num_pid_in_group) % group_size_m)
    pid_n = (pid % num_pid_in_group) // group_size_m

    offs_am = (pid_m * BLOCK_M + tl.arange(0, BLOCK_M)) % M
    offs_bn = (pid_n * BLOCK_N + tl.arange(0, BLOCK_N)) % N
    offs_k = tl.arange(0, BLOCK_K)
    a_ptrs = a_ptr + offs_am[:, None] * stride_am + offs_k[None, :] * stride_ak
    b_ptrs = b_ptr + offs_k[:, None] * stride_bk + offs_bn[None, :] * stride_bn

    acc = tl.zeros((BLOCK_M, BLOCK_N), dtype=tl.float32)
    for kk in range(0, tl.cdiv(K, BLOCK_K)):
        a = tl.load(a_ptrs, mask=offs_k[None, :] < K - kk * BLOCK_K, other=0.0)
        b = tl.load(b_ptrs, mask=offs_k[:, None] < K - kk * BLOCK_K, other=0.0)
        acc = tl.dot(a, b, acc)
        a_ptrs += BLOCK_K * stride_ak
        b_ptrs += BLOCK_K * stride_bk

    c = acc.to(c_ptr.dtype.element_ty)
    offs_cm = pid_m * BLOCK_M + tl.arange(0, BLOCK_M)
    offs_cn = pid_n * BLOCK_N + tl.arange(0, BLOCK_N)
    c_ptrs = c_ptr + offs_cm[:, None] * stride_cm + offs_cn[None, :] * stride_cn
    mask = (offs_cm[:, None] < M) & (offs_cn[None, :] < N)
    tl.store(c_ptrs, c, mask=mask)

# config = {"BLOCK_K": 32, "BLOCK_M": 512, "BLOCK_N": 256, "GROUP_M": 8, "arch": "sm_100", "dtype": "fp16", "num_ctas": 1, "num_stages": 3, "num_warps": 16}
# arch = sm_100


// ===== COMPILED SASS (sm_100a) =====

	.target	sm_100a

	.elftype	@"ET_EXEC"


//--------------------- .note.nv.tkinfo           --------------------------
	.section	.note.nv.tkinfo,"",@"SHT_NOTE"
	.sectionflags	@"SHF_NOTE_NV_TKINFO"
	.tkinfo
        /*0018*/ 	.word	0x00000081
        /*0030*/ 	.string	""
        /*0030*/ 	.string	"ptxas-blackwell"
        /*0030*/ 	.string	"Cuda compilation tools, release 12.9, V12.9.86"
        /*0030*/ 	.string	"Build cuda_12.9.r12.9/compiler.36037853_0"
        /*0030*/ 	.string	"-v  -suppress-debug-info  -lineinfo  -arch sm_100a "



//--------------------- .note.nv.cuver            --------------------------
	.section	.note.nv.cuver,"",@"SHT_NOTE"
	.sectionflags	@"SHF_NOTE_NV_CUVER"
        /*0018*/ 	.short	0x0001
        /*001a*/ 	.short	0x0064
        /*001c*/ 	.short	0x0001
        /*001e*/ 	.short	0x0000
        /*0020*/ 	.short	0x0001
        /*0022*/ 	.short	0x0000


//--------------------- .nv.info                  --------------------------
	.section	.nv.info,"",@"SHT_CUDA_INFO"
	.align	4


	//----- nvinfo : EIATTR_REGCOUNT
	.align		4
        /*0000*/ 	.byte	0x04, 0x2f
        /*0002*/ 	.short	(.L_1 - .L_0)
	.align		4
.L_0:
        /*0004*/ 	.word	index@(matmul_kernel)
        /*0008*/ 	.word	0x00000020


	//----- nvinfo : EIATTR_FRAME_SIZE
	.align		4
.L_1:
        /*000c*/ 	.byte	0x04, 0x11
        /*000e*/ 	.short	(.L_3 - .L_2)
	.align		4
.L_2:
        /*0010*/ 	.word	index@(matmul_kernel)
        /*0014*/ 	.word	0x00000d68


	//----- nvinfo : EIATTR_MIN_STACK_SIZE
	.align		4
.L_3:
        /*0018*/ 	.byte	0x04, 0x12
        /*001a*/ 	.short	(.L_5 - .L_4)
	.align		4
.L_4:
        /*001c*/ 	.word	index@(matmul_kernel)
        /*0020*/ 	.word	0x00000d68
.L_5:


//--------------------- .nv.info.matmul_kernel    --------------------------
	.section	.nv.info.matmul_kernel,"",@"SHT_CUDA_INFO"
	.sectionflags	@""
	.align	4


	//----- nvinfo : EIATTR_CUDA_API_VERSION
	.align		4
        /*0000*/ 	.byte	0x04, 0x37
        /*0002*/ 	.short	(.L_7 - .L_6)
.L_6:
        /*0004*/ 	.word	0x00000081


	//----- nvinfo : EIATTR_KPARAM_INFO
	.align		4
.L_7:
        /*0008*/ 	.byte	0x04, 0x17
        /*000a*/ 	.short	(.L_9 - .L_8)
.L_8:
        /*000c*/ 	.word	0x00000000
        /*0010*/ 	.short	0x000d
        /*0012*/ 	.short	0x0048
        /*0014*/ 	.byte	0x00, 0xf4, 0x21, 0x00


	//----- nvinfo : EIATTR_KPARAM_INFO
	.align		4
.L_9:
        /*0018*/ 	.byte	0x04, 0x17
        /*001a*/ 	.short	(.L_11 - .L_10)
.L_10:
        /*001c*/ 	.word	0x00000000
        /*0020*/ 	.short	0x000c
        /*0022*/ 	.short	0x0040
        /*0024*/ 	.byte	0x00, 0xf4, 0x21, 0x00


	//----- nvinfo : EIATTR_KPARAM_INFO
	.align		4
.L_11:
        /*0028*/ 	.byte	0x04, 0x17
        /*002a*/ 	.short	(.L_13 - .L_12)
.L_12:
        /*002c*/ 	.word	0x00000000
        /*0030*/ 	.short	0x000b
        /*0032*/ 	.short	0x0038
        /*0034*/ 	.byte	0x00, 0xf0, 0x11, 0x00


	//----- nvinfo : EIATTR_KPARAM_INFO
	.align		4
.L_13:
        /*0038*/ 	.byte	0x04, 0x17
        /*003a*/ 	.short	(.L_15 - .L_14)
.L_14:
        /*003c*/ 	.word	0x00000000
        /*0040*/ 	.short	0x000a
        /*0042*/ 	.short	0x0034
        /*0044*/ 	.byte	0x00, 0xf0, 0x11, 0x00


	//----- nvinfo : EIATTR_KPARAM_INFO
	.align		4
.L_15:
        /*0048*/ 	.byte	0x04, 0x17
        /*004a*/ 	.short	(.L_17 - .L_16)
.L_16:
        /*004c*/ 	.word	0x00000000
        /*0050*/ 	.short	0x0009
        /*0052*/ 	.short	0x0030
        /*0054*/ 	.byte	0x00, 0xf0, 0x11, 0x00


	//----- nvinfo : EIATTR_KPARAM_INFO
	.align		4
.L_17:
        /*0058*/ 	.byte	0x04, 0x17
        /*005a*/ 	.short	(.L_19 - .L_18)
.L_18:
        /*005c*/ 	.word	0x00000000
        /*0060*/ 	.short	0x0008
        /*0062*/ 	.short	0x002c
        /*0064*/ 	.byte	0x00, 0xf0, 0x11, 0x00


	//----- nvinfo : EIATTR_KPARAM_INFO
	.align		4
.L_19:
        /*0068*/ 	.byte	0x04, 0x17
        /*006a*/ 	.short	(.L_21 - .L_20)
.L_20:
        /*006c*/ 	.word	0x00000000
        /*0070*/ 	.short	0x0007
        /*0072*/ 	.short	0x0028
        /*0074*/ 	.byte	0x00, 0xf0, 0x11, 0x00


	//----- nvinfo : EIATTR_KPARAM_INFO
	.align		4
.L_21:
        /*0078*/ 	.byte	0x04, 0x17
        /*007a*/ 	.short	(.L_23 - .L_22)
.L_22:
        /*007c*/ 	.word	0x00000000
        /*0080*/ 	.short	0x0006
        /*0082*/ 	.short	0x0024
        /*0084*/ 	.byte	0x00, 0xf0, 0x11, 0x00


	//----- nvinfo : EIATTR_KPARAM_INFO
	.align		4
.L_23:
        /*0088*/ 	.byte	0x04, 0x17
        /*008a*/ 	.short	(.L_25 - .L_24)
.L_24:
        /*008c*/ 	.word	0x00000000
        /*0090*/ 	.short	0x0005
        /*0092*/ 	.short	0x0020
        /*0094*/ 	.byte	0x00, 0xf0, 0x11, 0x00


	//----- nvinfo : EIATTR_KPARAM_INFO
	.align		4
.L_25:
        /*0098*/ 	.byte	0x04, 0x17
        /*009a*/ 	.short	(.L_27 - .L_26)
.L_26:
        /*009c*/ 	.word	0x00000000
        /*00a0*/ 	.short	0x0004
        /*00a2*/ 	.short	0x001c
        /*00a4*/ 	.byte	0x00, 0xf0, 0x11, 0x00


	//----- nvinfo : EIATTR_KPARAM_INFO
	.align		4
.L_27:
        /*00a8*/ 	.byte	0x04, 0x17
        /*00aa*/ 	.short	(.L_29 - .L_28)
.L_28:
        /*00ac*/ 	.word	0x00000000
        /*00b0*/ 	.short	0x0003
        /*00b2*/ 	.short	0x0018
        /*00b4*/ 	.byte	0x00, 0xf0, 0x11, 0x00


	//----- nvinfo : EIATTR_KPARAM_INFO
	.align		4
.L_29:
        /*00b8*/ 	.byte	0x04, 0x17
        /*00ba*/ 	.short	(.L_31 - .L_30)
.L_30:
        /*00bc*/ 	.word	0x00000000
        /*00c0*/ 	.short	0x0002
        /*00c2*/ 	.short	0x0010
        /*00c4*/ 	.byte	0x00, 0xf4, 0x21, 0x00


	//----- nvinfo : EIATTR_KPARAM_INFO
	.align		4
.L_31:
        /*00c8*/ 	.byte	0x04, 0x17
        /*00ca*/ 	.short	(.L_33 - .L_32)
.L_32:
        /*00cc*/ 	.word	0x00000000
        /*00d0*/ 	.short	0x0001
        /*00d2*/ 	.short	0x0008
        /*00d4*/ 	.byte	0x00, 0xf4, 0x21, 0x00


	//----- nvinfo : EIATTR_KPARAM_INFO
	.align		4
.L_33:
        /*00d8*/ 	.byte	0x04, 0x17
        /*00da*/ 	.short	(.L_35 - .L_34)
.L_34:
        /*00dc*/ 	.word	0x00000000
        /*00e0*/ 	.short	0x0000
        /*00e2*/ 	.short	0x0000
        /*00e4*/ 	.byte	0x00, 0xf4, 0x21, 0x00


	//----- nvinfo : EIATTR_SPARSE_MMA_MASK
	.align		4
.L_35:
        /*00e8*/ 	.byte	0x03, 0x50
        /*00ea*/ 	.short	0x0000


	//----- nvinfo : EIATTR_MAXREG_COUNT
	.align		4
        /*00ec*/ 	.byte	0x03, 0x1b
        /*00ee*/ 	.short	0x0080


	//----- nvinfo : EIATTR_NUM_BARRIERS
	.align		4
        /*00f0*/ 	.byte	0x02, 0x4c
        /*00f2*/ 	.byte	0x01
	.zero		1


	//----- nvinfo : EIATTR_ANNOTATIONS
	.align		4
        /*00f4*/ 	.byte	0x04, 0x55
        /*00f6*/ 	.short	(.L_37 - .L_36)


	//   ....[0]....
.L_36:
        /*00f8*/ 	.word	0x00000001
        /*00fc*/ 	.byte	0x40, 0x05, 0x00, 0x00, 0x01, 0x00, 0x00, 0x00, 0xb0, 0x05, 0x00, 0x00, 0x01, 0x00, 0x00, 0x00
        /* <DEDUP_REMOVED lines=1345> */
        /*551c*/ 	.byte	0x50, 0x65, 0x01, 0x00, 0x01, 0x00, 0x00, 0x00, 0xb0, 0x68, 0x01, 0x00


	//----- nvinfo : EIATTR_VRC_CTA_INIT_COUNT
	.align		4
.L_37:
        /*5528*/ 	.byte	0x02, 0x4a
	.zero		1
	.zero		1


	//----- nvinfo : EIATTR_EXIT_INSTR_OFFSETS
	.align		4
        /*552c*/ 	.byte	0x04, 0x1c
        /*552e*/ 	.short	(.L_39 - .L_38)


	//   ....[0]....
.L_38:
        /*5530*/ 	.word	0x00018860


	//   ....[1]....
        /*5534*/ 	.word	0x00018890


	//----- nvinfo : EIATTR_REQNTID
	.align		4
.L_39:
        /*5538*/ 	.byte	0x04, 0x10
        /*553a*/ 	.short	(.L_41 - .L_40)
.L_40:
        /*553c*/ 	.word	0x00000200
        /*5540*/ 	.word	0x00000001
        /*5544*/ 	.word	0x00000001


	//----- nvinfo : EIATTR_CBANK_PARAM_SIZE
	.align		4
.L_41:
        /*5548*/ 	.byte	0x03, 0x19
        /*554a*/ 	.short	0x0050


	//----- nvinfo : EIATTR_PARAM_CBANK
	.align		4
        /*554c*/ 	.byte	0x04, 0x0a
        /*554e*/ 	.short	(.L_43 - .L_42)
	.align		4
.L_42:
        /*5550*/ 	.word	index@(.nv.constant0.matmul_kernel)
        /*5554*/ 	.short	0x0380
        /*5556*/ 	.short	0x0050


	//----- nvinfo : EIATTR_SW_WAR
	.align		4
.L_43:
        /*5558*/ 	.byte	0x04, 0x36
        /*555a*/ 	.short	(.L_45 - .L_44)
.L_44:
        /*555c*/ 	.word	0x00000008
.L_45:


//--------------------- .nv.compat                --------------------------
	.section	.nv.compat,"",@"SHT_CUDA_COMPAT_INFO"
	.align	4
        /*0000*/ 	.byte	0x02, 0x02, 0x01, 0x00, 0x02, 0x05, 0x05, 0x00, 0x02, 0x03, 0x00, 0x00, 0x02, 0x06, 0x01, 0x00


//--------------------- .nv.callgraph             --------------------------
	.section	.nv.callgraph,"",@"SHT_CUDA_CALLGRAPH"
	.align	4
	.sectionentsize	8
	.align		4
        /*0000*/ 	.word	0x00000000
	.align		4
        /*0004*/ 	.word	0xffffffff
	.align		4
        /*0008*/ 	.word	0x00000000
	.align		4
        /*000c*/ 	.word	0xfffffffe
	.align		4
        /*0010*/ 	.word	0x00000000
	.align		4
        /*0014*/ 	.word	0xfffffffd
	.align		4
        /*0018*/ 	.word	0x00000000
	.align		4
        /*001c*/ 	.word	0xfffffffc


//--------------------- .text.matmul_kernel       --------------------------
	.section	.text.matmul_kernel,"ax",@progbits
	.align	128
        .global         matmul_kernel
        .type           matmul_kernel,@function
        .size           matmul_kernel,(.L_x_4 - matmul_kernel)
        .other          matmul_kernel,@"STO_CUDA_ENTRY STV_DEFAULT"
matmul_kernel:
.text.matmul_kernel:
[----:B------:R-:W0:Y:S08]  /*0000*/  LDC R1, c[0x0][0x37c] ;  /* 0x0000df00ff017b82 */ /* 0x000e300000000800 */
[----:B------:R-:W1:Y:S01]  /*0010*/  LDC.64 R4, c[0x0][0x398] ;  /* 0x0000e600ff047b82 */ /* 0x000e620000000a00 */
[----:B------:R-:W2:Y:S01]  /*0020*/  S2R R14, SR_TID.X ;  /* 0x00000000000e7919 */ /* 0x000ea20000002100 */
[----:B------:R-:W3:Y:S01]  /*0030*/  LDCU UR4, c[0x0][0x3a0] ;  /* 0x00007400ff0477ac */ /* 0x000ee20008000800 */
[----:B0-----:R-:W-:Y:S01]  /*0040*/  VIADD R1, R1, 0xfffff298 ;  /* 0xfffff29801017836 */ /* 0x001fe20000000000 */
[----:B------:R-:W0:Y:S04]  /*0050*/  LDCU UR7, c[0x0][0x3a0] ;  /* 0x00007400ff0777ac */ /* 0x000e280008000800 */
[----:B------:R-:W4:Y:S01]  /*0060*/  S2UR UR6, SR_CgaCtaId ;  /* 0x00000000000679c3 */ /* 0x000f220000008800 */
[----:B------:R-:W-:Y:S01]  /*0070*/  UMOV UR5, 0x400 ;  /* 0x0000040000057882 */ /* 0x000fe20000000000 */
[----:B------:R-:W0:Y:S01]  /*0080*/  LDCU.64 UR8, c[0x0][0x358] ;  /* 0x00006b00ff0877ac */ /* 0x000e220008000a00 */
[----:B---3--:R-:W-:Y:S01]  /*0090*/  UIADD3 UR4, UPT, UPT, UR4, 0x1f, URZ ;  /* 0x0000001f04047890 */ /* 0x008fe2000fffe0ff */
[----:B-1----:R-:W-:-:S03]  /*00a0*/  VIADD R0, R5, 0xff ;  /* 0x000000ff05007836 */ /* 0x002fc60000000000 */
[----:B------:R-:W-:Y:S02]  /*00b0*/  UISETP.GT.AND UP0, UPT, UR4, 0x1f, UPT ;  /* 0x0000001f0400788c */ /* 0x000fe4000bf04270 */
[----:B------:R-:W-:Y:S01]  /*00c0*/  SHF.R.S32.HI R3, RZ, 0x1f, R0 ;  /* 0x0000001fff037819 */ /* 0x000fe20000011400 */
[----:B----4-:R-:W-:-:S03]  /*00d0*/  ULEA UR5, UR6, UR5, 0x18 ;  /* 0x0000000506057291 */ /* 0x010fc6000f8ec0ff */
[----:B------:R-:W-:Y:S02]  /*00e0*/  LEA.HI R3, R3, R0, RZ, 0x8 ;  /* 0x0000000003037211 */ /* 0x000fe400078f40ff */
[----:B--2---:R-:W-:Y:S02]  /*00f0*/  LOP3.LUT R16, R14, 0x1ff, RZ, 0xc0, !PT ;  /* 0x000001ff0e107812 */ /* 0x004fe400078ec0ff */
[----:B------:R-:W-:Y:S02]  /*0100*/  SHF.R.S32.HI R0, RZ, 0x8, R3 ;  /* 0x00000008ff007819 */ /* 0x000fe40000011403 */
[----:B------:R-:W1:Y:S03]  /*0110*/  S2R R3, SR_CTAID.X ;  /* 0x0000000000037919 */ /* 0x000e660000002500 */
[----:B------:R-:W-:-:S05]  /*0120*/  IMAD.SHL.U32 R0, R0, 0x8, RZ ;  /* 0x0000000800007824 */ /* 0x000fca00078e00ff */
[-C--:B------:R-:W-:Y:S02]  /*0130*/  IABS R9, R0.reuse ;  /* 0x0000000000097213 */ /* 0x080fe40000000000 */
[----:B------:R-:W-:Y:S02]  /*0140*/  IABS R12, R0 ;  /* 0x00000000000c7213 */ /* 0x000fe40000000000 */
[----:B------:R-:W2:Y:S08]  /*0150*/  I2F.RP R2, R9 ;  /* 0x0000000900027306 */ /* 0x000eb00000209400 */
[----:B--2---:R-:W2:Y:S01]  /*0160*/  MUFU.RCP R2, R2 ;  /* 0x0000000200027308 */ /* 0x004ea20000001000 */
[----:B-1----:R-:W-:Y:S01]  /*0170*/  IABS R10, R3 ;  /* 0x00000003000a7213 */ /* 0x002fe20000000000 */
[----:B--2---:R-:W-:-:S02]  /*0180*/  VIADD R6, R2, 0xffffffe ;  /* 0x0ffffffe02067836 */ /* 0x004fc40000000000 */
[----:B------:R-:W-:-:S04]  /*0190*/  IMAD.MOV R2, RZ, RZ, -R12 ;  /* 0x000000ffff027224 */ /* 0x000fc800078e0a0c */
[----:B------:R1:W2:Y:S02]  /*01a0*/  F2I.FTZ.U32.TRUNC.NTZ R7, R6 ;  /* 0x0000000600077305 */ /* 0x0002a4000021f000 */
[----:B-1----:R-:W-:Y:S02]  /*01b0*/  IMAD.MOV.U32 R6, RZ, RZ, RZ ;  /* 0x000000ffff067224 */ /* 0x002fe400078e00ff */
[----:B--2---:R-:W-:-:S04]  /*01c0*/  IMAD.MOV R8, RZ, RZ, -R7 ;  /* 0x000000ffff087224 */ /* 0x004fc800078e0a07 */
[----:B------:R-:W-:Y:S02]  /*01d0*/  IMAD R11, R8, R9, RZ ;  /* 0x00000009080b7224 */ /* 0x000fe400078e02ff */
[----:B------:R-:W-:Y:S02]  /*01e0*/  IMAD.MOV.U32 R8, RZ, RZ, R10 ;  /* 0x000000ffff087224 */ /* 0x000fe400078e000a */
[----:B------:R-:W-:-:S06]  /*01f0*/  IMAD.HI.U32 R7, R7, R11, R6 ;  /* 0x0000000b07077227 */ /* 0x000fcc00078e0006 */
[----:B------:R-:W-:-:S04]  /*0200*/  IMAD.HI.U32 R7, R7, R8, RZ ;  /* 0x0000000807077227 */ /* 0x000fc800078e00ff */
[----:B------:R-:W-:-:S05]  /*0210*/  IMAD R2, R7, R2, R8 ;  /* 0x0000000207027224 */ /* 0x000fca00078e0208 */
[----:B------:R-:W-:-:S13]  /*0220*/  ISETP.GT.U32.AND P1, PT, R9, R2, PT ;  /* 0x000000020900720c */ /* 0x000fda0003f24070 */
[----:B------:R-:W-:Y:S02]  /*0230*/  @!P1 IMAD.IADD R2, R2, 0x1, -R9 ;  /* 0x0000000102029824 */ /* 0x000fe400078e0a09 */
[----:B------:R-:W-:Y:S01]  /*0240*/  @!P1 VIADD R7, R7, 0x1 ;  /* 0x0000000107079836 */ /* 0x000fe20000000000 */
[----:B------:R-:W-:Y:S02]  /*0250*/  ISETP.NE.AND P1, PT, R0, RZ, PT ;  /* 0x000000ff0000720c */ /* 0x000fe40003f25270 */
[----:B------:R-:W-:Y:S02]  /*0260*/  ISETP.GE.U32.AND P0, PT, R2, R9, PT ;  /* 0x000000090200720c */ /* 0x000fe40003f06070 */
[----:B------:R-:W-:-:S04]  /*0270*/  LOP3.LUT R2, R3, R0, RZ, 0x3c, !PT ;  /* 0x0000000003027212 */ /* 0x000fc800078e3cff */
[----:B------:R-:W-:Y:S01]  /*0280*/  ISETP.GE.AND P2, PT, R2, RZ, PT ;  /* 0x000000ff0200720c */ /* 0x000fe20003f46270 */
[----:B------:R-:W-:-:S06]  /*0290*/  VIADD R2, R4, 0x1ff ;  /* 0x000001ff04027836 */ /* 0x000fcc0000000000 */
[----:B------:R-:W-:-:S04]  /*02a0*/  @P0 VIADD R7, R7, 0x1 ;  /* 0x0000000107070836 */ /* 0x000fc80000000000 */
[----:B------:R-:W-:Y:S01]  /*02b0*/  IMAD.MOV.U32 R6, RZ, RZ, R7 ;  /* 0x000000ffff067224 */ /* 0x000fe200078e0007 */
[----:B------:R-:W-:-:S03]  /*02c0*/  SHF.R.S32.HI R7, RZ, 0x1f, R2 ;  /* 0x0000001fff077819 */ /* 0x000fc60000011402 */
[----:B------:R-:W-:Y:S01]  /*02d0*/  @!P2 IMAD.MOV R6, RZ, RZ, -R6 ;  /* 0x000000ffff06a224 */ /* 0x000fe200078e0a06 */
[----:B------:R-:W-:Y:S02]  /*02e0*/  @!P1 LOP3.LUT R6, RZ, R0, RZ, 0x33, !PT ;  /* 0x00000000ff069212 */ /* 0x000fe400078e33ff */
[----:B------:R-:W-:-:S03]  /*02f0*/  LEA.HI R7, R7, R2, RZ, 0x9 ;  /* 0x0000000207077211 */ /* 0x000fc600078f48ff */
[----:B------:R-:W-:Y:S02]  /*0300*/  IMAD.SHL.U32 R2, R6, 0x8, RZ ;  /* 0x0000000806027824 */ /* 0x000fe400078e00ff */
[----:B------:R-:W-:-:S03]  /*0310*/  IMAD.MOV R6, RZ, RZ, -R6 ;  /* 0x000000ffff067224 */ /* 0x000fc600078e0a06 */
[----:B------:R-:W-:Y:S01]  /*0320*/  LEA.HI.SX32 R7, R7, -R2, 0x17 ;  /* 0x8000000207077211 */ /* 0x000fe200078fbaff */
[----:B------:R-:W-:Y:S02]  /*0330*/  IMAD R15, R0, R6, R3 ;  /* 0x00000006000f7224 */ /* 0x000fe400078e0203 */
[----:B------:R-:W-:Y:S01]  /*0340*/  IMAD.MOV.U32 R6, RZ, RZ, RZ ;  /* 0x000000ffff067224 */ /* 0x000fe200078e00ff */
[----:B------:R-:W-:Y:S02]  /*0350*/  VIMNMX R8, PT, PT, R7, 0x8, PT ;  /* 0x0000000807087848 */ /* 0x000fe40003fe0100 */
[----:B------:R-:W-:Y:S02]  /*0360*/  IABS R13, R15 ;  /* 0x0000000f000d7213 */ /* 0x000fe40000000000 */
[----:B------:R-:W-:-:S04]  /*0370*/  IABS R11, R8 ;  /* 0x00000008000b7213 */ /* 0x000fc80000000000 */
[----:B------:R-:W1:Y:S08]  /*0380*/  I2F.RP R9, R11 ;  /* 0x0000000b00097306 */ /* 0x000e700000209400 */
[----:B-1----:R-:W1:Y:S02]  /*0390*/  MUFU.RCP R9, R9 ;  /* 0x0000000900097308 */ /* 0x002e640000001000 */
[----:B-1----:R-:W-:-:S06]  /*03a0*/  VIADD R7, R9, 0xffffffe ;  /* 0x0ffffffe09077836 */ /* 0x002fcc0000000000 */
[----:B------:R-:W1:Y:S02]  /*03b0*/  F2I.FTZ.U32.TRUNC.NTZ R7, R7 ;  /* 0x0000000700077305 */ /* 0x000e64000021f000 */
[----:B-1----:R-:W-:-:S04]  /*03c0*/  IMAD.MOV R10, RZ, RZ, -R7 ;  /* 0x000000ffff0a7224 */ /* 0x002fc800078e0a07 */
[----:B------:R-:W-:-:S04]  /*03d0*/  IMAD.MOV.U32 R0, RZ, RZ, R10 ;  /* 0x000000ffff007224 */ /* 0x000fc800078e000a */
[----:B------:R-:W-:Y:S01]  /*03e0*/  IMAD R3, R0, R11, RZ ;  /* 0x0000000b00037224 */ /* 0x000fe200078e02ff */
[----:B------:R-:W-:-:S03]  /*03f0*/  IABS R0, R8 ;  /* 0x0000000800007213 */ /* 0x000fc60000000000 */
[----:B------:R-:W-:-:S04]  /*0400*/  IMAD.HI.U32 R6, R7, R3, R6 ;  /* 0x0000000307067227 */ /* 0x000fc800078e0006 */
[----:B------:R-:W-:Y:S02]  /*0410*/  IMAD.MOV R0, RZ, RZ, -R0 ;  /* 0x000000ffff007224 */ /* 0x000fe400078e0a00 */
        /* <DEDUP_REMOVED lines=9> */
[----:B0-----:R-:W-:-:S06]  /*04b0*/  IMAD.U32 R0, RZ, RZ, UR7 ;  /* 0x00000007ff007e24 */ /* 0x001fcc000f8e00ff */
[----:B------:R-:W-:-:S06]  /*04c0*/  @P0 VIADD R6, R6, 0x1 ;  /* 0x0000000106060836 */ /* 0x000fcc0000000000 */
[----:B------:R-:W-:Y:S01]  /*04d0*/  @!P2 IMAD.MOV R6, RZ, RZ, -R6 ;  /* 0x000000ffff06a224 */ /* 0x000fe200078e0a06 */
[----:B------:R-:W-:-:S05]  /*04e0*/  @!P1 LOP3.LUT R6, RZ, R8, RZ, 0x33, !PT ;  /* 0x00000008ff069212 */ /* 0x000fca00078e33ff */
[----:B------:R-:W-:Y:S02]  /*04f0*/  IMAD.MOV R3, RZ, RZ, -R6 ;  /* 0x000000ffff037224 */ /* 0x000fe400078e0a06 */
[----:B------:R-:W-:Y:S02]  /*0500*/  IMAD.SHL.U32 R28, R6, 0x100, RZ ;  /* 0x00000100061c7824 */ /* 0x000fe400078e00ff */
[----:B------:R-:W-:-:S04]  /*0510*/  IMAD R3, R8, R3, R15 ;  /* 0x0000000308037224 */ /* 0x000fc800078e020f */
[----:B------:R-:W-:-:S04]  /*0520*/  IMAD.IADD R3, R2, 0x1, R3 ;  /* 0x0000000102037824 */ /* 0x000fc800078e0203 */
[----:B------:R-:W-:-:S05]  /*0530*/  IMAD R29, R3, 0x200, R16 ;  /* 0x00000200031d7824 */ /* 0x000fca00078e0210 */
[----:B------:R0:W-:Y:S01]  /*0540*/  STL [R1+0x524], R29 ;  /* 0x0005241d01007387 */ /* 0x0001e20000100800 */
[----:B------:R-:W-:Y:S05]  /*0550*/  BRA.U UP0, `(.L_x_0) ;  /* 0x0000000500e47547 */ /* 0x000fea000b800000 */
[C---:B------:R-:W-:Y:S01]  /*0560*/  IMAD.SHL.U32 R2, R14.reuse, 0x10, RZ ;  /* 0x000000100e027824 */ /* 0x040fe200078e00ff */
[----:B------:R-:W-:Y:S01]  /*0570*/  CS2R R16, SRZ ;  /* 0x0000000000107805 */ /* 0x000fe2000001ff00 */
[----:B------:R-:W-:Y:S01]  /*0580*/  IMAD.SHL.U32 R0, R14, 0x2, RZ ;  /* 0x000000020e007824 */ /* 0x000fe200078e00ff */
[----:B------:R-:W-:Y:S02]  /*0590*/  CS2R R18, SRZ ;  /* 0x0000000000127805 */ /* 0x000fe4000001ff00 */
[----:B------:R-:W-:Y:S01]  /*05a0*/  CS2R R12, SRZ ;  /* 0x00000000000c7805 */ /* 0x000fe2000001ff00 */
[----:B------:R1:W-:Y:S01]  /*05b0*/  STL [R1+0x528], R2 ;  /* 0x0005280201007387 */ /* 0x0003e20000100800 */
[----:B------:R-:W-:Y:S02]  /*05c0*/  CS2R R14, SRZ ;  /* 0x00000000000e7805 */ /* 0x000fe4000001ff00 */
[----:B------:R-:W-:Y:S02]  /*05d0*/  CS2R R8, SRZ ;  /* 0x0000000000087805 */ /* 0x000fe4000001ff00 */
[----:B------:R-:W-:Y:S01]  /*05e0*/  CS2R R10, SRZ ;  /* 0x00000000000a7805 */ /* 0x000fe2000001ff00 */
[----:B------:R1:W-:Y:S01]  /*05f0*/  STL [R1+0x520], R0 ;  /* 0x0005200001007387 */ /* 0x0003e20000100800 */
[----:B------:R-:W-:-:S02]  /*0600*/  CS2R R4, SRZ ;  /* 0x0000000000047805 */ /* 0x000fc4000001ff00 */
[----:B------:R-:W-:Y:S02]  /*0610*/  CS2R R6, SRZ ;  /* 0x0000000000067805 */ /* 0x000fe4000001ff00 */
[----:B------:R-:W-:Y:S01]  /*0620*/  CS2R R20, SRZ ;  /* 0x0000000000147805 */ /* 0x000fe2000001ff00 */
[----:B------:R1:W-:Y:S01]  /*0630*/  STL [R1], RZ ;  /* 0x000000ff01007387 */ /* 0x0003e20000100800 */
[----:B------:R-:W-:Y:S02]  /*0640*/  CS2R R22, SRZ ;  /* 0x0000000000167805 */ /* 0x000fe4000001ff00 */
[----:B------:R-:W-:Y:S02]  /*0650*/  CS2R R24, SRZ ;  /* 0x0000000000187805 */ /* 0x000fe4000001ff00 */
[----:B------:R-:W-:Y:S01]  /*0660*/  CS2R R26, SRZ ;  /* 0x00000000001a7805 */ /* 0x000fe2000001ff00 */
[----:B------:R1:W-:Y:S04]  /*0670*/  STL [R1+0x4], RZ ;  /* 0x000004ff01007387 */ /* 0x0003e80000100800 */
        /* <DEDUP_REMOVED lines=101> */
[----:B------:R1:W-:Y:S01]  /*0cd0*/  STL [R1+0x49c], RZ ;  /* 0x00049cff01007387 */ /* 0x0003e20000100800 */
[----:B------:R-:W-:Y:S05]  /*0ce0*/  BRA `(.L_x_1) ;  /* 0x000000d800b07947 */ /* 0x000fea0003800000 */
.L_x_0:
[----:B------:R-:W-:Y:S01]  /*0cf0*/  IABS R18, R4 ;  /* 0x0000000400127213 */ /* 0x000fe20000000000 */
[----:B------:R-:W1:Y:S01]  /*0d00*/  S2R R27, SR_TID.X ;  /* 0x00000000001b7919 */ /* 0x000e620000002100 */
[----:B------:R-:W-:Y:S01]  /*0d10*/  IABS R2, R5 ;  /* 0x0000000500027213 */ /* 0x000fe20000000000 */
[----:B------:R-:W2:Y:S01]  /*0d20*/  LDCU UR6, c[0x0][0x3b0] ;  /* 0x00007600ff0677ac */ /* 0x000ea20008000800 */
[----:B------:R-:W3:Y:S01]  /*0d30*/  I2F.RP R9, R18 ;  /* 0x0000001200097306 */ /* 0x000ee20000209400 */
[----:B------:R-:W-:Y:S01]  /*0d40*/  IABS R10, R29 ;  /* 0x0000001d000a7213 */ /* 0x000fe20000000000 */
[----:B------:R1:W-:Y:S01]  /*0d50*/  STL [R1+0x548], R0 ;  /* 0x0005480001007387 */ /* 0x0003e20000100800 */
[----:B------:R-:W-:Y:S01]  /*0d60*/  ISETP.GE.AND P4, PT, R29, RZ, PT ;  /* 0x000000ff1d00720c */ /* 0x000fe20003f86270 */
[----:B------:R-:W4:Y:S04]  /*0d70*/  LDCU.128 UR12, c[0x0][0x380] ;  /* 0x00007000ff0c77ac */ /* 0x000f280008000c00 */
[----:B------:R-:W0:Y:S01]  /*0d80*/  I2F.RP R3, R2 ;  /* 0x0000000200037306 */ /* 0x000e220000209400 */
[----:B------:R-:W1:Y:S07]  /*0d90*/  LDCU UR7, c[0x0][0x3a4] ;  /* 0x00007480ff0777ac */ /* 0x000e6e0008000800 */
[----:B---3--:R-:W3:Y:S08]  /*0da0*/  MUFU.RCP R9, R9 ;  /* 0x0000000900097308 */ /* 0x008ef00000001000 */
[----:B0-----:R-:W0:Y:S01]  /*0db0*/  MUFU.RCP R3, R3 ;  /* 0x0000000300037308 */ /* 0x001e220000001000 */
[C---:B-1----:R-:W-:Y:S01]  /*0dc0*/  IMAD.SHL.U32 R0, R27.reuse, 0x2, RZ ;  /* 0x000000021b007824 */ /* 0x042fe200078e00ff */
[C---:B------:R-:W-:Y:S01]  /*0dd0*/  LOP3.LUT R13, R27.reuse, 0x7, RZ, 0xc0, !PT ;  /* 0x000000071b0d7812 */ /* 0x040fe200078ec0ff */
[----:B------:R-:W-:-:S02]  /*0de0*/  IMAD.SHL.U32 R12, R27, 0x10, RZ ;  /* 0x000000101b0c7824 */ /* 0x000fc400078e00ff */
[----:B---3--:R-:W-:Y:S01]  /*0df0*/  VIADD R6, R9, 0xffffffe ;  /* 0x0ffffffe09067836 */ /* 0x008fe20000000000 */
[----:B------:R-:W-:Y:S03]  /*0e00*/  STL [R1+0x520], R0 ;  /* 0x0005200001007387 */ /* 0x000fe60000100800 */
[----:B------:R1:W3:Y:S01]  /*0e10*/  F2I.FTZ.U32.TRUNC.NTZ R7, R6 ;  /* 0x0000000600077305 */ /* 0x0002e2000021f000 */
[----:B------:R1:W-:Y:S01]  /*0e20*/  STL [R1+0x528], R12 ;  /* 0x0005280c01007387 */ /* 0x0003e20000100800 */
[----:B0-----:R-:W-:Y:S01]  /*0e30*/  VIADD R8, R3, 0xffffffe ;  /* 0x0ffffffe03087836 */ /* 0x001fe20000000000 */
[----:B------:R-:W-:-:S05]  /*0e40*/  LOP3.LUT R3, R12, 0x600, RZ, 0xc0, !PT ;  /* 0x000006000c037812 */ /* 0x000fca00078ec0ff */
[----:B------:R0:W2:Y:S01]  /*0e50*/  F2I.FTZ.U32.TRUNC.NTZ R9, R8 ;  /* 0x0000000800097305 */ /* 0x0000a2000021f000 */
[----:B-1----:R-:W-:Y:S02]  /*0e60*/  IMAD.MOV.U32 R6, RZ, RZ, RZ ;  /* 0x000000ffff067224 */ /* 0x002fe400078e00ff */
[----:B---3--:R-:W-:Y:S01]  /*0e70*/  IMAD.MOV R11, RZ, RZ, -R7 ;  /* 0x000000ffff0b7224 */ /* 0x008fe200078e0a07 */
[----:B0-----:R-:W-:-:S03]  /*0e80*/  LEA R8, R13, UR5, 0x6 ;  /* 0x000000050d087c11 */ /* 0x001fc6000f8e30ff */
[----:B------:R-:W-:Y:S01]  /*0e90*/  IMAD R11, R11, R18, RZ ;  /* 0x000000120b0b7224 */ /* 0x000fe200078e02ff */
[----:B------:R-:W-:-:S03]  /*0ea0*/  SHF.R.U32.HI R13, RZ, 0x5, R27 ;  /* 0x00000005ff0d7819 */ /* 0x000fc6000001161b */
[----:B------:R-:W-:Y:S01]  /*0eb0*/  IMAD.HI.U32 R7, R7, R11, R6 ;  /* 0x0000000b07077227 */ /* 0x000fe200078e0006 */
[----:B------:R-:W-:-:S03]  /*0ec0*/  SGXT.U32 R13, R13, 0x4 ;  /* 0x000000040d0d781a */ /* 0x000fc60000000000 */
[----:B------:R-:W-:Y:S01]  /*0ed0*/  IMAD.SHL.U32 R6, R27, 0x8, RZ ;  /* 0x000000081b067824 */ /* 0x000fe200078e00ff */
[----:B------:R-:W-:Y:S01]  /*0ee0*/  LOP3.LUT R13, R28, R13, RZ, 0xfc, !PT ;  /* 0x0000000d1c0d7212 */ /* 0x000fe200078efcff */
[----:B------:R-:W-:Y:S02]  /*0ef0*/  IMAD.MOV.U32 R11, RZ, RZ, R10 ;  /* 0x000000ffff0b7224 */ /* 0x000fe400078e000a */
[----:B--2---:R-:W-:Y:S01]  /*0f00*/  IMAD.MOV R15, RZ, RZ, -R9 ;  /* 0x000000ffff0f7224 */ /* 0x004fe200078e0a09 */
[----:B------:R-:W-:Y:S01]  /*0f10*/  LOP3.LUT R10, R6, 0x30, R0, 0x48, !PT ;  /* 0x00000030060a7812 */ /* 0x000fe200078e4800 */
[----:B------:R-:W-:Y:S01]  /*0f20*/  IMAD.HI.U32 R7, R7, R11, RZ ;  /* 0x0000000b07077227 */ /* 0x000fe200078e00ff */
[----:B------:R-:W-:Y:S02]  /*0f30*/  LEA.HI R6, R27, R28, RZ, 0x1b ;  /* 0x0000001c1b067211 */ /* 0x000fe400078fd8ff */
[----:B------:R-:W-:Y:S01]  /*0f40*/  IADD3 R3, PT, PT, R10, R8, R3 ;  /* 0x000000080a037210 */ /* 0x000fe20007ffe003 */
[----:B------:R-:W-:Y:S01]  /*0f50*/  IMAD.MOV R12, RZ, RZ, -R7 ;  /* 0x000000ffff0c7224 */ /* 0x000fe200078e0a07 */
[C---:B------:R-:W-:Y:S01]  /*0f60*/  LOP3.LUT R17, R13.reuse, 0xe0, RZ, 0xfc, !PT ;  /* 0x000000e00d117812 */ /* 0x040fe200078efcff */
[C---:B------:R-:W-:Y:S01]  /*0f70*/  VIADD R7, R6.reuse, 0xf0 ;  /* 0x000000f006077836 */ /* 0x040fe20000000000 */
[----:B------:R-:W-:Y:S01]  /*0f80*/  LOP3.LUT R29, R13, 0x80, RZ, 0xfc, !PT ;  /* 0x000000800d1d7812 */ /* 0x000fe200078efcff */
[----:B------:R0:W-:Y:S01]  /*0f90*/  STL [R1+0x450], R3 ;  /* 0x0004500301007387 */ /* 0x0001e20000100800 */
[----:B------:R-:W-:Y:S01]  /*0fa0*/  IMAD.MOV.U32 R8, RZ, RZ, RZ ;  /* 0x000000ffff087224 */ /* 0x000fe200078e00ff */
[----:B------:R-:W-:Y:S01]  /*0fb0*/  IABS R19, R17 ;  /* 0x0000001100137213 */ /* 0x000fe20000000000 */
[C---:B------:R-:W-:Y:S01]  /*0fc0*/  VIADD R21, R6.reuse, 0x70 ;  /* 0x0000007006157836 */ /* 0x040fe20000000000 */
[----:B------:R-:W-:Y:S01]  /*0fd0*/  ISETP.GE.AND P0, PT, R7, RZ, PT ;  /* 0x000000ff0700720c */ /* 0x000fe20003f06270 */
[----:B------:R-:W-:Y:S01]  /*0fe0*/  VIADD R24, R6, 0x30 ;  /* 0x0000003006187836 */ /* 0x000fe20000000000 */
[----:B------:R-:W-:Y:S01]  /*0ff0*/  IABS R10, R7 ;  /* 0x00000007000a7213 */ /* 0x000fe20000000000 */
[----:B------:R-:W-:Y:S01]  /*1000*/  IMAD R7, R15, R2, RZ ;  /* 0x000000020f077224 */ /* 0x000fe200078e02ff */
[----:B------:R-:W-:Y:S01]  /*1010*/  LOP3.LUT R15, R13, 0xc0, RZ, 0xfc, !PT ;  /* 0x000000c00d0f7812 */ /* 0x000fe200078efcff */
[----:B0-----:R-:W-:Y:S01]  /*1020*/  IMAD R3, R18, R12, R11 ;  /* 0x0000000c12037224 */ /* 0x001fe200078e020b */
[----:B------:R-:W-:Y:S01]  /*1030*/  IABS R22, R29 ;  /* 0x0000001d00167213 */ /* 0x000fe20000000000 */
[----:B------:R-:W-:Y:S01]  /*1040*/  IMAD.HI.U32 R12, R9, R7, R8 ;  /* 0x00000007090c7227 */ /* 0x000fe200078e0008 */
[----:B------:R-:W-:-:S02]  /*1050*/  IABS R11, R15 ;  /* 0x0000000f000b7213 */ /* 0x000fc40000000000 */
[----:B------:R-:W-:Y:S01]  /*1060*/  ISETP.GT.U32.AND P1, PT, R18, R3, PT ;  /* 0x000000031200720c */ /* 0x000fe20003f24070 */
[----:B------:R-:W-:Y:S01]  /*1070*/  VIADD R8, R6, 0xd0 ;  /* 0x000000d006087836 */ /* 0x000fe20000000000 */
[----:B------:R-:W-:Y:S01]  /*1080*/  LOP3.LUT R25, R13, 0x40, RZ, 0xfc, !PT ;  /* 0x000000400d197812 */ /* 0x000fe200078efcff */
[----:B------:R-:W-:Y:S01]  /*1090*/  IMAD.MOV.U32 R7, RZ, RZ, R10 ;  /* 0x000000ffff077224 */ /* 0x000fe200078e000a */
[----:B------:R-:W-:Y:S01]  /*10a0*/  IABS R27, R24 ;  /* 0x00000018001b7213 */ /* 0x000fe20000000000 */
[----:B------:R-:W-:Y:S01]  /*10b0*/  IMAD.HI.U32 R14, R12, R19, RZ ;  /* 0x000000130c0e7227 */ /* 0x000fe200078e00ff */
[----:B------:R-:W-:Y:S02]  /*10c0*/  ISETP.GE.AND P5, PT, R8, RZ, PT ;  /* 0x000000ff0800720c */ /* 0x000fe40003fa6270 */
[----:B------:R-:W-:Y:S01]  /*10d0*/  IABS R9, R8 ;  /* 0x0000000800097213 */ /* 0x000fe20000000000 */
[----:B------:R-:W-:-:S04]  /*10e0*/  IMAD.HI.U32 R8, R12, R7, RZ ;  /* 0x000000070c087227 */ /* 0x000fc800078e00ff */
[----:B------:R-:W-:Y:S02]  /*10f0*/  @!P1 IMAD.IADD R3, R3, 0x1, -R18 ;  /* 0x0000000103039824 */ /* 0x000fe400078e0a12 */
[----:B------:R-:W-:Y:S02]  /*1100*/  IMAD.MOV R16, RZ, RZ, -R8 ;  /* 0x000000ffff107224 */ /* 0x000fe400078e0a08 */
[----:B------:R-:W-:Y:S01]  /*1110*/  IMAD.MOV R14, RZ, RZ, -R14 ;  /* 0x000000ffff0e7224 */ /* 0x000fe200078e0a0e */
[----:B------:R-:W-:Y:S01]  /*1120*/  ISETP.GT.U32.AND P1, PT, R18, R3, PT ;  /* 0x000000031200720c */ /* 0x000fe20003f24070 */
[C---:B------:R-:W-:Y:S02]  /*1130*/  IMAD R7, R2.reuse, R16, R7 ;  /* 0x0000001002077224 */ /* 0x040fe400078e0207 */
[----:B------:R-:W-:Y:S02]  /*1140*/  IMAD R14, R2, R14, R19 ;  /* 0x0000000e020e7224 */ /* 0x000fe400078e0213 */
[----:B------:R-:W-:Y:S01]  /*1150*/  IMAD.HI.U32 R10, R12, R9, RZ ;  /* 0x000000090c0a7227 */ /* 0x000fe200078e00ff */
[----:B------:R-:W-:-:S03]  /*1160*/  ISETP.GT.U32.AND P2, PT, R2, R7, PT ;  /* 0x000000070200720c */ /* 0x000fc60003f44070 */
[----:B------:R-:W-:Y:S02]  /*1170*/  VIADD R16, R6, 0xb0 ;  /* 0x000000b006107836 */ /* 0x000fe40000000000 */
[----:B------:R-:W-:-:S03]  /*1180*/  IMAD.HI.U32 R8, R12, R11, RZ ;  /* 0x0000000b0c087227 */ /* 0x000fc600078e00ff */
[----:B------:R-:W-:Y:S01]  /*1190*/  IABS R19, R16 ;  /* 0x0000001000137213 */ /* 0x000fe20000000000 */
[----:B------:R-:W-:Y:S01]  /*11a0*/  @!P1 IMAD.IADD R3, R3, 0x1, -R18 ;  /* 0x0000000103039824 */ /* 0x000fe200078e0a12 */
[C---:B------:R-:W-:Y:S01]  /*11b0*/  ISETP.GT.U32.AND P1, PT, R2.reuse, R14, PT ;  /* 0x0000000e0200720c */ /* 0x040fe20003f24070 */
[----:B------:R-:W-:Y:S02]  /*11c0*/  IMAD.MOV R10, RZ, RZ, -R10 ;  /* 0x000000ffff0a7224 */ /* 0x000fe400078e0a0a */
[----:B------:R-:W-:Y:S02]  /*11d0*/  IMAD.MOV R8, RZ, RZ, -R8 ;  /* 0x000000ffff087224 */ /* 0x000fe400078e0a08 */
[----:B------:R-:W-:Y:S02]  /*11e0*/  IMAD R9, R2, R10, R9 ;  /* 0x0000000a02097224 */ /* 0x000fe400078e0209 */
[--C-:B------:R-:W-:Y:S01]  /*11f0*/  @!P2 IMAD.IADD R7, R7, 0x1, -R2.reuse ;  /* 0x000000010707a824 */ /* 0x100fe200078e0a02 */
[----:B------:R-:W-:Y:S01]  /*1200*/  ISETP.NE.AND P2, PT, R4, RZ, PT ;  /* 0x000000ff0400720c */ /* 0x000fe20003f45270 */
[C---:B------:R-:W-:Y:S01]  /*1210*/  IMAD R10, R2.reuse, R8, R11 ;  /* 0x00000008020a7224 */ /* 0x040fe200078e020b */
[----:B------:R-:W-:Y:S01]  /*1220*/  ISETP.GT.U32.AND P6, PT, R2, R9, PT ;  /* 0x000000090200720c */ /* 0x000fe20003fc4070 */
[----:B------:R-:W-:Y:S01]  /*1230*/  IMAD.MOV.U32 R11, RZ, RZ, R19 ;  /* 0x000000ffff0b7224 */ /* 0x000fe200078e0013 */
[----:B------:R-:W-:Y:S01]  /*1240*/  LOP3.LUT R8, R13, 0xa0, RZ, 0xfc, !PT ;  /* 0x000000a00d087812 */ /* 0x000fe200078efcff */
[----:B------:R-:W-:Y:S01]  /*1250*/  @!P1 IMAD.IADD R14, R14, 0x1, -R2 ;  /* 0x000000010e0e9824 */ /* 0x000fe200078e0a02 */
[----:B------:R-:W-:Y:S01]  /*1260*/  ISETP.GT.U32.AND P1, PT, R2, R7, PT ;  /* 0x000000070200720c */ /* 0x000fe20003f24070 */
[----:B------:R-:W-:Y:S01]  /*1270*/  IMAD.HI.U32 R18, R12, R11, RZ ;  /* 0x0000000b0c127227 */ /* 0x000fe200078e00ff */
[----:B------:R-:W-:-:S02]  /*1280*/  ISETP.GT.U32.AND P3, PT, R2, R10, PT ;  /* 0x0000000a0200720c */ /* 0x000fc40003f64070 */
[----:B------:R-:W-:Y:S01]  /*1290*/  IABS R20, R8 ;  /* 0x0000000800147213 */ /* 0x000fe20000000000 */
[----:B------:R-:W-:Y:S02]  /*12a0*/  IMAD.MOV R18, RZ, RZ, -R18 ;  /* 0x000000ffff127224 */ /* 0x000fe400078e0a12 */
[----:B------:R-:W-:Y:S02]  /*12b0*/  VIADD R19, R6, 0x90 ;  /* 0x0000009006137836 */ /* 0x000fe40000000000 */
[C---:B------:R-:W-:Y:S02]  /*12c0*/  IMAD R11, R2.reuse, R18, R11 ;  /* 0x00000012020b7224 */ /* 0x040fe400078e020b */
[--C-:B------:R-:W-:Y:S01]  /*12d0*/  @!P6 IMAD.IADD R9, R9, 0x1, -R2.reuse ;  /* 0x000000010909e824 */ /* 0x100fe200078e0a02 */
[----:B------:R-:W-:Y:S01]  /*12e0*/  IABS R23, R19 ;  /* 0x0000001300177213 */ /* 0x000fe20000000000 */
[--C-:B------:R-:W-:Y:S01]  /*12f0*/  @!P1 IMAD.IADD R7, R7, 0x1, -R2.reuse ;  /* 0x0000000107079824 */ /* 0x100fe200078e0a02 */
[C---:B------:R-:W-:Y:S01]  /*1300*/  ISETP.GT.U32.AND P1, PT, R2.reuse, R11, PT ;  /* 0x0000000b0200720c */ /* 0x040fe20003f24070 */
[----:B------:R-:W-:Y:S01]  /*1310*/  @!P4 IMAD.MOV R3, RZ, RZ, -R3 ;  /* 0x000000ffff03c224 */ /* 0x000fe200078e0a03 */
[----:B------:R-:W-:Y:S01]  /*1320*/  ISETP.GT.U32.AND P4, PT, R2, R14, PT ;  /* 0x0000000e0200720c */ /* 0x000fe20003f84070 */
[----:B------:R-:W-:Y:S01]  /*1330*/  @!P3 IMAD.IADD R10, R10, 0x1, -R2 ;  /* 0x000000010a0ab824 */ /* 0x000fe200078e0a02 */
[----:B------:R-:W-:Y:S01]  /*1340*/  ISETP.GT.U32.AND P3, PT, R2, R9, PT ;  /* 0x000000090200720c */ /* 0x000fe20003f64070 */
[----:B------:R-:W-:Y:S01]  /*1350*/  IMAD.HI.U32 R18, R12, R20, RZ ;  /* 0x000000140c127227 */ /* 0x000fe200078e00ff */
[----:B------:R-:W-:-:S02]  /*1360*/  @!P2 LOP3.LUT R3, RZ, R4, RZ, 0x33, !PT ;  /* 0x00000004ff03a212 */ /* 0x000fc400078e33ff */
[----:B------:R-:W-:Y:S01]  /*1370*/  ISETP.GT.U32.AND P6, PT, R2, R10, PT ;  /* 0x0000000a0200720c */ /* 0x000fe20003fc4070 */
[----:B------:R-:W-:Y:S01]  /*1380*/  IMAD.HI.U32 R4, R12, R23, RZ ;  /* 0x000000170c047227 */ /* 0x000fe200078e00ff */
[----:B------:R-:W-:Y:S02]  /*1390*/  ISETP.GE.AND P2, PT, R16, RZ, PT ;  /* 0x000000ff1000720c */ /* 0x000fe40003f46270 */
[----:B------:R-:W-:Y:S01]  /*13a0*/  IABS R16, R21 ;  /* 0x0000001500107213 */ /* 0x000fe20000000000 */
[----:B------:R-:W-:Y:S02]  /*13b0*/  @!P1 IMAD.IADD R11, R11, 0x1, -R2 ;  /* 0x000000010b0b9824 */ /* 0x000fe400078e0a02 */
[----:B------:R-:W-:Y:S02]  /*13c0*/  IMAD.MOV R4, RZ, RZ, -R4 ;  /* 0x000000ffff047224 */ /* 0x000fe400078e0a04 */
[----:B------:R-:W-:Y:S01]  /*13d0*/  @!P4 IMAD.IADD R14, R14, 0x1, -R2 ;  /* 0x000000010e0ec824 */ /* 0x000fe200078e0a02 */
[C---:B------:R-:W-:Y:S01]  /*13e0*/  ISETP.GT.U32.AND P1, PT, R2.reuse, R11, PT ;  /* 0x0000000b0200720c */ /* 0x040fe20003f24070 */
[C---:B------:R-:W-:Y:S01]  /*13f0*/  IMAD R23, R2.reuse, R4, R23 ;  /* 0x0000000402177224 */ /* 0x040fe200078e0217 */
[----:B------:R-:W-:Y:S01]  /*1400*/  ISETP.GE.AND P4, PT, R17, RZ, PT ;  /* 0x000000ff1100720c */ /* 0x000fe20003f86270 */
[----:B------:R-:W-:Y:S01]  /*1410*/  IMAD.MOV R19, RZ, RZ, -R18 ;  /* 0x000000ffff137224 */ /* 0x000fe200078e0a12 */
[----:B------:R-:W-:Y:S01]  /*1420*/  LOP3.LUT R17, R13, 0x60, RZ, 0xfc, !PT ;  /* 0x000000600d117812 */ /* 0x000fe200078efcff */
[----:B------:R-:W-:Y:S01]  /*1430*/  @!P3 IMAD.IADD R9, R9, 0x1, -R2 ;  /* 0x000000010909b824 */ /* 0x000fe200078e0a02 */
[----:B------:R-:W-:Y:S01]  /*1440*/  ISETP.GE.AND P3, PT, R15, RZ, PT ;  /* 0x000000ff0f00720c */ /* 0x000fe20003f66270 */
[----:B------:R-:W-:Y:S01]  /*1450*/  IMAD R20, R2, R19, R20 ;  /* 0x0000001302147224 */ /* 0x000fe200078e0214 */
[----:B------:R-:W-:Y:S01]  /*1460*/  IABS R15, R17 ;  /* 0x00000011000f7213 */ /* 0x000fe20000000000 */
[----:B------:R-:W-:-:S04]  /*1470*/  IMAD.HI.U32 R19, R12, R16, RZ ;  /* 0x000000100c137227 */ /* 0x000fc800078e00ff */
[--C-:B------:R-:W-:Y:S01]  /*1480*/  @!P1 IMAD.IADD R11, R11, 0x1, -R2.reuse ;  /* 0x000000010b0b9824 */ /* 0x100fe200078e0a02 */
[----:B------:R-:W-:Y:S01]  /*1490*/  ISETP.GT.U32.AND P1, PT, R2, R23, PT ;  /* 0x000000170200720c */ /* 0x000fe20003f24070 */
[----:B------:R-:W-:Y:S01]  /*14a0*/  @!P6 IMAD.IADD R10, R10, 0x1, -R2 ;  /* 0x000000010a0ae824 */ /* 0x000fe200078e0a02 */
[----:B------:R-:W-:Y:S01]  /*14b0*/  ISETP.GT.U32.AND P6, PT, R2, R20, PT ;  /* 0x000000140200720c */ /* 0x000fe20003fc4070 */
[----:B------:R-:W-:Y:S02]  /*14c0*/  VIADD R4, R6, 0x50 ;  /* 0x0000005006047836 */ /* 0x000fe40000000000 */
[----:B------:R-:W-:Y:S02]  /*14d0*/  IMAD.MOV R19, RZ, RZ, -R19 ;  /* 0x000000ffff137224 */ /* 0x000fe400078e0a13 */
[----:B------:R-:W-:Y:S01]  /*14e0*/  IMAD.HI.U32 R18, R12, R15, RZ ;  /* 0x0000000f0c127227 */ /* 0x000fe200078e00ff */
[----:B------:R-:W-:-:S03]  /*14f0*/  IABS R4, R4 ;  /* 0x0000000400047213 */ /* 0x000fc60000000000 */
[C---:B------:R-:W-:Y:S01]  /*1500*/  IMAD R16, R2.reuse, R19, R16 ;  /* 0x0000001302107224 */ /* 0x040fe200078e0210 */
[----:B------:R-:W-:Y:S01]  /*1510*/  IABS R19, R25 ;  /* 0x0000001900137213 */ /* 0x000fe20000000000 */
[----:B------:R-:W-:Y:S02]  /*1520*/  IMAD.MOV R18, RZ, RZ, -R18 ;  /* 0x000000ffff127224 */ /* 0x000fe400078e0a12 */
[----:B------:R-:W-:Y:S01]  /*1530*/  @!P1 IMAD.IADD R23, R23, 0x1, -R2 ;  /* 0x0000000117179824 */ /* 0x000fe200078e0a02 */
[C---:B------:R-:W-:Y:S01]  /*1540*/  ISETP.GT.U32.AND P1, PT, R2.reuse, R16, PT ;  /* 0x000000100200720c */ /* 0x040fe20003f24070 */
[----:B------:R-:W-:Y:S02]  /*1550*/  IMAD R15, R2, R18, R15 ;  /* 0x00000012020f7224 */ /* 0x000fe400078e020f */
[----:B------:R-:W-:-:S04]  /*1560*/  IMAD.HI.U32 R18, R12, R4, RZ ;  /* 0x000000040c127227 */ /* 0x000fc800078e00ff */
[----:B------:R-:W-:Y:S02]  /*1570*/  @!P6 IMAD.IADD R20, R20, 0x1, -R2 ;  /* 0x000000011414e824 */ /* 0x000fe400078e0a02 */
[----:B------:R-:W-:Y:S02]  /*1580*/  IMAD.MOV R18, RZ, RZ, -R18 ;  /* 0x000000ffff127224 */ /* 0x000fe400078e0a12 */
[----:B------:R-:W-:Y:S01]  /*1590*/  IMAD.HI.U32 R21, R12, R22, RZ ;  /* 0x000000160c157227 */ /* 0x000fe200078e00ff */
[----:B------:R-:W-:-:S03]  /*15a0*/  ISETP.GT.U32.AND P6, PT, R2, R20, PT ;  /* 0x000000140200720c */ /* 0x000fc60003fc4070 */
[----:B------:R-:W-:Y:S02]  /*15b0*/  IMAD R4, R2, R18, R4 ;  /* 0x0000001202047224 */ /* 0x000fe400078e0204 */
[----:B------:R-:W-:Y:S02]  /*15c0*/  @!P1 IMAD.IADD R16, R16, 0x1, -R2 ;  /* 0x0000000110109824 */ /* 0x000fe400078e0a02 */
[----:B------:R-:W-:Y:S01]  /*15d0*/  IMAD.MOV R21, RZ, RZ, -R21 ;  /* 0x000000ffff157224 */ /* 0x000fe200078e0a15 */
[----:B------:R-:W-:Y:S01]  /*15e0*/  ISETP.GT.U32.AND P1, PT, R2, R4, PT ;  /* 0x000000040200720c */ /* 0x000fe20003f24070 */
[----:B------:R-:W-:-:S04]  /*15f0*/  IMAD.HI.U32 R26, R12, R27, RZ ;  /* 0x0000001b0c1a7227 */ /* 0x000fc800078e00ff */
[----:B------:R-:W-:Y:S02]  /*1600*/  IMAD R22, R2, R21, R22 ;  /* 0x0000001502167224 */ /* 0x000fe400078e0216 */
[--C-:B------:R-:W-:Y:S02]  /*1610*/  @!P6 IMAD.IADD R20, R20, 0x1, -R2.reuse ;  /* 0x000000011414e824 */ /* 0x100fe400078e0a02 */
[----:B------:R-:W-:Y:S01]  /*1620*/  VIADD R21, R6, 0x10 ;  /* 0x0000001006157836 */ /* 0x000fe20000000000 */
[----:B------:R-:W-:Y:S01]  /*1630*/  ISETP.GT.U32.AND P6, PT, R2, R22, PT ;  /* 0x000000160200720c */ /* 0x000fe20003fc4070 */
[----:B------:R-:W-:Y:S01]  /*1640*/  IMAD.MOV.U32 R6, RZ, RZ, R19 ;  /* 0x000000ffff067224 */ /* 0x000fe200078e0013 */
[----:B------:R-:W-:Y:S01]  /*1650*/  LOP3.LUT R19, R13, 0x20, RZ, 0xfc, !PT ;  /* 0x000000200d137812 */ /* 0x000fe200078efcff */
[----:B------:R-:W-:Y:S01]  /*1660*/  @!P1 IMAD.IADD R4, R4, 0x1, -R2 ;  /* 0x0000000104049824 */ /* 0x000fe200078e0a02 */
[----:B------:R-:W-:Y:S01]  /*1670*/  ISETP.GE.AND P1, PT, R8, RZ, PT ;  /* 0x000000ff0800720c */ /* 0x000fe20003f26270 */
[----:B------:R-:W-:Y:S01]  /*1680*/  IMAD.MOV R26, RZ, RZ, -R26 ;  /* 0x000000ffff1a7224 */ /* 0x000fe200078e0a1a */
[----:B------:R-:W0:Y:S01]  /*1690*/  S2R R8, SR_TID.X ;  /* 0x0000000000087919 */ /* 0x000e220000002100 */
[----:B------:R-:W-:Y:S01]  /*16a0*/  IABS R18, R21 ;  /* 0x0000001500127213 */ /* 0x000fe20000000000 */
[----:B------:R-:W-:Y:S01]  /*16b0*/  IMAD.HI.U32 R21, R12, R6, RZ ;  /* 0x000000060c157227 */ /* 0x000fe200078e00ff */
[----:B------:R-:W-:-:S03]  /*16c0*/  IABS R19, R19 ;  /* 0x0000001300137213 */ /* 0x000fc60000000000 */
[----:B------:R-:W-:Y:S02]  /*16d0*/  IMAD R26, R2, R26, R27 ;  /* 0x0000001a021a7224 */ /* 0x000fe400078e021b */
[----:B------:R-:W-:Y:S01]  /*16e0*/  @!P6 IMAD.IADD R22, R22, 0x1, -R2 ;  /* 0x000000011616e824 */ /* 0x000fe200078e0a02 */
[C---:B------:R-:W-:Y:S01]  /*16f0*/  ISETP.GT.U32.AND P6, PT, R2.reuse, R15, PT ;  /* 0x0000000f0200720c */ /* 0x040fe20003fc4070 */
[----:B------:R-:W1:Y:S01]  /*1700*/  S2R R27, SR_TID.X ;  /* 0x00000000001b7919 */ /* 0x000e620000002100 */
[----:B------:R-:W-:Y:S02]  /*1710*/  IMAD.MOV R21, RZ, RZ, -R21 ;  /* 0x000000ffff157224 */ /* 0x000fe400078e0a15 */
[----:B------:R-:W-:Y:S01]  /*1720*/  @!P5 IMAD.MOV R9, RZ, RZ, -R9 ;  /* 0x000000ffff09d224 */ /* 0x000fe200078e0a09 */
[C---:B------:R-:W-:Y:S01]  /*1730*/  ISETP.GT.U32.AND P5, PT, R2.reuse, R16, PT ;  /* 0x000000100200720c */ /* 0x040fe20003fa4070 */
[----:B------:R-:W-:Y:S01]  /*1740*/  IMAD R6, R2, R21, R6 ;  /* 0x0000001502067224 */ /* 0x000fe200078e0206 */
[----:B------:R-:W-:Y:S01]  /*1750*/  IABS R21, R13 ;  /* 0x0000000d00157213 */ /* 0x000fe20000000000 */
[----:B------:R-:W-:-:S02]  /*1760*/  @!P2 IMAD.MOV R11, RZ, RZ, -R11 ;  /* 0x000000ffff0ba224 */ /* 0x000fc400078e0a0b */
[----:B------:R-:W-:-:S04]  /*1770*/  IMAD.HI.U32 R24, R12, R19, RZ ;  /* 0x000000130c187227 */ /* 0x000fc800078e00ff */
[----:B------:R-:W-:Y:S01]  /*1780*/  @!P6 IMAD.IADD R15, R15, 0x1, -R2 ;  /* 0x000000010f0fe824 */ /* 0x000fe200078e0a02 */
[----:B------:R-:W-:Y:S01]  /*1790*/  ISETP.GT.U32.AND P6, PT, R2, R6, PT ;  /* 0x000000060200720c */ /* 0x000fe20003fc4070 */
[----:B------:R-:W-:Y:S02]  /*17a0*/  IMAD.MOV R24, RZ, RZ, -R24 ;  /* 0x000000ffff187224 */ /* 0x000fe400078e0a18 */
[----:B------:R-:W-:Y:S02]  /*17b0*/  @!P5 IMAD.IADD R16, R16, 0x1, -R2 ;  /* 0x000000011010d824 */ /* 0x000fe400078e0a02 */
[----:B------:R-:W-:Y:S02]  /*17c0*/  IMAD R19, R2, R24, R19 ;  /* 0x0000001802137224 */ /* 0x000fe400078e0213 */
[----:B------:R-:W-:Y:S01]  /*17d0*/  @!P4 IMAD.MOV R14, RZ, RZ, -R14 ;  /* 0x000000ffff0ec224 */ /* 0x000fe200078e0a0e */
[----:B0-----:R-:W-:Y:S01]  /*17e0*/  LEA.HI R8, R8, R28, RZ, 0x1b ;  /* 0x0000001c08087211 */ /* 0x001fe200078fd8ff */
[----:B------:R-:W-:Y:S01]  /*17f0*/  IMAD.HI.U32 R25, R12, R18, RZ ;  /* 0x000000120c197227 */ /* 0x000fe200078e00ff */
[----:B------:R-:W-:-:S03]  /*1800*/  ISETP.GT.U32.AND P4, PT, R2, R22, PT ;  /* 0x000000160200720c */ /* 0x000fc60003f84070 */
[----:B------:R-:W-:Y:S01]  /*1810*/  @!P6 IMAD.IADD R6, R6, 0x1, -R2 ;  /* 0x000000010606e824 */ /* 0x000fe200078e0a02 */
[----:B------:R-:W-:Y:S01]  /*1820*/  ISETP.GT.U32.AND P6, PT, R2, R4, PT ;  /* 0x000000040200720c */ /* 0x000fe20003fc4070 */
[----:B------:R-:W-:Y:S02]  /*1830*/  VIADD R8, R8, 0x90 ;  /* 0x0000009008087836 */ /* 0x000fe40000000000 */
[----:B------:R-:W-:Y:S01]  /*1840*/  IMAD.HI.U32 R12, R12, R21, RZ ;  /* 0x000000150c0c7227 */ /* 0x000fe200078e00ff */
[----:B------:R-:W-:Y:S02]  /*1850*/  ISETP.GT.U32.AND P2, PT, R2, R6, PT ;  /* 0x000000060200720c */ /* 0x000fe40003f44070 */
[----:B------:R-:W-:Y:S01]  /*1860*/  ISETP.GE.AND P5, PT, R8, RZ, PT ;  /* 0x000000ff0800720c */ /* 0x000fe20003fa6270 */
[----:B------:R-:W-:Y:S01]  /*1870*/  @!P0 IMAD.MOV R7, RZ, RZ, -R7 ;  /* 0x000000ffff078224 */ /* 0x000fe200078e0a07 */
[CC--:B-1----:R-:W-:Y:S01]  /*1880*/  LEA.HI R8, R27.reuse, R28.reuse, RZ, 0x1b ;  /* 0x0000001c1b087211 */ /* 0x0c2fe200078fd8ff */
[----:B------:R-:W-:Y:S01]  /*1890*/  IMAD.MOV R12, RZ, RZ, -R12 ;  /* 0x000000ffff0c7224 */ /* 0x000fe200078e0a0c */
[----:B------:R-:W-:Y:S01]  /*18a0*/  LEA.HI R27, R27, R28, RZ, 0x1b ;  /* 0x0000001c1b1b7211 */ /* 0x000fe200078fd8ff */
[----:B------:R-:W-:Y:S01]  /*18b0*/  @!P3 IMAD.MOV R10, RZ, RZ, -R10 ;  /* 0x000000ffff0ab224 */ /* 0x000fe200078e0a0a */
[----:B------:R-:W-:Y:S01]  /*18c0*/  ISETP.GT.U32.AND P0, PT, R2, R23, PT ;  /* 0x000000170200720c */ /* 0x000fe20003f04070 */
[----:B------:R-:W-:Y:S01]  /*18d0*/  VIADD R8, R8, 0x70 ;  /* 0x0000007008087836 */ /* 0x000fe20000000000 */
[----:B------:R-:W-:Y:S01]  /*18e0*/  ISETP.GT.U32.AND P3, PT, R2, R15, PT ;  /* 0x0000000f0200720c */ /* 0x000fe20003f64070 */
[----:B------:R-:W-:-:S02]  /*18f0*/  VIADD R27, R27, 0x50 ;  /* 0x000000501b1b7836 */ /* 0x000fc40000000000 */
[--C-:B------:R-:W-:Y:S02]  /*1900*/  @!P2 IMAD.IADD R6, R6, 0x1, -R2.reuse ;  /* 0x000000010606a824 */ /* 0x100fe400078e0a02 */
[----:B------:R-:W-:Y:S01]  /*1910*/  @!P6 IMAD.IADD R4, R4, 0x1, -R2 ;  /* 0x000000010404e824 */ /* 0x000fe200078e0a02 */
[----:B------:R-:W-:Y:S01]  /*1920*/  ISETP.GE.AND P2, PT, R27, RZ, PT ;  /* 0x000000ff1b00720c */ /* 0x000fe20003f46270 */
[----:B------:R-:W-:Y:S01]  /*1930*/  IMAD.MOV R25, RZ, RZ, -R25 ;  /* 0x000000ffff197224 */ /* 0x000fe200078e0a19 */
[----:B------:R-:W0:Y:S01]  /*1940*/  S2R R27, SR_TID.X ;  /* 0x00000000001b7919 */ /* 0x000e220000002100 */
[----:B------:R-:W-:Y:S01]  /*1950*/  ISETP.GE.AND P6, PT, R8, RZ, PT ;  /* 0x000000ff0800720c */ /* 0x000fe20003fc6270 */
[----:B------:R-:W-:Y:S01]  /*1960*/  @!P1 IMAD.MOV R20, RZ, RZ, -R20 ;  /* 0x000000ffff149224 */ /* 0x000fe200078e0a14 */
[C---:B------:R-:W-:Y:S01]  /*1970*/  ISETP.GT.U32.AND P1, PT, R2.reuse, R26, PT ;  /* 0x0000001a0200720c */ /* 0x040fe20003f24070 */
[----:B------:R-:W1:Y:S01]  /*1980*/  S2R R8, SR_TID.X ;  /* 0x0000000000087919 */ /* 0x000e620000002100 */
[----:B------:R-:W-:-:S02]  /*1990*/  IMAD R12, R2, R12, R21 ;  /* 0x0000000c020c7224 */ /* 0x000fc400078e0215 */
[----:B------:R-:W-:Y:S02]  /*19a0*/  IMAD R18, R2, R25, R18 ;  /* 0x0000001902127224 */ /* 0x000fe400078e0212 */
[--C-:B------:R-:W-:Y:S01]  /*19b0*/  @!P4 IMAD.IADD R22, R22, 0x1, -R2.reuse ;  /* 0x000000011616c824 */ /* 0x100fe200078e0a02 */
[----:B------:R-:W2:Y:S01]  /*19c0*/  S2R R25, SR_TID.X ;  /* 0x0000000000197919 */ /* 0x000ea20000002100 */
[C---:B------:R-:W-:Y:S01]  /*19d0*/  ISETP.GT.U32.AND P4, PT, R2.reuse, R12, PT ;  /* 0x0000000c0200720c */ /* 0x040fe20003f84070 */
[----:B------:R-:W-:Y:S01]  /*19e0*/  @!P0 IMAD.IADD R23, R23, 0x1, -R2 ;  /* 0x0000000117178824 */ /* 0x000fe200078e0a02 */
[C---:B------:R-:W-:Y:S01]  /*19f0*/  ISETP.GT.U32.AND P0, PT, R2.reuse, R18, PT ;  /* 0x000000120200720c */ /* 0x040fe20003f04070 */
[----:B------:R-:W-:Y:S02]  /*1a00*/  @!P6 IMAD.MOV R16, RZ, RZ, -R16 ;  /* 0x000000ffff10e224 */ /* 0x000fe400078e0a10 */
[--C-:B------:R-:W-:Y:S01]  /*1a10*/  @!P3 IMAD.IADD R15, R15, 0x1, -R2.reuse ;  /* 0x000000010f0fb824 */ /* 0x100fe200078e0a02 */
[----:B------:R-:W-:Y:S01]  /*1a20*/  ISETP.GT.U32.AND P3, PT, R2, R19, PT ;  /* 0x000000130200720c */ /* 0x000fe20003f64070 */
[----:B------:R-:W-:Y:S01]  /*1a30*/  @!P1 IMAD.IADD R26, R26, 0x1, -R2 ;  /* 0x000000011a1a9824 */ /* 0x000fe200078e0a02 */
[----:B------:R-:W-:Y:S01]  /*1a40*/  ISETP.GE.AND P1, PT, R29, RZ, PT ;  /* 0x000000ff1d00720c */ /* 0x000fe20003f26270 */
[----:B------:R-:W-:-:S04]  /*1a50*/  @!P5 IMAD.MOV R23, RZ, RZ, -R23 ;  /* 0x000000ffff17d224 */ /* 0x000fc800078e0a17 */
[--C-:B------:R-:W-:Y:S01]  /*1a60*/  @!P4 IMAD.IADD R12, R12, 0x1, -R2.reuse ;  /* 0x000000010c0cc824 */ /* 0x100fe200078e0a02 */
[----:B------:R-:W-:Y:S01]  /*1a70*/  ISETP.GE.AND P4, PT, R17, RZ, PT ;  /* 0x000000ff1100720c */ /* 0x000fe20003f86270 */
[----:B------:R-:W-:-:S03]  /*1a80*/  @!P0 IMAD.IADD R18, R18, 0x1, -R2 ;  /* 0x0000000112128824 */ /* 0x000fc600078e0a02 */
[C---:B------:R-:W-:Y:S01]  /*1a90*/  ISETP.GT.U32.AND P5, PT, R2.reuse, R12, PT ;  /* 0x0000000c0200720c */ /* 0x040fe20003fa4070 */
[----:B------:R-:W-:Y:S01]  /*1aa0*/  @!P3 IMAD.IADD R19, R19, 0x1, -R2 ;  /* 0x000000011313b824 */ /* 0x000fe200078e0a02 */
[C---:B------:R-:W-:Y:S01]  /*1ab0*/  ISETP.GT.U32.AND P3, PT, R2.reuse, R26, PT ;  /* 0x0000001a0200720c */ /* 0x040fe20003f64070 */
[----:B------:R-:W-:Y:S01]  /*1ac0*/  @!P1 IMAD.MOV R22, RZ, RZ, -R22 ;  /* 0x000000ffff169224 */ /* 0x000fe200078e0a16 */
[C---:B0-----:R-:W-:Y:S02]  /*1ad0*/  LEA.HI R24, R27.reuse, R28, RZ, 0x1b ;  /* 0x0000001c1b187211 */ /* 0x041fe400078fd8ff */
[----:B------:R-:W-:Y:S02]  /*1ae0*/  LOP3.LUT R27, R27, 0x7, RZ, 0xc0, !PT ;  /* 0x000000071b1b7812 */ /* 0x000fe400078ec0ff */
[----:B------:R-:W-:Y:S01]  /*1af0*/  ISETP.GT.U32.AND P1, PT, R2, R18, PT ;  /* 0x000000120200720c */ /* 0x000fe20003f24070 */
[----:B------:R-:W-:Y:S01]  /*1b00*/  VIADD R24, R24, 0x10 ;  /* 0x0000001018187836 */ /* 0x000fe20000000000 */
[----:B-1----:R-:W-:Y:S01]  /*1b10*/  LEA.HI R8, R8, R28, RZ, 0x1b ;  /* 0x0000001c08087211 */ /* 0x002fe200078fd8ff */
[----:B------:R-:W-:-:S02]  /*1b20*/  IMAD R17, R27, 0x410, RZ ;  /* 0x000004101b117824 */ /* 0x000fc400078e02ff */
[----:B------:R-:W-:Y:S01]  /*1b30*/  @!P4 IMAD.MOV R15, RZ, RZ, -R15 ;  /* 0x000000ffff0fc224 */ /* 0x000fe200078e0a0f */
[----:B------:R-:W-:Y:S01]  /*1b40*/  ISETP.GE.AND P6, PT, R24, RZ, PT ;  /* 0x000000ff1800720c */ /* 0x000fe20003fc6270 */
[----:B------:R-:W-:Y:S01]  /*1b50*/  VIADD R8, R8, 0x30 ;  /* 0x0000003008087836 */ /* 0x000fe20000000000 */
[----:B------:R-:W0:Y:S01]  /*1b60*/  S2R R24, SR_TID.X ;  /* 0x0000000000187919 */ /* 0x000e220000002100 */
[----:B------:R-:W-:Y:S02]  /*1b70*/  ISETP.GT.U32.AND P4, PT, R2, R19, PT ;  /* 0x000000130200720c */ /* 0x000fe40003f84070 */
[----:B--2---:R-:W-:Y:S01]  /*1b80*/  SHF.R.U32.HI R21, RZ, 0x2, R25 ;  /* 0x00000002ff157819 */ /* 0x004fe20000011619 */
[--C-:B------:R-:W-:Y:S01]  /*1b90*/  @!P3 IMAD.IADD R26, R26, 0x1, -R2.reuse ;  /* 0x000000011a1ab824 */ /* 0x100fe200078e0a02 */
[----:B------:R-:W-:Y:S02]  /*1ba0*/  ISETP.GE.AND P0, PT, R8, RZ, PT ;  /* 0x000000ff0800720c */ /* 0x000fe40003f06270 */
[----:B------:R-:W-:Y:S01]  /*1bb0*/  ISETP.GE.AND P3, PT, R13, RZ, PT ;  /* 0x000000ff0d00720c */ /* 0x000fe20003f66270 */
[--C-:B------:R-:W-:Y:S01]  /*1bc0*/  @!P1 IMAD.IADD R18, R18, 0x1, -R2.reuse ;  /* 0x0000000112129824 */ /* 0x100fe200078e0a02 */
[----:B------:R-:W-:Y:S01]  /*1bd0*/  LOP3.LUT R8, R21, 0x60, RZ, 0xc0, !PT ;  /* 0x0000006015087812 */ /* 0x000fe200078ec0ff */
[----:B------:R-:W-:-:S02]  /*1be0*/  @!P5 IMAD.IADD R12, R12, 0x1, -R2 ;  /* 0x000000010c0cd824 */ /* 0x000fc400078e0a02 */
[----:B------:R-:W-:Y:S01]  /*1bf0*/  IMAD.SHL.U32 R29, R25, 0x200, RZ ;  /* 0x00000200191d7824 */ /* 0x000fe200078e00ff */
[----:B------:R-:W-:Y:S02]  /*1c00*/  LOP3.LUT R8, R8, 0x10, R0, 0xf8, !PT ;  /* 0x0000001008087812 */ /* 0x000fe400078ef800 */
[----:B0-----:R-:W-:Y:S01]  /*1c10*/  SHF.R.U32.HI R27, RZ, 0x5, R24 ;  /* 0x00000005ff1b7819 */ /* 0x001fe20000011618 */
[----:B------:R-:W-:Y:S01]  /*1c20*/  @!P4 IMAD.IADD R19, R19, 0x1, -R2 ;  /* 0x000000011313c824 */ /* 0x000fe200078e0a02 */
[----:B------:R-:W-:-:S03]  /*1c30*/  SHF.R.U32.HI R24, RZ, 0x5, R24 ;  /* 0x00000005ff187819 */ /* 0x000fc60000011618 */
[----:B------:R-:W-:Y:S01]  /*1c40*/  @!P3 IMAD.MOV R12, RZ, RZ, -R12 ;  /* 0x000000ffff0cb224 */ /* 0x000fe200078e0a0c */
[----:B------:R-:W-:Y:S01]  /*1c50*/  SGXT.U32 R27, R27, 0x4 ;  /* 0x000000041b1b781a */ /* 0x000fe20000000000 */
[----:B------:R-:W-:Y:S01]  /*1c60*/  @!P2 IMAD.MOV R4, RZ, RZ, -R4 ;  /* 0x000000ffff04a224 */ /* 0x000fe200078e0a04 */
[----:B------:R-:W-:Y:S01]  /*1c70*/  SGXT.U32 R24, R24, 0x4 ;  /* 0x000000041818781a */ /* 0x000fe20000000000 */
[----:B------:R-:W-:Y:S01]  /*1c80*/  @!P0 IMAD.MOV R26, RZ, RZ, -R26 ;  /* 0x000000ffff1a8224 */ /* 0x000fe200078e0a1a */
[C---:B------:R-:W-:Y:S01]  /*1c90*/  LOP3.LUT R27, R28.reuse, R27, RZ, 0xfc, !PT ;  /* 0x0000001b1c1b7212 */ /* 0x040fe200078efcff */
[----:B------:R-:W-:Y:S01]  /*1ca0*/  @!P6 IMAD.MOV R18, RZ, RZ, -R18 ;  /* 0x000000ffff12e224 */ /* 0x000fe200078e0a12 */
[----:B------:R-:W-:Y:S01]  /*1cb0*/  LOP3.LUT R24, R28, R24, RZ, 0xfc, !PT ;  /* 0x000000181c187212 */ /* 0x000fe200078efcff */
[----:B------:R0:W5:Y:S01]  /*1cc0*/  LDL.LU R0, [R1+0x548] ;  /* 0x0005480001007983 */ /* 0x0001620000300800 */
[----:B------:R-:W-:Y:S02]  /*1cd0*/  LOP3.LUT R27, R27, 0x20, RZ, 0xfc, !PT ;  /* 0x000000201b1b7812 */ /* 0x000fe400078efcff */
[----:B------:R-:W-:-:S02]  /*1ce0*/  LOP3.LUT R24, R24, 0x40, RZ, 0xfc, !PT ;  /* 0x0000004018187812 */ /* 0x000fc400078efcff */
[----:B------:R-:W-:Y:S02]  /*1cf0*/  ISETP.GE.AND P5, PT, R27, RZ, PT ;  /* 0x000000ff1b00720c */ /* 0x000fe40003fa6270 */
[----:B------:R-:W-:Y:S02]  /*1d00*/  ISETP.GE.AND P1, PT, R24, RZ, PT ;  /* 0x000000ff1800720c */ /* 0x000fe40003f26270 */
[----:B------:R-:W-:Y:S02]  /*1d10*/  ISETP.NE.AND P4, PT, R5, RZ, PT ;  /* 0x000000ff0500720c */ /* 0x000fe40003f85270 */
[----:B------:R-:W-:Y:S02]  /*1d20*/  LOP3.LUT R2, RZ, R5, RZ, 0x33, !PT ;  /* 0x00000005ff027212 */ /* 0x000fe400078e33ff */
[----:B------:R-:W-:Y:S02]  /*1d30*/  LOP3.LUT R8, R17, R8, RZ, 0x3c, !PT ;  /* 0x0000000811087212 */ /* 0x000fe400078e3cff */
[----:B------:R-:W-:-:S02]  /*1d40*/  LOP3.LUT R29, R29, 0x2000, RZ, 0xc0, !PT ;  /* 0x000020001d1d7812 */ /* 0x000fc400078ec0ff */
[----:B------:R-:W-:Y:S01]  /*1d50*/  SEL R7, R2, R7, !P4 ;  /* 0x0000000702077207 */ /* 0x000fe20006000000 */
[----:B------:R-:W-:Y:S01]  /*1d60*/  @!P5 IMAD.MOV R19, RZ, RZ, -R19 ;  /* 0x000000ffff13d224 */ /* 0x000fe200078e0a13 */
[----:B------:R-:W-:Y:S01]  /*1d70*/  IADD3 R29, PT, PT, R8, UR5, R29 ;  /* 0x00000005081d7c10 */ /* 0x000fe2000fffe01d */
[----:B------:R-:W-:Y:S01]  /*1d80*/  @!P1 IMAD.MOV R6, RZ, RZ, -R6 ;  /* 0x000000ffff069224 */ /* 0x000fe200078e0a06 */
[C---:B------:R-:W-:Y:S02]  /*1d90*/  SEL R14, R2.reuse, R14, !P4 ;  /* 0x0000000e020e7207 */ /* 0x040fe40006000000 */
[C---:B------:R-:W-:Y:S01]  /*1da0*/  SEL R8, R2.reuse, R9, !P4 ;  /* 0x0000000902087207 */ /* 0x040fe20006000000 */
[----:B------:R-:W-:Y:S01]  /*1db0*/  IMAD R9, R7, UR6, RZ ;  /* 0x0000000607097c24 */ /* 0x000fe2000f8e02ff */
[----:B------:R-:W-:Y:S01]  /*1dc0*/  SEL R10, R2, R10, !P4 ;  /* 0x0000000a020a7207 */ /* 0x000fe20006000000 */
[----:B------:R-:W-:Y:S01]  /*1dd0*/  IMAD R14, R14, UR6, RZ ;  /* 0x000000060e0e7c24 */ /* 0x000fe2000f8e02ff */
[----:B------:R-:W-:Y:S01]  /*1de0*/  SEL R11, R2, R11, !P4 ;  /* 0x0000000b020b7207 */ /* 0x000fe20006000000 */
[----:B------:R-:W-:Y:S01]  /*1df0*/  IMAD R8, R8, UR6, RZ ;  /* 0x0000000608087c24 */ /* 0x000fe2000f8e02ff */
[----:B------:R-:W-:Y:S01]  /*1e00*/  SEL R16, R2, R16, !P4 ;  /* 0x0000001002107207 */ /* 0x000fe20006000000 */
[----:B------:R-:W-:Y:S01]  /*1e10*/  IMAD R7, R10, UR6, RZ ;  /* 0x000000060a077c24 */ /* 0x000fe2000f8e02ff */
[----:B------:R-:W-:-:S02]  /*1e20*/  SEL R12, R2, R12, !P4 ;  /* 0x0000000c020c7207 */ /* 0x000fc40006000000 */
[----:B------:R-:W-:Y:S01]  /*1e30*/  SEL R5, R2, R20, !P4 ;  /* 0x0000001402057207 */ /* 0x000fe20006000000 */
[----:B------:R-:W-:Y:S01]  /*1e40*/  IMAD R10, R16, UR6, RZ ;  /* 0x00000006100a7c24 */ /* 0x000fe2000f8e02ff */
[C---:B------:R-:W-:Y:S01]  /*1e50*/  SEL R13, R2.reuse, R6, !P4 ;  /* 0x00000006020d7207 */ /* 0x040fe20006000000 */
[----:B------:R-:W-:Y:S01]  /*1e60*/  IMAD R6, R11, UR6, RZ ;  /* 0x000000060b067c24 */ /* 0x000fe2000f8e02ff */
[----:B------:R-:W-:Y:S01]  /*1e70*/  SEL R23, R2, R23, !P4 ;  /* 0x0000001702177207 */ /* 0x000fe20006000000 */
[----:B------:R-:W-:Y:S01]  /*1e80*/  IMAD R11, R12, UR6, RZ ;  /* 0x000000060c0b7c24 */ /* 0x000fe2000f8e02ff */
[C---:B------:R-:W-:Y:S01]  /*1e90*/  SEL R22, R2.reuse, R22, !P4 ;  /* 0x0000001602167207 */ /* 0x040fe20006000000 */
[----:B------:R-:W-:Y:S01]  /*1ea0*/  IMAD R5, R5, UR6, RZ ;  /* 0x0000000605057c24 */ /* 0x000fe2000f8e02ff */
[C---:B------:R-:W-:Y:S01]  /*1eb0*/  SEL R15, R2.reuse, R15, !P4 ;  /* 0x0000000f020f7207 */ /* 0x040fe20006000000 */
[----:B------:R-:W-:Y:S01]  /*1ec0*/  IMAD R13, R13, UR6, RZ ;  /* 0x000000060d0d7c24 */ /* 0x000fe2000f8e02ff */
[----:B------:R-:W-:Y:S01]  /*1ed0*/  SEL R4, R2, R4, !P4 ;  /* 0x0000000402047207 */ /* 0x000fe20006000000 */
[----:B------:R-:W-:Y:S01]  /*1ee0*/  IMAD R22, R22, UR6, RZ ;  /* 0x0000000616167c24 */ /* 0x000fe2000f8e02ff */
[C---:B------:R-:W-:Y:S01]  /*1ef0*/  SEL R26, R2.reuse, R26, !P4 ;  /* 0x0000001a021a7207 */ /* 0x040fe20006000000 */
[----:B------:R-:W-:Y:S01]  /*1f00*/  IMAD R17, R15, UR6, RZ ;  /* 0x000000060f117c24 */ /* 0x000fe2000f8e02ff */
[----:B------:R-:W-:Y:S01]  /*1f10*/  SEL R18, R2, R18, !P4 ;  /* 0x0000001202127207 */ /* 0x000fe20006000000 */
[----:B------:R-:W-:Y:S01]  /*1f20*/  IMAD R15, R4, UR6, RZ ;  /* 0x00000006040f7c24 */ /* 0x000fe2000f8e02ff */
[----:B------:R-:W-:Y:S01]  /*1f30*/  SEL R19, R2, R19, !P4 ;  /* 0x0000001302137207 */ /* 0x000fe20006000000 */
[----:B------:R-:W-:Y:S01]  /*1f40*/  IMAD R2, R3, UR7, RZ ;  /* 0x0000000703027c24 */ /* 0x000fe2000f8e02ff */
[----:B----4-:R-:W-:Y:S01]  /*1f50*/  LEA R20, P3, R9, UR14, 0x1 ;  /* 0x0000000e09147c11 */ /* 0x010fe2000f8608ff */
[----:B------:R-:W-:Y:S01]  /*1f60*/  IMAD R3, R23, UR6, RZ ;  /* 0x0000000617037c24 */ /* 0x000fe2000f8e02ff */
[----:B------:R-:W-:Y:S01]  /*1f70*/  LEA R16, P4, R14, UR14, 0x1 ;  /* 0x0000000e0e107c11 */ /* 0x000fe2000f8808ff */
[----:B------:R-:W-:Y:S01]  /*1f80*/  IMAD R26, R26, UR6, RZ ;  /* 0x000000061a1a7c24 */ /* 0x000fe2000f8e02ff */
[----:B------:R-:W-:Y:S01]  /*1f90*/  LEA R12, P5, R8, UR14, 0x1 ;  /* 0x0000000e080c7c11 */ /* 0x000fe2000f8a08ff */
[----:B------:R1:W-:Y:S01]  /*1fa0*/  STL [R1+0x508], R20 ;  /* 0x0005081401007387 */ /* 0x0003e20000100800 */
[----:B------:R-:W-:Y:S01]  /*1fb0*/  LEA R4, P2, R2, UR12, 0x1 ;  /* 0x0000000c02047c11 */ /* 0x000fe2000f8408ff */
[----:B------:R-:W-:Y:S01]  /*1fc0*/  IMAD R18, R18, UR6, RZ ;  /* 0x0000000612127c24 */ /* 0x000fe2000f8e02ff */
[----:B------:R-:W-:Y:S01]  /*1fd0*/  LOP3.LUT R27, R25, 0x1ff, RZ, 0xc0, !PT ;  /* 0x000001ff191b7812 */ /* 0x000fe200078ec0ff */
[----:B------:R2:W-:Y:S01]  /*1fe0*/  STL [R1+0x500], R16 ;  /* 0x0005001001007387 */ /* 0x0005e20000100800 */
[----:B------:R-:W-:Y:S01]  /*1ff0*/  LEA.HI.X.SX32 R2, R2, UR13, 0x1, P2 ;  /* 0x0000000d02027c11 */ /* 0x000fe200090f0eff */
[----:B------:R-:W-:Y:S01]  /*2000*/  IMAD R19, R19, UR6, RZ ;  /* 0x0000000613137c24 */ /* 0x000fe2000f8e02ff */
[----:B------:R-:W-:Y:S01]  /*2010*/  USHF.R.S32.HI UR6, URZ, 0x1f, UR4 ;  /* 0x0000001fff067899 */ /* 0x000fe20008011404 */
[----:B------:R3:W-:Y:S01]  /*2020*/  STL [R1+0x4f8], R12 ;  /* 0x0004f80c01007387 */ /* 0x0007e20000100800 */
[----:B-1----:R-:W-:-:S02]  /*2030*/  LEA R20, P6, R7, UR14, 0x1 ;  /* 0x0000000e07147c11 */ /* 0x002fc4000f8c08ff */
[----:B------:R-:W-:Y:S01]  /*2040*/  ULEA.HI UR6, UR6, UR4, URZ, 0x5 ;  /* 0x0000000406067291 */ /* 0x000fe2000f8f28ff */
[C---:B--2---:R-:W-:Y:S02]  /*2050*/  LEA R16, P0, R6.reuse, UR14, 0x1 ;  /* 0x0000000e06107c11 */ /* 0x044fe4000f8008ff */
[----:B------:R1:W-:Y:S01]  /*2060*/  STL [R1+0x4f0], R20 ;  /* 0x0004f01401007387 */ /* 0x0003e20000100800 */
[----:B------:R-:W-:Y:S01]  /*2070*/  USHF.R.S32.HI UR6, URZ, 0x5, UR6 ;  /* 0x00000005ff067899 */ /* 0x000fe20008011406 */
[----:B---3--:R-:W-:Y:S02]  /*2080*/  LEA R12, P1, R5, UR14, 0x1 ;  /* 0x0000000e050c7c11 */ /* 0x008fe4000f8208ff */
[----:B------:R2:W-:Y:S01]  /*2090*/  STL [R1+0x4e8], R16 ;  /* 0x0004e81001007387 */ /* 0x0005e20000100800 */
[----:B------:R-:W-:-:S03]  /*20a0*/  LEA.HI.X.SX32 R6, R6, UR15, 0x1, P0 ;  /* 0x0000000f06067c11 */ /* 0x000fc600080f0eff */
[----:B------:R3:W-:Y:S01]  /*20b0*/  STL [R1+0x4e0], R12 ;  /* 0x0004e00c01007387 */ /* 0x0007e20000100800 */
[----:B-1----:R-:W-:Y:S02]  /*20c0*/  LEA R20, P2, R3, UR14, 0x1 ;  /* 0x0000000e03147c11 */ /* 0x002fe4000f8408ff */
[----:B--2---:R-:W-:-:S03]  /*20d0*/  LEA.HI.X.SX32 R16, R9, UR15, 0x1, P3 ;  /* 0x0000000f09107c11 */ /* 0x004fc600098f0eff */
[----:B------:R-:W-:Y:S01]  /*20e0*/  STL [R1+0x48c], R20 ;  /* 0x00048c1401007387 */ /* 0x000fe20000100800 */
[----:B------:R-:W-:Y:S02]  /*20f0*/  LEA.HI.X.SX32 R9, R14, UR15, 0x1, P4 ;  /* 0x0000000f0e097c11 */ /* 0x000fe4000a0f0eff */
[----:B---3--:R-:W-:Y:S01]  /*2100*/  LEA R12, P3, R22, UR14, 0x1 ;  /* 0x0000000e160c7c11 */ /* 0x008fe2000f8608ff */
[----:B------:R-:W-:Y:S01]  /*2110*/  STL [R1+0x504], R16 ;  /* 0x0005041001007387 */ /* 0x000fe20000100800 */
[----:B------:R-:W-:-:S03]  /*2120*/  LEA R14, P4, R10, UR14, 0x1 ;  /* 0x0000000e0a0e7c11 */ /* 0x000fc6000f8808ff */
[----:B------:R1:W-:Y:S04]  /*2130*/  STL [R1+0x484], R12 ;  /* 0x0004840c01007387 */ /* 0x0003e80000100800 */
[----:B------:R2:W-:Y:S04]  /*2140*/  STL [R1+0x4fc], R9 ;  /* 0x0004fc0901007387 */ /* 0x0005e80000100800 */
[----:B------:R-:W-:Y:S01]  /*2150*/  STL [R1+0x47c], R14 ;  /* 0x00047c0e01007387 */ /* 0x000fe20000100800 */
[----:B-1----:R-:W-:Y:S02]  /*2160*/  LEA.HI.X.SX32 R12, R8, UR15, 0x1, P5 ;  /* 0x0000000f080c7c11 */ /* 0x002fe4000a8f0eff */
[----:B------:R-:W-:-:S02]  /*2170*/  LEA.HI.X.SX32 R8, R7, UR15, 0x1, P6 ;  /* 0x0000000f07087c11 */ /* 0x000fc4000b0f0eff */
[----:B--2---:R-:W-:Y:S01]  /*2180*/  LEA R9, P5, R17, UR14, 0x1 ;  /* 0x0000000e11097c11 */ /* 0x004fe2000f8a08ff */
[----:B------:R-:W-:Y:S01]  /*2190*/  STL [R1+0x4f4], R12 ;  /* 0x0004f40c01007387 */ /* 0x000fe20000100800 */
[----:B------:R-:W-:-:S03]  /*21a0*/  LEA R7, P6, R15, UR14, 0x1 ;  /* 0x0000000e0f077c11 */ /* 0x000fc6000f8c08ff */
[----:B------:R-:W-:Y:S04]  /*21b0*/  STL [R1+0x474], R9 ;  /* 0x0004740901007387 */ /* 0x000fe80000100800 */
[----:B------:R1:W-:Y:S04]  /*21c0*/  STL [R1+0x4ec], R8 ;  /* 0x0004ec0801007387 */ /* 0x0003e80000100800 */
[----:B------:R2:W-:Y:S04]  /*21d0*/  STL [R1+0x46c], R7 ;  /* 0x00046c0701007387 */ /* 0x0005e80000100800 */
[----:B------:R3:W-:Y:S01]  /*21e0*/  STL [R1+0x4e4], R6 ;  /* 0x0004e40601007387 */ /* 0x0007e20000100800 */
[----:B-1----:R-:W-:-:S02]  /*21f0*/  LEA R8, P0, R13, UR14, 0x1 ;  /* 0x0000000e0d087c11 */ /* 0x002fc4000f8008ff */
[----:B--2---:R-:W-:-:S03]  /*2200*/  LEA.HI.X.SX32 R7, R5, UR15, 0x1, P1 ;  /* 0x0000000f05077c11 */ /* 0x004fc600088f0eff */
[----:B------:R-:W-:Y:S01]  /*2210*/  STL [R1+0x464], R8 ;  /* 0x0004640801007387 */ /* 0x000fe20000100800 */
[----:B------:R-:W-:Y:S02]  /*2220*/  LEA.HI.X.SX32 R5, R3, UR15, 0x1, P2 ;  /* 0x0000000f03057c11 */ /* 0x000fe400090f0eff */
[----:B---3--:R-:W-:Y:S01]  /*2230*/  LEA R6, P1, R26, UR14, 0x1 ;  /* 0x0000000e1a067c11 */ /* 0x008fe2000f8208ff */
[----:B------:R1:W-:Y:S01]  /*2240*/  STL [R1+0x4dc], R7 ;  /* 0x0004dc0701007387 */ /* 0x0003e20000100800 */
[----:B------:R-:W-:Y:S02]  /*2250*/  LEA.HI.X.SX32 R3, R22, UR15, 0x1, P3 ;  /* 0x0000000f16037c11 */ /* 0x000fe400098f0eff */
[----:B------:R-:W-:Y:S01]  /*2260*/  LEA R16, P2, R19, UR14, 0x1 ;  /* 0x0000000e13107c11 */ /* 0x000fe2000f8408ff */
[----:B------:R2:W-:Y:S01]  /*2270*/  STL [R1+0x45c], R6 ;  /* 0x00045c0601007387 */ /* 0x0005e20000100800 */
[----:B------:R-:W-:-:S03]  /*2280*/  LEA R14, P3, R18, UR14, 0x1 ;  /* 0x0000000e120e7c11 */ /* 0x000fc6000f8608ff */
[----:B------:R3:W-:Y:S01]  /*2290*/  STL [R1+0x488], R5 ;  /* 0x0004880501007387 */ /* 0x0007e20000100800 */
[----:B-1----:R-:W-:-:S03]  /*22a0*/  LOP3.LUT R7, R25, 0x1f, RZ, 0xc0, !PT ;  /* 0x0000001f19077812 */ /* 0x002fc600078ec0ff */
[----:B------:R1:W-:Y:S01]  /*22b0*/  STL [R1+0x480], R3 ;  /* 0x0004800301007387 */ /* 0x0003e20000100800 */
[----:B--2---:R-:W-:Y:S02]  /*22c0*/  LEA.HI.X.SX32 R6, R15, UR15, 0x1, P6 ;  /* 0x0000000f0f067c11 */ /* 0x004fe4000b0f0eff */
[----:B------:R-:W-:Y:S02]  /*22d0*/  LEA.HI.X.SX32 R15, R19, UR15, 0x1, P2 ;  /* 0x0000000f130f7c11 */ /* 0x000fe400090f0eff */
[----:B---3--:R-:W-:Y:S02]  /*22e0*/  LEA.HI.X.SX32 R5, R10, UR15, 0x1, P4 ;  /* 0x0000000f0a057c11 */ /* 0x008fe4000a0f0eff */
[----:B------:R-:W-:Y:S02]  /*22f0*/  LEA R12, P4, R11, UR14, 0x1 ;  /* 0x0000000e0b0c7c11 */ /* 0x000fe4000f8808ff */
[----:B-1----:R-:W-:Y:S01]  /*2300*/  LEA.HI.X.SX32 R3, R17, UR15, 0x1, P5 ;  /* 0x0000000f11037c11 */ /* 0x002fe2000a8f0eff */
[----:B------:R1:W-:Y:S01]  /*2310*/  STL [R1+0x478], R5 ;  /* 0x0004780501007387 */ /* 0x0003e20000100800 */
[----:B------:R-:W-:-:S03]  /*2320*/  LEA.HI.X.SX32 R11, R11, UR15, 0x1, P4 ;  /* 0x0000000f0b0b7c11 */ /* 0x000fc6000a0f0eff */
[----:B------:R2:W-:Y:S04]  /*2330*/  STL [R1+0x470], R3 ;  /* 0x0004700301007387 */ /* 0x0005e80000100800 */
[----:B------:R3:W-:Y:S01]  /*2340*/  STL [R1+0x468], R6 ;  /* 0x0004680601007387 */ /* 0x0007e20000100800 */
[----:B-1----:R-:W-:Y:S02]  /*2350*/  LEA.HI.X.SX32 R5, R13, UR15, 0x1, P0 ;  /* 0x0000000f0d057c11 */ /* 0x002fe400080f0eff */
[----:B------:R-:W-:Y:S02]  /*2360*/  LEA.HI.X.SX32 R13, R18, UR15, 0x1, P3 ;  /* 0x0000000f120d7c11 */ /* 0x000fe400098f0eff */
[----:B--2---:R-:W-:Y:S01]  /*2370*/  LEA.HI.X.SX32 R3, R26, UR15, 0x1, P1 ;  /* 0x0000000f1a037c11 */ /* 0x004fe200088f0eff */
[----:B------:R1:W-:Y:S01]  /*2380*/  STL [R1+0x460], R5 ;  /* 0x0004600501007387 */ /* 0x0003e20000100800 */
[----:B---3--:R-:W-:-:S03]  /*2390*/  IMAD.SHL.U32 R6, R27, 0x2, RZ ;  /* 0x000000021b067824 */ /* 0x008fc600078e00ff */
[----:B------:R2:W-:Y:S04]  /*23a0*/  STL [R1+0x458], R3 ;  /* 0x0004580301007387 */ /* 0x0005e80000100800 */
[----:B------:R0:W-:Y:S01]  /*23b0*/  STL [R1+0x440], RZ ;  /* 0x000440ff01007387 */ /* 0x0001e20000100800 */
[C---:B------:R-:W-:Y:S01]  /*23c0*/  LOP3.LUT R8, R6.reuse, 0x30, R21, 0x78, !PT ;  /* 0x0000003006087812 */ /* 0x040fe200078e7815 */
[----:B-1----:R-:W2:Y:S02]  /*23d0*/  LDC R5, c[0x0][0x3ac] ;  /* 0x0000eb00ff057b82 */ /* 0x002ea40000000800 */
[----:B------:R0:W-:Y:S04]  /*23e0*/  STL [R1+0x444], RZ ;  /* 0x000444ff01007387 */ /* 0x0001e80000100800 */
[----:B------:R0:W-:Y:S04]  /*23f0*/  STL [R1+0x448], RZ ;  /* 0x000448ff01007387 */ /* 0x0001e80000100800 */
[----:B------:R0:W-:Y:S04]  /*2400*/  STL [R1+0x44c], RZ ;  /* 0x00044cff01007387 */ /* 0x0001e80000100800 */
[----:B------:R0:W-:Y:S04]  /*2410*/  STL [R1+0x3d0], RZ ;  /* 0x0003d0ff01007387 */ /* 0x0001e80000100800 */
[----:B------:R0:W-:Y:S04]  /*2420*/  STL [R1+0x3d4], RZ ;  /* 0x0003d4ff01007387 */ /* 0x0001e80000100800 */
[----:B------:R0:W-:Y:S01]  /*2430*/  STL [R1+0x3d8], RZ ;  /* 0x0003d8ff01007387 */ /* 0x0001e20000100800 */
[----:B--2---:R-:W-:Y:S01]  /*2440*/  IMAD R3, R7, R5, RZ ;  /* 0x0000000507037224 */ /* 0x004fe200078e02ff */
[----:B------:R-:W-:-:S02]  /*2450*/  LOP3.LUT R3, R6, 0x10, RZ, 0x3c, !PT ;  /* 0x0000001006037812 */ /* 0x000fc400078e3cff */
[----:B------:R0:W-:Y:S01]  /*2460*/  STL [R1+0x3dc], RZ ;  /* 0x0003dcff01007387 */ /* 0x0001e20000100800 */
[C---:B------:R-:W-:Y:S02]  /*2470*/  LOP3.LUT R7, R6.reuse, 0x20, RZ, 0x3c, !PT ;  /* 0x0000002006077812 */ /* 0x040fe400078e3cff */
[C---:B------:R-:W-:Y:S01]  /*2480*/  LOP3.LUT R5, R6.reuse, 0x30, RZ, 0x3c, !PT ;  /* 0x0000003006057812 */ /* 0x040fe200078e3cff */
[----:B------:R0:W-:Y:S01]  /*2490*/  STL [R1+0x3c0], RZ ;  /* 0x0003c0ff01007387 */ /* 0x0001e20000100800 */
[C---:B------:R-:W-:Y:S02]  /*24a0*/  LOP3.LUT R3, R6.reuse, 0x40, RZ, 0x3c, !PT ;  /* 0x0000004006037812 */ /* 0x040fe400078e3cff */
[C---:B------:R-:W-:Y:S01]  /*24b0*/  LOP3.LUT R7, R6.reuse, 0x50, RZ, 0x3c, !PT ;  /* 0x0000005006077812 */ /* 0x040fe200078e3cff */
[----:B------:R0:W-:Y:S01]  /*24c0*/  STL [R1+0x3c4], RZ ;  /* 0x0003c4ff01007387 */ /* 0x0001e20000100800 */
[C---:B------:R-:W-:Y:S02]  /*24d0*/  LOP3.LUT R5, R6.reuse, 0x60, RZ, 0x3c, !PT ;  /* 0x0000006006057812 */ /* 0x040fe400078e3cff */
[----:B------:R-:W-:Y:S01]  /*24e0*/  LOP3.LUT R3, R6, 0x70, RZ, 0x3c, !PT ;  /* 0x0000007006037812 */ /* 0x000fe200078e3cff */
        /* <DEDUP_REMOVED lines=245> */
[----:B------:R0:W-:Y:S02]  /*3440*/  STL [R1+0x23c], RZ ;  /* 0x00023cff01007387 */ /* 0x0001e40000100800 */
.L_x_2:
[----:B------:R-:W1:Y:S01]  /*3450*/  LDC R5, c[0x0][0x3a8] ;  /* 0x0000ea00ff057b82 */ /* 0x000e620000000800 */
[C---:B-----5:R-:W-:Y:S01]  /*3460*/  ISETP.GT.AND P1, PT, R0.reuse, 0x8, PT ;  /* 0x000000080000780c */ /* 0x060fe20003f24270 */
[----:B------:R-:W-:Y:S01]  /*3470*/  IMAD.MOV.U32 R3, RZ, RZ, R2 ;  /* 0x000000ffff037224 */ /* 0x000fe200078e0002 */
[----:B------:R-:W-:Y:S01]  /*3480*/  ISETP.GT.AND P0, PT, R0, RZ, PT ;  /* 0x000000ff0000720c */ /* 0x000fe20003f04270 */
[----:B------:R-:W-:Y:S01]  /*3490*/  IMAD.MOV.U32 R2, RZ, RZ, R4 ;  /* 0x000000ffff027224 */ /* 0x000fe200078e0004 */
[----:B------:R-:W-:Y:S01]  /*34a0*/  PRMT R9, RZ, 0x7610, R9 ;  /* 0x00007610ff097816 */ /* 0x000fe20000000009 */
[----:B------:R2:W-:Y:S01]  /*34b0*/  STL [R1+0xd64], R25 ;  /* 0x000d641901007387 */ /* 0x0005e20000100800 */
[----:B------:R-:W-:Y:S02]  /*34c0*/  PRMT R8, RZ, 0x7610, R8 ;  /* 0x00007610ff087816 */ /* 0x000fe40000000008 */
[----:B------:R-:W-:Y:S01]  /*34d0*/  PRMT R10, RZ, 0x7610, R10 ;  /* 0x00007610ff0a7816 */ /* 0x000fe2000000000a */
[----:B------:R3:W-:Y:S01]  /*34e0*/  STL [R1+0xd60], R24 ;  /* 0x000d601801007387 */ /* 0x0007e20000100800 */
[----:B------:R-:W-:-:S03]  /*34f0*/  PRMT R6, RZ, 0x7610, R6 ;  /* 0x00007610ff067816 */ /* 0x000fc60000000006 */
[----:B------:R4:W-:Y:S04]  /*3500*/  STL [R1+0xd5c], R23 ;  /* 0x000d5c1701007387 */ /* 0x0009e80000100800 */
[----:B------:R-:W4:Y:S01]  /*3510*/  @P0 LDG.E.U16 R8, desc[UR8][R2.64] ;  /* 0x0000000802080981 */ /* 0x000f22000c1e1500 */
[----:B-1----:R-:W-:-:S03]  /*3520*/  IMAD.SHL.U32 R5, R5, 0x8, RZ ;  /* 0x0000000805057824 */ /* 0x002fc600078e00ff */
[----:B------:R1:W-:Y:S01]  /*3530*/  STL [R1+0xd58], R22 ;  /* 0x000d581601007387 */ /* 0x0003e20000100800 */
[----:B------:R-:W-:Y:S01]  /*3540*/  IMAD.WIDE R4, R5, 0x2, R2 ;  /* 0x0000000205047825 */ /* 0x000fe200078e0202 */
[C---:B------:R-:W-:Y:S02]  /*3550*/  ISETP.GT.AND P0, PT, R0.reuse, 0x10, PT ;  /* 0x000000100000780c */ /* 0x040fe40003f04270 */
[----:B------:R-:W-:Y:S04]  /*3560*/  STL [R1+0xd54], R21 ;  /* 0x000d541501007387 */ /* 0x000fe80000100800 */
[----:B------:R0:W4:Y:S04]  /*3570*/  @P1 LDG.E.U16 R9, desc[UR8][R4.64] ;  /* 0x0000000804091981 */ /* 0x000128000c1e1500 */
[----:B------:R-:W-:Y:S01]  /*3580*/  STL [R1+0xd50], R20 ;  /* 0x000d501401007387 */ /* 0x000fe20000100800 */
[----:B0-----:R-:W0:Y:S01]  /*3590*/  LDC R5, c[0x0][0x3a8] ;  /* 0x0000ea00ff057b82 */ /* 0x001e220000000800 */
[----:B------:R-:W-:-:S02]  /*35a0*/  ISETP.GT.AND P1, PT, R0, 0x18, PT ;  /* 0x000000180000780c */ /* 0x000fc40003f24270 */
[----:B------:R-:W-:Y:S04]  /*35b0*/  STL [R1+0xd4c], R12 ;  /* 0x000d4c0c01007387 */ /* 0x000fe80000100800 */
[----:B------:R-:W-:Y:S04]  /*35c0*/  STL [R1+0xd48], R11 ;  /* 0x000d480b01007387 */ /* 0x000fe80000100800 */
[----:B------:R-:W-:Y:S04]  /*35d0*/  STL [R1+0xd44], R19 ;  /* 0x000d441301007387 */ /* 0x000fe80000100800 */
[----:B------:R-:W-:Y:S04]  /*35e0*/  STL [R1+0xd40], R14 ;  /* 0x000d400e01007387 */ /* 0x000fe80000100800 */
[----:B------:R-:W-:Y:S04]  /*35f0*/  STL [R1+0xd3c], R13 ;  /* 0x000d3c0d01007387 */ /* 0x000fe80000100800 */
[----:B------:R-:W-:Y:S01]  /*3600*/  STL [R1+0xd38], R18 ;  /* 0x000d381201007387 */ /* 0x000fe20000100800 */
[----:B0-----:R-:W-:-:S03]  /*3610*/  IMAD.SHL.U32 R5, R5, 0x10, RZ ;  /* 0x0000001005057824 */ /* 0x001fc600078e00ff */
[----:B------:R-:W-:Y:S01]  /*3620*/  STL [R1+0xd34], R16 ;  /* 0x000d341001007387 */ /* 0x000fe20000100800 */
[----:B------:R-:W-:-:S03]  /*3630*/  IMAD.WIDE R4, R5, 0x2, R2 ;  /* 0x0000000205047825 */ /* 0x000fc600078e0202 */
[----:B------:R-:W-:Y:S04]  /*3640*/  STL [R1+0xd30], R15 ;  /* 0x000d300f01007387 */ /* 0x000fe80000100800 */
[----:B------:R0:W4:Y:S04]  /*3650*/  @P0 LDG.E.U16 R10, desc[UR8][R4.64] ;  /* 0x00000008040a0981 */ /* 0x000128000c1e1500 */
[----:B------:R-:W-:Y:S04]  /*3660*/  STL [R1+0xd2c], R17 ;  /* 0x000d2c1101007387 */ /* 0x000fe80000100800 */
[----:B------:R-:W-:Y:S01]  /*3670*/  STL [R1+0xce0], R29 ;  /* 0x000ce01d01007387 */ /* 0x000fe20000100800 */
[----:B0-----:R-:W0:Y:S03]  /*3680*/  LDC R5, c[0x0][0x3a8] ;  /* 0x0000ea00ff057b82 */ /* 0x001e260000000800 */
[----:B------:R-:W-:Y:S01]  /*3690*/  STL [R1+0x548], R28 ;  /* 0x0005481c01007387 */ /* 0x000fe20000100800 */
[----:B0-----:R-:W-:-:S04]  /*36a0*/  IMAD R5, R5, 0x18, RZ ;  /* 0x0000001805057824 */ /* 0x001fc800078e02ff */
[----:B------:R-:W-:-:S05]  /*36b0*/  IMAD.WIDE R4, R5, 0x2, R2 ;  /* 0x0000000205047825 */ /* 0x000fca00078e0202 */
[----:B------:R-:W4:Y:S01]  /*36c0*/  @P1 LDG.E.U16 R6, desc[UR8][R4.64] ;  /* 0x0000000804061981 */ /* 0x000f22000c1e1500 */
[C---:B------:R-:W-:Y:S02]  /*36d0*/  ISETP.GT.AND P0, PT, R0.reuse, 0x1, PT ;  /* 0x000000010000780c */ /* 0x040fe40003f04270 */
[----:B--2---:R-:W-:Y:S02]  /*36e0*/  PRMT R25, RZ, 0x7610, R25 ;  /* 0x00007610ff197816 */ /* 0x004fe40000000019 */
[----:B------:R-:W-:Y:S02]  /*36f0*/  ISETP.GT.AND P1, PT, R0, 0x9, PT ;  /* 0x000000090000780c */ /* 0x000fe40003f24270 */
[----:B---3--:R-:W-:Y:S02]  /*3700*/  PRMT R24, RZ, 0x7610, R24 ;  /* 0x00007610ff187816 */ /* 0x008fe40000000018 */
[----:B----4-:R-:W-:Y:S02]  /*3710*/  PRMT R23, RZ, 0x7610, R23 ;  /* 0x00007610ff177816 */ /* 0x010fe40000000017 */
[----:B-1----:R-:W-:-:S02]  /*3720*/  PRMT R22, RZ, 0x7610, R22 ;  /* 0x00007610ff167816 */ /* 0x002fc40000000016 */
[----:B------:R-:W-:Y:S01]  /*3730*/  PRMT R7, RZ, 0x7610, R7 ;  /* 0x00007610ff077816 */ /* 0x000fe20000000007 */
[----:B------:R0:W-:Y:S02]  /*3740*/  STL [R1+0x8], R6 ;  /* 0x0000080601007387 */ /* 0x0001e40000100800 */
[----:B0-----:R-:W0:Y:S02]  /*3750*/  LDC R6, c[0x0][0x3a8] ;  /* 0x0000ea00ff067b82 */ /* 0x001e240000000800 */
[----:B0-----:R-:W-:-:S05]  /*3760*/  IMAD.WIDE R4, R6, 0x2, R2 ;  /* 0x0000000206047825 */ /* 0x001fca00078e0202 */
[----:B------:R0:W2:Y:S02]  /*3770*/  @P0 LDG.E.U16 R25, desc[UR8][R4.64] ;  /* 0x0000000804190981 */ /* 0x0000a4000c1e1500 */
[----:B0-----:R-:W0:Y:S02]  /*3780*/  LDC R5, c[0x0][0x3a8] ;  /* 0x0000ea00ff057b82 */ /* 0x001e240000000800 */
[----:B0-----:R-:W-:-:S04]  /*3790*/  IMAD R5, R5, 0x9, RZ ;  /* 0x0000000905057824 */ /* 0x001fc800078e02ff */
[----:B------:R-:W-:-:S05]  /*37a0*/  IMAD.WIDE R4, R5, 0x2, R2 ;  /* 0x0000000205047825 */ /* 0x000fca00078e0202 */
[----:B------:R0:W3:Y:S02]  /*37b0*/  @P1 LDG.E.U16 R24, desc[UR8][R4.64] ;  /* 0x0000000804181981 */ /* 0x0000e4000c1e1500 */
[----:B0-----:R-:W0:Y:S01]  /*37c0*/  LDC R5, c[0x0][0x3a8] ;  /* 0x0000ea00ff057b82 */ /* 0x001e220000000800 */
[----:B------:R-:W-:Y:S01]  /*37d0*/  ISETP.GT.AND P0, PT, R0, 0x11, PT ;  /* 0x000000110000780c */ /* 0x000fe20003f04270 */
[----:B0-----:R-:W-:-:S04]  /*37e0*/  IMAD R5, R5, 0x11, RZ ;  /* 0x0000001105057824 */ /* 0x001fc800078e02ff */
[----:B------:R-:W-:-:S08]  /*37f0*/  IMAD.WIDE R4, R5, 0x2, R2 ;  /* 0x0000000205047825 */ /* 0x000fd000078e0202 */
[----:B------:R0:W4:Y:S02]  /*3800*/  @P0 LDG.E.U16 R23, desc[UR8][R4.64] ;  /* 0x0000000804170981 */ /* 0x000124000c1e1500 */
[----:B0-----:R-:W0:Y:S01]  /*3810*/  LDC R5, c[0x0][0x3a8] ;  /* 0x0000ea00ff057b82 */ /* 0x001e220000000800 */
[----:B------:R-:W-:Y:S01]  /*3820*/  ISETP.GT.AND P1, PT, R0, 0x19, PT ;  /* 0x000000190000780c */ /* 0x000fe20003f24270 */
[----:B0-----:R-:W-:-:S04]  /*3830*/  IMAD R5, R5, 0x19, RZ ;  /* 0x0000001905057824 */ /* 0x001fc800078e02ff */
[----:B------:R-:W-:-:S08]  /*3840*/  IMAD.WIDE R4, R5, 0x2, R2 ;  /* 0x0000000205047825 */ /* 0x000fd000078e0202 */
[----:B------:R0:W4:Y:S02]  /*3850*/  @P1 LDG.E.U16 R22, desc[UR8][R4.64] ;  /* 0x0000000804161981 */ /* 0x000124000c1e1500 */
[----:B0-----:R-:W0:Y:S01]  /*3860*/  LDC R5, c[0x0][0x3a8] ;  /* 0x0000ea00ff057b82 */ /* 0x001e220000000800 */
[----:B------:R-:W-:Y:S01]  /*3870*/  ISETP.GT.AND P0, PT, R0, 0x2, PT ;  /* 0x000000020000780c */ /* 0x000fe20003f04270 */
[----:B0-----:R-:W-:-:S04]  /*3880*/  IMAD.SHL.U32 R5, R5, 0x2, RZ ;  /* 0x0000000205057824 */ /* 0x001fc800078e00ff */
[----:B------:R-:W-:-:S08]  /*3890*/  IMAD.WIDE R4, R5, 0x2, R2 ;  /* 0x0000000205047825 */ /* 0x000fd000078e0202 */
[----:B------:R0:W4:Y:S02]  /*38a0*/  @P0 LDG.E.U16 R7, desc[UR8][R4.64] ;  /* 0x0000000804070981 */ /* 0x000124000c1e1500 */
[----:B0-----:R-:W0:Y:S01]  /*38b0*/  LDC R5, c[0x0][0x3a8] ;  /* 0x0000ea00ff057b82 */ /* 0x001e220000000800 */
[C---:B------:R-:W-:Y:S02]  /*38c0*/  ISETP.GT.AND P1, PT, R0.reuse, 0xa, PT ;  /* 0x0000000a0000780c */ /* 0x040fe40003f24270 */
[----:B------:R-:W-:Y:S02]  /*38d0*/  ISETP.GT.AND P0, PT, R0, 0x3, PT ;  /* 0x000000030000780c */ /* 0x000fe40003f04270 */
[----:B------:R-:W-:Y:S02]  /*38e0*/  PRMT R21, RZ, 0x7610, R21 ;  /* 0x00007610ff157816 */ /* 0x000fe40000000015 */
[----:B------:R-:W-:Y:S01]  /*38f0*/  PRMT R6, RZ, 0x7610, R6 ;  /* 0x00007610ff067816 */ /* 0x000fe20000000006 */
[----:B0-----:R-:W-:-:S04]  /*3900*/  IMAD R5, R5, 0xa, RZ ;  /* 0x0000000a05057824 */ /* 0x001fc800078e02ff */
[----:B------:R-:W-:-:S05]  /*3910*/  IMAD.WIDE R4, R5, 0x2, R2 ;  /* 0x0000000205047825 */ /* 0x000fca00078e0202 */
[----:B------:R0:W4:Y:S04]  /*3920*/  @P1 LDG.E.U16 R21, desc[UR8][R4.64] ;  /* 0x0000000804151981 */ /* 0x000128000c1e1500 */
[----:B--2---:R1:W-:Y:S04]  /*3930*/  STL [R1+0xc], R25 ;  /* 0x00000c1901007387 */ /* 0x0043e80000100800 */
[----:B-1----:R-:W2:Y:S04]  /*3940*/  LDL.LU R25, [R1+0xd64] ;  /* 0x000d640001197983 */ /* 0x002ea80000300800 */
[----:B---3--:R1:W-:Y:S04]  /*3950*/  STL [R1+0x20], R24 ;  /* 0x0000201801007387 */ /* 0x0083e80000100800 */
[----:B-1----:R-:W3:Y:S04]  /*3960*/  LDL.LU R24, [R1+0xd60] ;  /* 0x000d600001187983 */ /* 0x002ee80000300800 */
[----:B----4-:R1:W-:Y:S04]  /*3970*/  STL [R1+0x28], R23 ;  /* 0x0000281701007387 */ /* 0x0103e80000100800 */
[----:B-1----:R-:W4:Y:S04]  /*3980*/  LDL.LU R23, [R1+0xd5c] ;  /* 0x000d5c0001177983 */ /* 0x002f280000300800 */
[----:B------:R1:W-:Y:S04]  /*3990*/  STL [R1+0x34], R22 ;  /* 0x0000341601007387 */ /* 0x0003e80000100800 */
[----:B-1----:R-:W2:Y:S04]  /*39a0*/  LDL.LU R22, [R1+0xd58] ;  /* 0x000d580001167983 */ /* 0x002ea80000300800 */
[----:B------:R1:W-:Y:S02]  /*39b0*/  STL [R1+0x40], R7 ;  /* 0x0000400701007387 */ /* 0x0003e40000100800 */
[----:B-1----:R-:W1:Y:S02]  /*39c0*/  LDC R7, c[0x0][0x3a8] ;  /* 0x0000ea00ff077b82 */ /* 0x002e640000000800 */
[----:B-1----:R-:W-:-:S04]  /*39d0*/  IMAD R7, R7, 0x3, RZ ;  /* 0x0000000307077824 */ /* 0x002fc800078e02ff */
[----:B0-----:R-:W-:Y:S02]  /*39e0*/  IMAD.WIDE R4, R7, 0x2, R2 ;  /* 0x0000000207047825 */ /* 0x001fe400078e0202 */
[----:B------:R-:W0:Y:S03]  /*39f0*/  LDC R7, c[0x0][0x3a8] ;  /* 0x0000ea00ff077b82 */ /* 0x000e260000000800 */
[----:B------:R1:W2:Y:S01]  /*3a00*/  @P0 LDG.E.U16 R6, desc[UR8][R4.64] ;  /* 0x0000000804060981 */ /* 0x0002a2000c1e1500 */
[----:B------:R-:W-:Y:S02]  /*3a10*/  ISETP.GT.AND P1, PT, R0, 0x4, PT ;  /* 0x000000040000780c */ /* 0x000fe40003f24270 */
[----:B------:R-:W-:Y:S01]  /*3a20*/  PRMT R20, RZ, 0x7610, R20 ;  /* 0x00007610ff147816 */ /* 0x000fe20000000014 */
[----:B0-----:R-:W-:-:S04]  /*3a30*/  IMAD.SHL.U32 R7, R7, 0x4, RZ ;  /* 0x0000000407077824 */ /* 0x001fc800078e00ff */
[----:B-1----:R-:W-:-:S06]  /*3a40*/  IMAD.WIDE R4, R7, 0x2, R2 ;  /* 0x0000000207047825 */ /* 0x002fcc00078e0202 */
[----:B------:R0:W2:Y:S02]  /*3a50*/  @P1 LDG.E.U16 R20, desc[UR8][R4.64] ;  /* 0x0000000804141981 */ /* 0x0000a4000c1e1500 */
[----:B0-----:R-:W0:Y:S01]  /*3a60*/  LDC R5, c[0x0][0x3a8] ;  /* 0x0000ea00ff057b82 */ /* 0x001e220000000800 */
[----:B------:R-:W-:Y:S02]  /*3a70*/  ISETP.GT.AND P0, PT, R0, 0x6, PT ;  /* 0x000000060000780c */ /* 0x000fe40003f04270 */
[----:B------:R-:W-:Y:S01]  /*3a80*/  PRMT R11, RZ, 0x7610, R11 ;  /* 0x00007610ff0b7816 */ /* 0x000fe2000000000b */
[----:B0-----:R-:W-:-:S04]  /*3a90*/  IMAD R5, R5, 0x6, RZ ;  /* 0x0000000605057824 */ /* 0x001fc800078e02ff */
[----:B------:R-:W-:-:S06]  /*3aa0*/  IMAD.WIDE R4, R5, 0x2, R2 ;  /* 0x0000000205047825 */ /* 0x000fcc00078e0202 */
[----:B------:R0:W3:Y:S02]  /*3ab0*/  @P0 LDG.E.U16 R11, desc[UR8][R4.64] ;  /* 0x00000008040b0981 */ /* 0x0000e4000c1e1500 */
        /* <DEDUP_REMOVED lines=18> */
[----:B0-----:R-:W0:Y:S02]  /*3be0*/  LDC R5, c[0x0][0x3a8] ;  /* 0x0000ea00ff057b82 */ /* 0x001e240000000800 */
[----:B------:R1:W-:Y:S01]  /*3bf0*/  STL [R1+0x44], R21 ;  /* 0x0000441501007387 */ /* 0x0003e20000100800 */
[----:B------:R-:W-:Y:S02]  /*3c00*/  ISETP.GT.AND P0, PT, R0, 0xd, PT ;  /* 0x0000000d0000780c */ /* 0x000fe40003f04270 */
[----:B------:R-:W-:Y:S01]  /*3c10*/  PRMT R18, RZ, 0x7610, R18 ;  /* 0x00007610ff127816 */ /* 0x000fe20000000012 */
[----:B-1----:R-:W3:Y:S01]  /*3c20*/  LDL.LU R21, [R1+0xd54] ;  /* 0x000d540001157983 */ /* 0x002ee20000300800 */
[----:B0-----:R-:W-:-:S04]  /*3c30*/  IMAD R5, R5, 0xd, RZ ;  /* 0x0000000d05057824 */ /* 0x001fc800078e02ff */
[----:B------:R-:W-:-:S05]  /*3c40*/  IMAD.WIDE R4, R5, 0x2, R2 ;  /* 0x0000000205047825 */ /* 0x000fca00078e0202 */
[----:B------:R0:W3:Y:S01]  /*3c50*/  @P0 LDG.E.U16 R18, desc[UR8][R4.64] ;  /* 0x0000000804120981 */ /* 0x0000e2000c1e1500 */
[C---:B------:R-:W-:Y:S01]  /*3c60*/  ISETP.GT.AND P2, PT, R0.reuse, 0x5, PT ;  /* 0x000000050000780c */ /* 0x040fe20003f44270 */
[----:B0-----:R-:W0:Y:S01]  /*3c70*/  LDC R5, c[0x0][0x3a8] ;  /* 0x0000ea00ff057b82 */ /* 0x001e220000000800 */
[----:B------:R-:W-:Y:S02]  /*3c80*/  PRMT R12, RZ, 0x7610, R12 ;  /* 0x00007610ff0c7816 */ /* 0x000fe4000000000c */
[----:B------:R-:W-:Y:S02]  /*3c90*/  ISETP.GT.AND P1, PT, R0, 0xe, PT ;  /* 0x0000000e0000780c */ /* 0x000fe40003f24270 */
[----:B------:R-:W-:Y:S01]  /*3ca0*/  PRMT R28, RZ, 0x7610, R28 ;  /* 0x00007610ff1c7816 */ /* 0x000fe2000000001c */
[----:B--2---:R1:W-:Y:S02]  /*3cb0*/  STL [R1+0x4d8], R6 ;  /* 0x0004d80601007387 */ /* 0x0043e40000100800 */
[----:B-1----:R-:W1:Y:S01]  /*3cc0*/  LDC R6, c[0x0][0x3a8] ;  /* 0x0000ea00ff067b82 */ /* 0x002e620000000800 */
[----:B0-----:R-:W-:-:S04]  /*3cd0*/  IMAD R5, R5, 0xe, RZ ;  /* 0x0000000e05057824 */ /* 0x001fc800078e02ff */
[----:B------:R-:W-:-:S05]  /*3ce0*/  IMAD.WIDE R4, R5, 0x2, R2 ;  /* 0x0000000205047825 */ /* 0x000fca00078e0202 */
[----:B------:R0:W2:Y:S02]  /*3cf0*/  @P1 LDG.E.U16 R28, desc[UR8][R4.64] ;  /* 0x00000008041c1981 */ /* 0x0000a4000c1e1500 */
[----:B0-----:R-:W0:Y:S01]  /*3d00*/  LDC R5, c[0x0][0x3a8] ;  /* 0x0000ea00ff057b82 */ /* 0x001e220000000800 */
[----:B-1----:R-:W-:-:S04]  /*3d10*/  IMAD R6, R6, 0x5, RZ ;  /* 0x0000000506067824 */ /* 0x002fc800078e02ff */
[----:B------:R-:W-:-:S05]  /*3d20*/  IMAD.WIDE R6, R6, 0x2, R2 ;  /* 0x0000000206067825 */ /* 0x000fca00078e0202 */
[----:B------:R-:W2:Y:S01]  /*3d30*/  @P2 LDG.E.U16 R12, desc[UR8][R6.64] ;  /* 0x00000008060c2981 */ /* 0x000ea2000c1e1500 */
[----:B------:R-:W-:Y:S02]  /*3d40*/  ISETP.GT.AND P0, PT, R0, 0xf, PT ;  /* 0x0000000f0000780c */ /* 0x000fe40003f04270 */
[----:B------:R-:W-:Y:S01]  /*3d50*/  PRMT R29, RZ, 0x7610, R29 ;  /* 0x00007610ff1d7816 */ /* 0x000fe2000000001d */
[----:B0-----:R-:W-:-:S04]  /*3d60*/  IMAD R5, R5, 0xf, RZ ;  /* 0x0000000f05057824 */ /* 0x001fc800078e02ff */
[----:B------:R-:W-:-:S06]  /*3d70*/  IMAD.WIDE R4, R5, 0x2, R2 ;  /* 0x0000000205047825 */ /* 0x000fcc00078e0202 */
[----:B------:R0:W4:Y:S04]  /*3d80*/  @P0 LDG.E.U16 R29, desc[UR8][R4.64] ;  /* 0x00000008041d0981 */ /* 0x000128000c1e1500 */
[----:B------:R1:W-:Y:S04]  /*3d90*/  STL [R1+0x4c], R20 ;  /* 0x00004c1401007387 */ /* 0x0003e80000100800 */
[----:B-1----:R-:W4:Y:S01]  /*3da0*/  LDL.LU R20, [R1+0xd50] ;  /* 0x000d500001147983 */ /* 0x002f220000300800 */
[----:B------:R-:W-:Y:S02]  /*3db0*/  ISETP.GT.AND P1, PT, R0, 0x12, PT ;  /* 0x000000120000780c */ /* 0x000fe40003f24270 */
[----:B------:R-:W-:-:S02]  /*3dc0*/  PRMT R16, RZ, 0x7610, R16 ;  /* 0x00007610ff107816 */ /* 0x000fc40000000010 */
[----:B------:R-:W-:Y:S02]  /*3dd0*/  ISETP.GT.AND P0, PT, R0, 0x13, PT ;  /* 0x000000130000780c */ /* 0x000fe40003f04270 */
[----:B------:R-:W-:Y:S02]  /*3de0*/  PRMT R15, RZ, 0x7610, R15 ;  /* 0x00007610ff0f7816 */ /* 0x000fe4000000000f */
[----:B------:R-:W-:Y:S02]  /*3df0*/  PRMT R17, RZ, 0x7610, R17 ;  /* 0x00007610ff117816 */ /* 0x000fe40000000011 */
[----:B------:R-:W-:Y:S02]  /*3e00*/  PRMT R27, RZ, 0x7610, R27 ;  /* 0x00007610ff1b7816 */ /* 0x000fe4000000001b */
[----:B------:R-:W-:Y:S01]  /*3e10*/  PRMT R26, RZ, 0x7610, R26 ;  /* 0x00007610ff1a7816 */ /* 0x000fe2000000001a */
[----:B--2---:R1:W-:Y:S04]  /*3e20*/  STL [R1+0x48], R12 ;  /* 0x0000480c01007387 */ /* 0x0043e80000100800 */
[----:B-1----:R-:W2:Y:S04]  /*3e30*/  LDL.LU R12, [R1+0xd4c] ;  /* 0x000d4c00010c7983 */ /* 0x002ea80000300800 */
[----:B---3--:R1:W-:Y:S04]  /*3e40*/  STL [R1+0x3c], R11 ;  /* 0x00003c0b01007387 */ /* 0x0083e80000100800 */
[----:B-1----:R-:W3:Y:S04]  /*3e50*/  LDL.LU R11, [R1+0xd48] ;  /* 0x000d4800010b7983 */ /* 0x002ee80000300800 */
[----:B------:R1:W-:Y:S04]  /*3e60*/  STL [R1+0x38], R19 ;  /* 0x0000381301007387 */ /* 0x0003e80000100800 */
[----:B-1----:R-:W2:Y:S04]  /*3e70*/  LDL.LU R19, [R1+0xd44] ;  /* 0x000d440001137983 */ /* 0x002ea80000300800 */
[----:B------:R1:W-:Y:S04]  /*3e80*/  STL [R1+0x30], R14 ;  /* 0x0000300e01007387 */ /* 0x0003e80000100800 */
[----:B-1----:R-:W2:Y:S04]  /*3e90*/  LDL.LU R14, [R1+0xd40] ;  /* 0x000d4000010e7983 */ /* 0x002ea80000300800 */
[----:B------:R1:W-:Y:S04]  /*3ea0*/  STL [R1+0x2c], R13 ;  /* 0x00002c0d01007387 */ /* 0x0003e80000100800 */
[----:B-1----:R-:W2:Y:S04]  /*3eb0*/  LDL.LU R13, [R1+0xd3c] ;  /* 0x000d3c00010d7983 */ /* 0x002ea80000300800 */
        /* <DEDUP_REMOVED lines=8> */
[----:B0-----:R-:W-:-:S04]  /*3f40*/  IMAD R28, R28, 0x13, RZ ;  /* 0x000000131c1c7824 */ /* 0x001fc800078e02ff */
[----:B-1----:R-:W-:Y:S02]  /*3f50*/  IMAD.WIDE R4, R28, 0x2, R2 ;  /* 0x000000021c047825 */ /* 0x002fe400078e0202 */
[----:B------:R-:W0:Y:S03]  /*3f60*/  LDC R28, c[0x0][0x3a8] ;  /* 0x0000ea00ff1c7b82 */ /* 0x000e260000000800 */
[----:B------:R1:W2:Y:S01]  /*3f70*/  @P0 LDG.E.U16 R15, desc[UR8][R4.64] ;  /* 0x00000008040f0981 */ /* 0x0002a2000c1e1500 */
[----:B0-----:R-:W-:-:S04]  /*3f80*/  IMAD R28, R28, 0x14, RZ ;  /* 0x000000141c1c7824 */ /* 0x001fc800078e02ff */
[----:B-1----:R-:W-:Y:S02]  /*3f90*/  IMAD.WIDE R4, R28, 0x2, R2 ;  /* 0x000000021c047825 */ /* 0x002fe400078e0202 */
[----:B------:R-:W0:Y:S01]  /*3fa0*/  LDC R28, c[0x0][0x3a8] ;  /* 0x0000ea00ff1c7b82 */ /* 0x000e220000000800 */
[----:B------:R-:W-:-:S13]  /*3fb0*/  ISETP.GT.AND P1, PT, R0, 0x14, PT ;  /* 0x000000140000780c */ /* 0x000fda0003f24270 */
[----:B------:R1:W2:Y:S01]  /*3fc0*/  @P1 LDG.E.U16 R17, desc[UR8][R4.64] ;  /* 0x0000000804111981 */ /* 0x0002a2000c1e1500 */
[----:B0-----:R-:W-:-:S04]  /*3fd0*/  IMAD R28, R28, 0x15, RZ ;  /* 0x000000151c1c7824 */ /* 0x001fc800078e02ff */
[----:B-1----:R-:W-:Y:S02]  /*3fe0*/  IMAD.WIDE R4, R28, 0x2, R2 ;  /* 0x000000021c047825 */ /* 0x002fe400078e0202 */
[----:B------:R-:W0:Y:S01]  /*3ff0*/  LDC R28, c[0x0][0x3a8] ;  /* 0x0000ea00ff1c7b82 */ /* 0x000e220000000800 */
[C---:B------:R-:W-:Y:S01]  /*4000*/  ISETP.GT.AND P0, PT, R0.reuse, 0x15, PT ;  /* 0x000000150000780c */ /* 0x040fe20003f04270 */
[----:B----4-:R1:W-:Y:S01]  /*4010*/  STL [R1+0xce8], R29 ;  /* 0x000ce81d01007387 */ /* 0x0103e20000100800 */
[----:B------:R-:W-:Y:S02]  /*4020*/  ISETP.GT.AND P1, PT, R0, 0x16, PT ;  /* 0x000000160000780c */ /* 0x000fe40003f24270 */
[----:B-1----:R-:W-:-:S09]  /*4030*/  PRMT R29, RZ, 0x7610, R29 ;  /* 0x00007610ff1d7816 */ /* 0x002fd2000000001d */
[----:B------:R1:W4:Y:S01]  /*4040*/  @P0 LDG.E.U16 R29, desc[UR8][R4.64] ;  /* 0x00000008041d0981 */ /* 0x000322000c1e1500 */
[----:B0-----:R-:W-:-:S04]  /*4050*/  IMAD R28, R28, 0x16, RZ ;  /* 0x000000161c1c7824 */ /* 0x001fc800078e02ff */
[----:B-1----:R-:W-:Y:S02]  /*4060*/  IMAD.WIDE R4, R28, 0x2, R2 ;  /* 0x000000021c047825 */ /* 0x002fe400078e0202 */
[----:B------:R-:W0:Y:S03]  /*4070*/  LDC R28, c[0x0][0x3a8] ;  /* 0x0000ea00ff1c7b82 */ /* 0x000e260000000800 */
[----:B------:R1:W3:Y:S01]  /*4080*/  @P1 LDG.E.U16 R27, desc[UR8][R4.64] ;  /* 0x00000008041b1981 */ /* 0x0002e2000c1e1500 */
[----:B------:R-:W-:Y:S01]  /*4090*/  ISETP.GT.AND P0, PT, R0, 0x17, PT ;  /* 0x000000170000780c */ /* 0x000fe20003f04270 */
[----:B0-----:R-:W-:-:S04]  /*40a0*/  IMAD R28, R28, 0x17, RZ ;  /* 0x000000171c1c7824 */ /* 0x001fc800078e02ff */
[----:B-1----:R-:W-:Y:S02]  /*40b0*/  IMAD.WIDE R4, R28, 0x2, R2 ;  /* 0x000000021c047825 */ /* 0x002fe400078e0202 */
[----:B------:R-:W0:Y:S06]  /*40c0*/  LDC R28, c[0x0][0x3a8] ;  /* 0x0000ea00ff1c7b82 */ /* 0x000e2c0000000800 */
[----:B------:R1:W4:Y:S01]  /*40d0*/  @P0 LDG.E.U16 R26, desc[UR8][R4.64] ;  /* 0x00000008041a0981 */ /* 0x000322000c1e1500 */
[----:B0-----:R-:W-:-:S04]  /*40e0*/  IMAD R28, R28, 0x1a, RZ ;  /* 0x0000001a1c1c7824 */ /* 0x001fc800078e02ff */
[----:B-1----:R-:W-:Y:S02]  /*40f0*/  IMAD.WIDE R4, R28, 0x2, R2 ;  /* 0x000000021c047825 */ /* 0x002fe400078e0202 */
[----:B------:R-:W0:Y:S01]  /*4100*/  LDC R28, c[0x0][0x3a8] ;  /* 0x0000ea00ff1c7b82 */ /* 0x000e220000000800 */
[----:B------:R-:W-:Y:S02]  /*4110*/  ISETP.GT.AND P1, PT, R0, 0x1a, PT ;  /* 0x0000001a0000780c */ /* 0x000fe40003f24270 */
[----:B------:R-:W-:-:S11]  /*4120*/  PRMT R25, RZ, 0x7610, R25 ;  /* 0x00007610ff197816 */ /* 0x000fd60000000019 */
[----:B------:R1:W4:Y:S01]  /*4130*/  @P1 LDG.E.U16 R25, desc[UR8][R4.64] ;  /* 0x0000000804191981 */ /* 0x000322000c1e1500 */
[----:B0-----:R-:W-:-:S04]  /*4140*/  IMAD R28, R28, 0x1b, RZ ;  /* 0x0000001b1c1c7824 */ /* 0x001fc800078e02ff */
[----:B-1----:R-:W-:Y:S02]  /*4150*/  IMAD.WIDE R4, R28, 0x2, R2 ;  /* 0x000000021c047825 */ /* 0x002fe400078e0202 */
[----:B------:R-:W0:Y:S01]  /*4160*/  LDC R28, c[0x0][0x3a8] ;  /* 0x0000ea00ff1c7b82 */ /* 0x000e220000000800 */
[C---:B------:R-:W-:Y:S02]  /*4170*/  ISETP.GT.AND P0, PT, R0.reuse, 0x1b, PT ;  /* 0x0000001b0000780c */ /* 0x040fe40003f04270 */
[----:B------:R-:W-:Y:S02]  /*4180*/  PRMT R24, RZ, 0x7610, R24 ;  /* 0x00007610ff187816 */ /* 0x000fe40000000018 */
[----:B------:R-:W-:Y:S02]  /*4190*/  ISETP.GT.AND P1, PT, R0, 0x1c, PT ;  /* 0x0000001c0000780c */ /* 0x000fe40003f24270 */
[----:B------:R-:W-:-:S07]  /*41a0*/  PRMT R23, RZ, 0x7610, R23 ;  /* 0x00007610ff177816 */ /* 0x000fce0000000017 */
[----:B------:R1:W4:Y:S01]  /*41b0*/  @P0 LDG.E.U16 R24, desc[UR8][R4.64] ;  /* 0x0000000804180981 */ /* 0x000322000c1e1500 */
[----:B------:R-:W-:Y:S01]  /*41c0*/  ISETP.GT.AND P0, PT, R0, 0x1d, PT ;  /* 0x0000001d0000780c */ /* 0x000fe20003f04270 */
[----:B0-----:R-:W-:-:S04]  /*41d0*/  IMAD R28, R28, 0x1c, RZ ;  /* 0x0000001c1c1c7824 */ /* 0x001fc800078e02ff */
[----:B-1----:R-:W-:Y:S01]  /*41e0*/  IMAD.WIDE R4, R28, 0x2, R2 ;  /* 0x000000021c047825 */ /* 0x002fe200078e0202 */
[----:B------:R-:W-:-:S04]  /*41f0*/  PRMT R22, RZ, 0x7610, R22 ;  /* 0x00007610ff167816 */ /* 0x000fc80000000016 */
[----:B------:R0:W4:Y:S01]  /*4200*/  @P1 LDG.E.U16 R23, desc[UR8][R4.64] ;  /* 0x0000000804171981 */ /* 0x000122000c1e1500 */
[----:B------:R-:W-:Y:S02]  /*4210*/  ISETP.GT.AND P1, PT, R0, 0x1e, PT ;  /* 0x0000001e0000780c */ /* 0x000fe40003f24270 */
[----:B------:R-:W-:Y:S01]  /*4220*/  PRMT R21, RZ, 0x7610, R21 ;  /* 0x00007610ff157816 */ /* 0x000fe20000000015 */
[----:B--2---:R1:W-:Y:S04]  /*4230*/  STL [R1+0x14], R16 ;  /* 0x0000141001007387 */ /* 0x0043e80000100800 */
[----:B-1----:R-:W2:Y:S04]  /*4240*/  LDL.LU R16, [R1+0xd34] ;  /* 0x000d340001107983 */ /* 0x002ea80000300800 */
[----:B------:R1:W-:Y:S04]  /*4250*/  STL [R1+0x10], R15 ;  /* 0x0000100f01007387 */ /* 0x0003e80000100800 */
[----:B-1----:R-:W2:Y:S04]  /*4260*/  LDL.LU R15, [R1+0xd30] ;  /* 0x000d3000010f7983 */ /* 0x002ea80000300800 */
[----:B------:R1:W-:Y:S04]  /*4270*/  STL [R1+0x4], R17 ;  /* 0x0000041101007387 */ /* 0x0003e80000100800 */
[----:B-1----:R-:W2:Y:S04]  /*4280*/  LDL.LU R17, [R1+0xd2c] ;  /* 0x000d2c0001117983 */ /* 0x002ea80000300800 */
[----:B---3--:R1:W-:Y:S02]  /*4290*/  STL [R1+0xcec], R27 ;  /* 0x000cec1b01007387 */ /* 0x0083e40000100800 */
[----:B-1----:R-:W1:Y:S02]  /*42a0*/  LDC R27, c[0x0][0x3a8] ;  /* 0x0000ea00ff1b7b82 */ /* 0x002e640000000800 */
[----:B----4-:R3:W-:Y:S01]  /*42b0*/  STL [R1+0xcf0], R26 ;  /* 0x000cf01a01007387 */ /* 0x0107e20000100800 */
[----:B-1----:R-:W-:-:S05]  /*42c0*/  IMAD R27, R27, 0x1d, RZ ;  /* 0x0000001d1b1b7824 */ /* 0x002fca00078e02ff */
[----:B---3--:R-:W1:Y:S01]  /*42d0*/  LDC R26, c[0x0][0x3a8] ;  /* 0x0000ea00ff1a7b82 */ /* 0x008e620000000800 */
[----:B0-----:R-:W-:-:S05]  /*42e0*/  IMAD.WIDE R4, R27, 0x2, R2 ;  /* 0x000000021b047825 */ /* 0x001fca00078e0202 */
[----:B------:R0:W3:Y:S01]  /*42f0*/  @P0 LDG.E.U16 R22, desc[UR8][R4.64] ;  /* 0x0000000804160981 */ /* 0x0000e2000c1e1500 */
[----:B-1----:R-:W-:-:S04]  /*4300*/  IMAD R26, R26, 0x1e, RZ ;  /* 0x0000001e1a1a7824 */ /* 0x002fc800078e02ff */
[----:B0-----:R-:W-:Y:S02]  /*4310*/  IMAD.WIDE R4, R26, 0x2, R2 ;  /* 0x000000021a047825 */ /* 0x001fe400078e0202 */
[----:B------:R-:W0:Y:S03]  /*4320*/  LDC R26, c[0x0][0x3a8] ;  /* 0x0000ea00ff1a7b82 */ /* 0x000e260000000800 */
[----:B------:R1:W4:Y:S01]  /*4330*/  @P1 LDG.E.U16 R21, desc[UR8][R4.64] ;  /* 0x0000000804151981 */ /* 0x000322000c1e1500 */
[----:B------:R-:W0:Y:S01]  /*4340*/  S2R R28, SR_TID.X ;  /* 0x00000000001c7919 */ /* 0x000e220000002100 */
[----:B------:R-:W-:Y:S02]  /*4350*/  ISETP.GT.AND P2, PT, R0, 0x1f, PT ;  /* 0x0000001f0000780c */ /* 0x000fe40003f44270 */
[----:B------:R0:W-:Y:S01]  /*4360*/  STL [R1+0xd0c], R25 ;  /* 0x000d0c1901007387 */ /* 0x0001e20000100800 */
[----:B------:R-:W-:Y:S01]  /*4370*/  PRMT R20, RZ, 0x7610, R20 ;  /* 0x00007610ff147816 */ /* 0x000fe20000000014 */
[----:B0-----:R-:W-:-:S02]  /*4380*/  IMAD R26, R26, 0x1f, RZ ;  /* 0x0000001f1a1a7824 */ /* 0x001fc400078e02ff */
[----:B------:R-:W-:Y:S04]  /*4390*/  STL [R1+0xcfc], R24 ;  /* 0x000cfc1801007387 */ /* 0x000fe80000100800 */
[----:B------:R-:W-:Y:S01]  /*43a0*/  STL [R1], R29 ;  /* 0x0000001d01007387 */ /* 0x000fe20000100800 */
[----:B-1----:R-:W-:-:S05]  /*43b0*/  IMAD.WIDE R4, R26, 0x2, R2 ;  /* 0x000000021a047825 */ /* 0x002fca00078e0202 */
[----:B------:R0:W2:Y:S04]  /*43c0*/  @P2 LDG.E.U16 R20, desc[UR8][R4.64] ;  /* 0x0000000804142981 */ /* 0x0000a8000c1e1500 */
[----:B------:R-:W-:Y:S01]  /*43d0*/  STL [R1+0xcf4], R23 ;  /* 0x000cf41701007387 */ /* 0x000fe20000100800 */
[----:B------:R-:W-:-:S04]  /*43e0*/  LOP3.LUT R25, R28, 0x1f, RZ, 0xc0, !PT ;  /* 0x0000001f1c197812 */ /* 0x000fc800078ec0ff */
[C---:B------:R-:W-:Y:S02]  /*43f0*/  ISETP.GE.AND P0, PT, R25.reuse, R0, PT ;  /* 0x000000001900720c */ /* 0x040fe40003f06270 */
[----:B------:R-:W-:Y:S01]  /*4400*/  PRMT R19, RZ, 0x7610, R19 ;  /* 0x00007610ff137816 */ /* 0x000fe20000000013 */
[----:B------:R-:W-:Y:S06]  /*4410*/  BAR.SYNC.DEFER_BLOCKING 0x0 ;  /* 0x0000000000007b1d */ /* 0x000fec0000010000 */
[----:B---3--:R1:W-:Y:S02]  /*4420*/  STL [R1+0xcf8], R22 ;  /* 0x000cf81601007387 */ /* 0x0083e40000100800 */
[----:B-1----:R-:W1:Y:S02]  /*4430*/  LDC R22, c[0x0][0x3ac] ;  /* 0x0000eb00ff167b82 */ /* 0x002e640000000800 */
[----:B----4-:R3:W-:Y:S04]  /*4440*/  STL [R1+0xd00], R21 ;  /* 0x000d001501007387 */ /* 0x0107e80000100800 */
[----:B------:R-:W-:Y:S01]  /*4450*/  STL [R1+0x54c], R0 ;  /* 0x00054c0001007387 */ /* 0x000fe20000100800 */
[----:B-1----:R-:W-:-:S03]  /*4460*/  IMAD R22, R25, R22, RZ ;  /* 0x0000001619167224 */ /* 0x002fc600078e02ff */
[----:B---3--:R-:W3:Y:S04]  /*4470*/  LDL.LU R21, [R1+0x45c] ;  /* 0x00045c0001157983 */ /* 0x008ee80000300800 */
[----:B------:R1:W-:Y:S04]  /*4480*/  STL [R1+0x554], R2 ;  /* 0x0005540201007387 */ /* 0x0003e80000100800 */
[----:B------:R4:W-:Y:S04]  /*4490*/  STL [R1+0x550], R3 ;  /* 0x0005500301007387 */ /* 0x0009e80000100800 */
[----:B------:R-:W3:Y:S01]  /*44a0*/  LDL.LU R23, [R1+0x458] ;  /* 0x0004580001177983 */ /* 0x000ee20000300800 */
[----:B-1----:R-:W-:-:S02]  /*44b0*/  IMAD.MOV.U32 R2, RZ, RZ, R12 ;  /* 0x000000ffff027224 */ /* 0x002fc400078e000c */
[----:B----4-:R-:W-:Y:S02]  /*44c0*/  IMAD.MOV.U32 R3, RZ, RZ, R11 ;  /* 0x000000ffff037224 */ /* 0x010fe400078e000b */
[----:B0-----:R-:W-:-:S05]  /*44d0*/  IMAD.WIDE R4, R22, 0x2, R2 ;  /* 0x0000000216047825 */ /* 0x001fca00078e0202 */
[----:B------:R0:W4:Y:S01]  /*44e0*/  @!P0 LDG.E.U16 R19, desc[UR8][R4.64] ;  /* 0x0000000804138981 */ /* 0x000122000c1e1500 */
[----:B------:R-:W-:Y:S02]  /*44f0*/  IMAD.MOV.U32 R24, RZ, RZ, R14 ;  /* 0x000000ffff187224 */ /* 0x000fe400078e000e */
[----:B------:R-:W-:Y:S01]  /*4500*/  IMAD.MOV.U32 R25, RZ, RZ, R13 ;  /* 0x000000ffff197224 */ /* 0x000fe200078e000d */
[----:B------:R-:W-:Y:S01]  /*4510*/  PRMT R18, RZ, 0x7610, R18 ;  /* 0x00007610ff127816 */ /* 0x000fe20000000012 */
[----:B--2---:R-:W-:Y:S01]  /*4520*/  STL [R1+0xd04], R20 ;  /* 0x000d041401007387 */ /* 0x004fe20000100800 */
[----:B0-----:R-:W-:-:S03]  /*4530*/  IMAD.WIDE R4, R22, 0x2, R24 ;  /* 0x0000000216047825 */ /* 0x001fc600078e0218 */
[----:B------:R0:W-:Y:S04]  /*4540*/  STL.64 [R1+0x4d0], R2 ;  /* 0x0004d00201007387 */ /* 0x0001e80000100a00 */
[----:B------:R1:W2:Y:S01]  /*4550*/  @!P0 LDG.E.U16 R18, desc[UR8][R4.64] ;  /* 0x0000000804128981 */ /* 0x0002a2000c1e1500 */
[----:B------:R-:W-:-:S03]  /*4560*/  PRMT R17, RZ, 0x7610, R17 ;  /* 0x00007610ff117816 */ /* 0x000fc60000000011 */
[----:B0-----:R-:W2:Y:S04]  /*4570*/  LDL.LU R2, [R1+0x460] ;  /* 0x0004600001027983 */ /* 0x001ea80000300800 */
[----:B------:R-:W2:Y:S01]  /*4580*/  LDL.LU R0, [R1+0x464] ;  /* 0x0004640001007983 */ /* 0x000ea20000300800 */
[----:B---3--:R-:W-:Y:S02]  /*4590*/  IMAD.MOV.U32 R20, RZ, RZ, R21 ;  /* 0x000000ffff147224 */ /* 0x008fe400078e0015 */
[----:B------:R-:W-:Y:S01]  /*45a0*/  IMAD.MOV.U32 R21, RZ, RZ, R23 ;  /* 0x000000ffff157224 */ /* 0x000fe200078e0017 */
[----:B----4-:R0:W-:Y:S04]  /*45b0*/  STL [R1+0xd08], R19 ;  /* 0x000d081301007387 */ /* 0x0101e80000100800 */
[----:B------:R3:W-:Y:S04]  /*45c0*/  STL.64 [R1+0x4c8], R24 ;  /* 0x0004c81801007387 */ /* 0x0007e80000100a00 */
[----:B0-----:R-:W4:Y:S04]  /*45d0*/  LDL.LU R19, [R1+0x468] ;  /* 0x0004680001137983 */ /* 0x001f280000300800 */
[----:B------:R-:W4:Y:S01]  /*45e0*/  LDL.LU R3, [R1+0x46c] ;  /* 0x00046c0001037983 */ /* 0x000f220000300800 */
[----:B---3--:R-:W-:-:S02]  /*45f0*/  IMAD.MOV.U32 R24, RZ, RZ, R16 ;  /* 0x000000ffff187224 */ /* 0x008fc400078e0010 */
[----:B------:R-:W-:Y:S02]  /*4600*/  IMAD.MOV.U32 R25, RZ, RZ, R15 ;  /* 0x000000ffff197224 */ /* 0x000fe400078e000f */
[----:B-1----:R-:W-:Y:S01]  /*4610*/  IMAD.WIDE R4, R22, 0x2, R24 ;  /* 0x0000000216047825 */ /* 0x002fe200078e0218 */
[----:B------:R-:W-:-:S04]  /*4620*/  PRMT R16, RZ, 0x7610, R16 ;  /* 0x00007610ff107816 */ /* 0x000fc80000000010 */
[----:B------:R0:W3:Y:S02]  /*4630*/  @!P0 LDG.E.U16 R17, desc[UR8][R4.64] ;  /* 0x0000000804118981 */ /* 0x0000e4000c1e1500 */
[----:B0-----:R-:W-:-:S05]  /*4640*/  IMAD.WIDE R4, R22, 0x2, R20 ;  /* 0x0000000216047825 */ /* 0x001fca00078e0214 */
[----:B------:R0:W3:Y:S04]  /*4650*/  @!P0 LDG.E.U16 R16, desc[UR8][R4.64] ;  /* 0x0000000804108981 */ /* 0x0000e8000c1e1500 */
[----:B--2---:R-:W-:Y:S04]  /*4660*/  STL [R1+0xd18], R18 ;  /* 0x000d181201007387 */ /* 0x004fe80000100800 */
[----:B------:R-:W-:Y:S04]  /*4670*/  STL.64 [R1+0x4c0], R24 ;  /* 0x0004c01801007387 */ /* 0x000fe80000100a00 */
[----:B------:R1:W-:Y:S01]  /*4680*/  STL.64 [R1+0x4b8], R20 ;  /* 0x0004b81401007387 */ /* 0x0003e20000100a00 */
[----:B------:R-:W-:-:S02]  /*4690*/  PRMT R15, RZ, 0x7610, R15 ;  /* 0x00007610ff0f7816 */ /* 0x000fc4000000000f */
[----:B------:R-:W-:Y:S01]  /*46a0*/  PRMT R14, RZ, 0x7610, R14 ;  /* 0x00007610ff0e7816 */ /* 0x000fe2000000000e */
[----:B-1----:R-:W-:Y:S02]  /*46b0*/  IMAD.MOV.U32 R20, RZ, RZ, R0 ;  /* 0x000000ffff147224 */ /* 0x002fe400078e0000 */
[----:B------:R-:W-:Y:S02]  /*46c0*/  IMAD.MOV.U32 R21, RZ, RZ, R2 ;  /* 0x000000ffff157224 */ /* 0x000fe400078e0002 */
[----:B0-----:R-:W-:-:S05]  /*46d0*/  IMAD.WIDE R4, R22, 0x2, R20 ;  /* 0x0000000216047825 */ /* 0x001fca00078e0214 */
[----:B------:R0:W2:Y:S01]  /*46e0*/  @!P0 LDG.E.U16 R15, desc[UR8][R4.64] ;  /* 0x00000008040f8981 */ /* 0x0000a2000c1e1500 */
[----:B----4-:R-:W-:-:S04]  /*46f0*/  IMAD.MOV.U32 R18, RZ, RZ, R3 ;  /* 0x000000ffff127224 */ /* 0x010fc800078e0003 */
[----:B0-----:R-:W-:-:S05]  /*4700*/  IMAD.WIDE R4, R22, 0x2, R18 ;  /* 0x0000000216047825 */ /* 0x001fca00078e0212 */
[----:B------:R-:W2:Y:S04]  /*4710*/  @!P0 LDG.E.U16 R14, desc[UR8][R4.64] ;  /* 0x00000008040e8981 */ /* 0x000ea8000c1e1500 */
[----:B---3--:R0:W-:Y:S04]  /*4720*/  STL.64 [R1+0xd10], R16 ;  /* 0x000d101001007387 */ /* 0x0081e80000100a00 */
[----:B------:R-:W3:Y:S04]  /*4730*/  LDL.LU R2, [R1+0x470] ;  /* 0x0004700001027983 */ /* 0x000ee80000300800 */
[----:B------:R-:W4:Y:S04]  /*4740*/  LDL.LU R0, [R1+0x474] ;  /* 0x0004740001007983 */ /* 0x000f280000300800 */
[----:B------:R-:W-:Y:S04]  /*4750*/  STL.64 [R1+0x4b0], R20 ;  /* 0x0004b01401007387 */ /* 0x000fe80000100a00 */
[----:B0-----:R-:W4:Y:S01]  /*4760*/  LDL.LU R17, [R1+0x478] ;  /* 0x0004780001117983 */ /* 0x001f220000300800 */
[----:B------:R-:W-:-:S03]  /*4770*/  LOP3.LUT R27, R28, 0x1ff, RZ, 0xc0, !PT ;  /* 0x000001ff1c1b7812 */ /* 0x000fc600078ec0ff */
[----:B------:R-:W4:Y:S04]  /*4780*/  LDL.LU R16, [R1+0x47c] ;  /* 0x00047c0001107983 */ /* 0x000f280000300800 */
[----:B------:R-:W4:Y:S04]  /*4790*/  LDL.LU R29, [R1+0x8] ;  /* 0x00000800011d7983 */ /* 0x000f280000300800 */
[----:B------:R-:W-:Y:S04]  /*47a0*/  STL.64 [R1+0x4a8], R18 ;  /* 0x0004a81201007387 */ /* 0x000fe80000100a00 */
[----:B------:R-:W-:Y:S04]  /*47b0*/  STL [R1+0xd28], R27 ;  /* 0x000d281b01007387 */ /* 0x000fe80000100800 */
[----:B------:R-:W4:Y:S04]  /*47c0*/  LDL.LU R24, [R1+0xc] ;  /* 0x00000c0001187983 */ /* 0x000f280000300800 */
[----:B--2---:R0:W-:Y:S04]  /*47d0*/  STL.64 [R1+0xd20], R14 ;  /* 0x000d200e01007387 */ /* 0x0041e80000100a00 */
[----:B0-----:R-:W2:Y:S04]  /*47e0*/  LDL.LU R15, [R1+0x480] ;  /* 0x00048000010f7983 */ /* 0x001ea80000300800 */
[----:B------:R-:W2:Y:S04]  /*47f0*/  LDL.LU R14, [R1+0x484] ;  /* 0x00048400010e7983 */ /* 0x000ea80000300800 */
[----:B------:R-:W2:Y:S01]  /*4800*/  LDL.LU R25, [R1+0x20] ;  /* 0x0000200001197983 */ /* 0x000ea20000300800 */
[----:B---3--:R-:W-:-:S02]  /*4810*/  IMAD.MOV.U32 R19, RZ, RZ, R2 ;  /* 0x000000ffff137224 */ /* 0x008fc400078e0002 */
[----:B----4-:R-:W-:-:S05]  /*4820*/  IMAD.MOV.U32 R18, RZ, RZ, R0 ;  /* 0x000000ffff127224 */ /* 0x010fca00078e0000 */
[----:B------:R0:W-:Y:S04]  /*4830*/  STL.64 [R1+0x4a0], R18 ;  /* 0x0004a01201007387 */ /* 0x0001e80000100a00 */
[----:B------:R-:W3:Y:S04]  /*4840*/  LDL.LU R2, [R1+0x488] ;  /* 0x0004880001027983 */ /* 0x000ee80000300800 */
[----:B------:R-:W4:Y:S01]  /*4850*/  LDL.LU R0, [R1+0x48c] ;  /* 0x00048c0001007983 */ /* 0x000f220000300800 */
[----:B------:R-:W-:Y:S01]  /*4860*/  PRMT R13, RZ, 0x7610, R13 ;  /* 0x00007610ff0d7816 */ /* 0x000fe2000000000d */
[----:B------:R-:W-:-:S02]  /*4870*/  IMAD.WIDE R4, R22, 0x2, R18 ;  /* 0x0000000216047825 */ /* 0x000fc400078e0212 */
[----:B------:R-:W4:Y:S04]  /*4880*/  LDL.LU R26, [R1+0x28] ;  /* 0x00002800011a7983 */ /* 0x000f280000300800 */
[----:B------:R1:W4:Y:S04]  /*4890*/  @!P0 LDG.E.U16 R13, desc[UR8][R4.64] ;  /* 0x00000008040d8981 */ /* 0x000328000c1e1500 */
[----:B------:R1:W-:Y:S04]  /*48a0*/  STL.64 [R1+0x498], R16 ;  /* 0x0004981001007387 */ /* 0x0003e80000100a00 */
[----:B0-----:R-:W4:Y:S01]  /*48b0*/  LDL.LU R18, [R1+0x4dc] ;  /* 0x0004dc0001127983 */ /* 0x001f220000300800 */
[----:B-1----:R-:W-:Y:S01]  /*48c0*/  IMAD.WIDE R4, R22, 0x2, R16 ;  /* 0x0000000216047825 */ /* 0x002fe200078e0210 */
[----:B------:R-:W-:-:S02]  /*48d0*/  PRMT R12, RZ, 0x7610, R12 ;  /* 0x00007610ff0c7816 */ /* 0x000fc4000000000c */
[----:B------:R-:W4:Y:S01]  /*48e0*/  LDL.LU R17, [R1+0x4e0] ;  /* 0x0004e00001117983 */ /* 0x000f220000300800 */
[----:B------:R-:W-:Y:S01]  /*48f0*/  PRMT R11, RZ, 0x7610, R11 ;  /* 0x00007610ff0b7816 */ /* 0x000fe2000000000b */
[----:B------:R-:W-:Y:S02]  /*4900*/  IMAD.SHL.U32 R3, R27, 0x2, RZ ;  /* 0x000000021b037824 */ /* 0x000fe400078e00ff */
[----:B------:R0:W4:Y:S04]  /*4910*/  @!P0 LDG.E.U16 R12, desc[UR8][R4.64] ;  /* 0x00000008040c8981 */ /* 0x000128000c1e1500 */
[----:B------:R-:W-:Y:S04]  /*4920*/  STS.U16 [R3+UR5], R8 ;  /* 0x0000000803007988 */ /* 0x000fe80008000405 */
[----:B------:R-:W-:Y:S04]  /*4930*/  STS.U16 [R3+UR5+0x2000], R9 ;  /* 0x0020000903007988 */ /* 0x000fe80008000405 */
[----:B------:R-:W-:Y:S04]  /*4940*/  STS.U16 [R3+UR5+0x4000], R10 ;  /* 0x0040000a03007988 */ /* 0x000fe80008000405 */
[----:B------:R-:W-:Y:S04]  /*4950*/  STS.U16 [R3+UR5+0x6000], R29 ;  /* 0x0060001d03007988 */ /* 0x000fe80008000405 */
[----:B--2---:R1:W-:Y:S01]  /*4960*/  STL.64 [R1+0x490], R14 ;  /* 0x0004900e01007387 */ /* 0x0043e20000100a00 */
[----:B0-----:R-:W-:-:S03]  /*4970*/  IMAD.WIDE R4, R22, 0x2, R14 ;  /* 0x0000000216047825 */ /* 0x001fc600078e020e */
[----:B------:R-:W2:Y:S04]  /*4980*/  LDL.LU R16, [R1+0x4e4] ;  /* 0x0004e40001107983 */ /* 0x000ea80000300800 */
[----:B------:R3:W2:Y:S04]  /*4990*/  @!P0 LDG.E.U16 R11, desc[UR8][R4.64] ;  /* 0x00000008040b8981 */ /* 0x0006a8000c1e1500 */
[----:B-1----:R-:W2:Y:S04]  /*49a0*/  LDL.LU R15, [R1+0x4e8] ;  /* 0x0004e800010f7983 */ /* 0x002ea80000300800 */
[----:B------:R-:W2:Y:S01]  /*49b0*/  LDL.LU R29, [R1+0x34] ;  /* 0x00003400011d7983 */ /* 0x000ea20000300800 */
[----:B---3--:R-:W-:-:S03]  /*49c0*/  IMAD.MOV.U32 R5, RZ, RZ, R2 ;  /* 0x000000ffff057224 */ /* 0x008fc600078e0002 */
[----:B------:R-:W3:Y:S01]  /*49d0*/  LDL.LU R14, [R1+0x4ec] ;  /* 0x0004ec00010e7983 */ /* 0x000ee20000300800 */
[----:B----4-:R-:W-:-:S05]  /*49e0*/  IMAD.MOV.U32 R4, RZ, RZ, R0 ;  /* 0x000000ffff047224 */ /* 0x010fca00078e0000 */
[----:B------:R0:W-:Y:S04]  /*49f0*/  STL.64 [R1+0x488], R4 ;  /* 0x0004880401007387 */ /* 0x0001e80000100a00 */
[----:B------:R-:W4:Y:S01]  /*4a00*/  LDL.LU R2, [R1+0x4f0] ;  /* 0x0004f00001027983 */ /* 0x000f220000300800 */
[----:B------:R-:W1:Y:S01]  /*4a10*/  S2R R23, SR_TID.X ;  /* 0x0000000000177919 */ /* 0x000e620000002100 */
[----:B------:R-:W-:Y:S01]  /*4a20*/  PRMT R10, RZ, 0x7610, R10 ;  /* 0x00007610ff0a7816 */ /* 0x000fe2000000000a */
[----:B0-----:R-:W-:-:S05]  /*4a30*/  IMAD.WIDE R4, R22, 0x2, R4 ;  /* 0x0000000216047825 */ /* 0x001fca00078e0204 */
[----:B------:R0:W3:Y:S01]  /*4a40*/  @!P0 LDG.E.U16 R10, desc[UR8][R4.64] ;  /* 0x00000008040a8981 */ /* 0x0000e2000c1e1500 */
[----:B------:R-:W-:Y:S01]  /*4a50*/  PRMT R9, RZ, 0x7610, R9 ;  /* 0x00007610ff097816 */ /* 0x000fe20000000009 */
[----:B0-----:R-:W-:Y:S02]  /*4a60*/  IMAD.MOV.U32 R4, RZ, RZ, R17 ;  /* 0x000000ffff047224 */ /* 0x001fe400078e0011 */
[----:B------:R-:W-:-:S05]  /*4a70*/  IMAD.MOV.U32 R5, RZ, RZ, R18 ;  /* 0x000000ffff057224 */ /* 0x000fca00078e0012 */
[----:B------:R0:W-:Y:S01]  /*4a80*/  STL.64 [R1+0x480], R4 ;  /* 0x0004800401007387 */ /* 0x0001e20000100a00 */
[----:B------:R-:W-:-:S03]  /*4a90*/  PRMT R8, RZ, 0x7610, R8 ;  /* 0x00007610ff087816 */ /* 0x000fc60000000008 */
[----:B------:R-:W3:Y:S01]  /*4aa0*/  LDL.LU R27, [R1+0x40] ;  /* 0x00004000011b7983 */ /* 0x000ee20000300800 */
[----:B-1----:R-:W-:-:S03]  /*4ab0*/  LOP3.LUT R23, R23, 0x1ff, RZ, 0xc0, !PT ;  /* 0x000001ff17177812 */ /* 0x002fc600078ec0ff */
[----:B------:R-:W3:Y:S01]  /*4ac0*/  LDL.LU R18, [R1+0x44] ;  /* 0x0000440001127983 */ /* 0x000ee20000300800 */
[----:B0-----:R-:W-:-:S05]  /*4ad0*/  IMAD.WIDE R4, R22, 0x2, R4 ;  /* 0x0000000216047825 */ /* 0x001fca00078e0204 */
[----:B------:R2:W3:Y:S01]  /*4ae0*/  @!P0 LDG.E.U16 R9, desc[UR8][R4.64] ;  /* 0x0000000804098981 */ /* 0x0004e2000c1e1500 */
[----:B------:R-:W-:-:S05]  /*4af0*/  IMAD.SHL.U32 R23, R23, 0x2, RZ ;  /* 0x0000000217177824 */ /* 0x000fca00078e00ff */
[----:B------:R-:W-:-:S05]  /*4b00*/  LOP3.LUT R0, R23, 0x10, RZ, 0x3c, !PT ;  /* 0x0000001017007812 */ /* 0x000fca00078e3cff */
[----:B------:R-:W-:Y:S01]  /*4b10*/  STS.U16 [R0+UR5+0x400], R24 ;  /* 0x0004001800007988 */ /* 0x000fe20008000405 */
[----:B------:R-:W-:-:S03]  /*4b20*/  PRMT R7, RZ, 0x7610, R7 ;  /* 0x00007610ff077816 */ /* 0x000fc60000000007 */
[----:B------:R0:W-:Y:S04]  /*4b30*/  STS.U16 [R0+UR5+0x2400], R25 ;  /* 0x0024001900007988 */ /* 0x0001e80008000405 */
[----:B------:R-:W-:Y:S01]  /*4b40*/  STS.U16 [R0+UR5+0x4400], R26 ;  /* 0x0044001a00007988 */ /* 0x000fe20008000405 */
[----:B--2---:R-:W-:Y:S02]  /*4b50*/  IMAD.MOV.U32 R5, RZ, RZ, R16 ;  /* 0x000000ffff057224 */ /* 0x004fe400078e0010 */
[----:B------:R-:W-:-:S05]  /*4b60*/  IMAD.MOV.U32 R4, RZ, RZ, R15 ;  /* 0x000000ffff047224 */ /* 0x000fca00078e000f */
[----:B------:R1:W-:Y:S04]  /*4b70*/  STL.64 [R1+0x478], R4 ;  /* 0x0004780401007387 */ /* 0x0003e80000100a00 */
[----:B------:R-:W2:Y:S04]  /*4b80*/  LDL.LU R19, [R1+0x4f8] ;  /* 0x0004f80001137983 */ /* 0x000ea80000300800 */
[----:B0-----:R-:W2:Y:S01]  /*4b90*/  LDL.LU R25, [R1+0x14] ;  /* 0x0000140001197983 */ /* 0x001ea20000300800 */
[----:B-1----:R-:W-:-:S03]  /*4ba0*/  IMAD.WIDE R4, R22, 0x2, R4 ;  /* 0x0000000216047825 */ /* 0x002fc600078e0204 */
[----:B------:R-:W2:Y:S04]  /*4bb0*/  LDL.LU R20, [R1+0x4d8] ;  /* 0x0004d80001147983 */ /* 0x000ea80000300800 */
[----:B------:R4:W2:Y:S02]  /*4bc0*/  @!P0 LDG.E.U16 R8, desc[UR8][R4.64] ;  /* 0x0000000804088981 */ /* 0x0008a4000c1e1500 */
[----:B----4-:R-:W-:Y:S02]  /*4bd0*/  IMAD.MOV.U32 R4, RZ, RZ, R2 ;  /* 0x000000ffff047224 */ /* 0x010fe400078e0002 */
[----:B---3--:R-:W-:-:S05]  /*4be0*/  IMAD.MOV.U32 R5, RZ, RZ, R14 ;  /* 0x000000ffff057224 */ /* 0x008fca00078e000e */
[----:B------:R0:W-:Y:S04]  /*4bf0*/  STL.64 [R1+0x470], R4 ;  /* 0x0004700401007387 */ /* 0x0001e80000100a00 */
[----:B------:R-:W3:Y:S04]  /*4c00*/  LDL.LU R21, [R1+0x30] ;  /* 0x0000300001157983 */ /* 0x000ee80000300800 */
[----:B------:R-:W4:Y:S01]  /*4c10*/  LDL.LU R24, [R1+0x10] ;  /* 0x0000100001187983 */ /* 0x000f220000300800 */
[----:B0-----:R-:W-:-:S03]  /*4c20*/  IMAD.WIDE R4, R22, 0x2, R4 ;  /* 0x0000000216047825 */ /* 0x001fc600078e0204 */
[----:B------:R-:W3:Y:S04]  /*4c30*/  LDL.LU R15, [R1+0x4fc] ;  /* 0x0004fc00010f7983 */ /* 0x000ee80000300800 */
[----:B------:R-:W3:Y:S04]  /*4c40*/  LDL.LU R14, [R1+0x500] ;  /* 0x00050000010e7983 */ /* 0x000ee80000300800 */
[----:B------:R-:W3:Y:S04]  /*4c50*/  LDL.LU R23, [R1+0x2c] ;  /* 0x00002c0001177983 */ /* 0x000ee80000300800 */
[----:B------:R-:W3:Y:S04]  /*4c60*/  LDL.LU R26, [R1+0x4] ;  /* 0x00000400011a7983 */ /* 0x000ee80000300800 */
[----:B------:R2:W3:Y:S04]  /*4c70*/  @!P0 LDG.E.U16 R7, desc[UR8][R4.64] ;  /* 0x0000000804078981 */ /* 0x0004e8000c1e1500 */
[----:B------:R-:W3:Y:S04]  /*4c80*/  LDL.LU R5, [R1+0x4f4] ;  /* 0x0004f40001057983 */ /* 0x000ee80000300800 */
[----:B------:R-:W4:Y:S04]  /*4c90*/  LDL.LU R17, [R1+0x504] ;  /* 0x0005040001117983 */ /* 0x000f280000300800 */
[----:B------:R-:W4:Y:S04]  /*4ca0*/  LDL.LU R16, [R1+0x508] ;  /* 0x0005080001107983 */ /* 0x000f280000300800 */
[----:B------:R0:W-:Y:S02]  /*4cb0*/  STS.U16 [R0+UR5+0x6400], R29 ;  /* 0x0064001d00007988 */ /* 0x0001e40008000405 */
[----:B0-----:R-:W-:-:S02]  /*4cc0*/  LOP3.LUT R0, R28, 0x1ff, RZ, 0xc0, !PT ;  /* 0x000001ff1c007812 */ /* 0x001fc400078ec0ff */
[----:B------:R-:W4:Y:S03]  /*4cd0*/  LDL.LU R29, [R1+0x48] ;  /* 0x00004800011d7983 */ /* 0x000f260000300800 */
[----:B------:R-:W-:Y:S01]  /*4ce0*/  IMAD.SHL.U32 R2, R0, 0x2, RZ ;  /* 0x0000000200027824 */ /* 0x000fe200078e00ff */
[----:B------:R-:W4:Y:S01]  /*4cf0*/  LDL.LU R28, [R1+0x24] ;  /* 0x00002400011c7983 */ /* 0x000f220000300800 */
[----:B------:R-:W-:-:S03]  /*4d00*/  PRMT R6, RZ, 0x7610, R6 ;  /* 0x00007610ff067816 */ /* 0x000fc60000000006 */
[----:B------:R-:W4:Y:S01]  /*4d10*/  LDL.LU R0, [R1+0x3c] ;  /* 0x00003c0001007983 */ /* 0x000f220000300800 */
[----:B--2---:R-:W-:Y:S01]  /*4d20*/  IMAD.MOV.U32 R4, RZ, RZ, R19 ;  /* 0x000000ffff047224 */ /* 0x004fe200078e0013 */
[----:B------:R-:W-:-:S05]  /*4d30*/  LOP3.LUT R19, R2, 0x20, RZ, 0x3c, !PT ;  /* 0x0000002002137812 */ /* 0x000fca00078e3cff */
[----:B------:R0:W-:Y:S04]  /*4d40*/  STS.U16 [R19+UR5+0x800], R27 ;  /* 0x0008001b13007988 */ /* 0x0001e80008000405 */
[----:B------:R-:W-:Y:S04]  /*4d50*/  STS.U16 [R19+UR5+0x2800], R18 ;  /* 0x0028001213007988 */ /* 0x000fe80008000405 */
[----:B------:R-:W-:Y:S04]  /*4d60*/  STS.U16 [R19+UR5+0x4800], R25 ;  /* 0x0048001913007988 */ /* 0x000fe80008000405 */
[----:B---3--:R1:W-:Y:S04]  /*4d70*/  STL.64 [R1+0x468], R4 ;  /* 0x0004680401007387 */ /* 0x0083e80000100a00 */
[----:B------:R-:W2:Y:S04]  /*4d80*/  LDL.LU R2, [R1+0x38] ;  /* 0x0000380001027983 */ /* 0x000ea80000300800 */
[----:B0-----:R-:W3:Y:S01]  /*4d90*/  LDL.LU R27, [R1+0xd28] ;  /* 0x000d2800011b7983 */ /* 0x001ee20000300800 */
[----:B-1----:R-:W-:-:S03]  /*4da0*/  IMAD.WIDE R4, R22, 0x2, R4 ;  /* 0x0000000216047825 */ /* 0x002fc600078e0204 */
[----:B------:R0:W-:Y:S04]  /*4db0*/  STL.64 [R1+0x460], R14 ;  /* 0x0004600e01007387 */ /* 0x0001e80000100a00 */
[----:B------:R1:W2:Y:S01]  /*4dc0*/  @!P0 LDG.E.U16 R6, desc[UR8][R4.64] ;  /* 0x0000000804068981 */ /* 0x0002a2000c1e1500 */
[----:B0-----:R-:W-:Y:S01]  /*4dd0*/  IMAD.WIDE R14, R22, 0x2, R14 ;  /* 0x00000002160e7825 */ /* 0x001fe200078e020e */
[----:B-1----:R-:W-:Y:S02]  /*4de0*/  PRMT R5, RZ, 0x7610, R5 ;  /* 0x00007610ff057816 */ /* 0x002fe40000000005 */
[----:B------:R-:W-:-:S04]  /*4df0*/  PRMT R4, RZ, 0x7610, R4 ;  /* 0x00007610ff047816 */ /* 0x000fc80000000004 */
[----:B------:R-:W2:Y:S04]  /*4e00*/  @!P0 LDG.E.U16 R5, desc[UR8][R14.64] ;  /* 0x000000080e058981 */ /* 0x000ea8000c1e1500 */
[----:B------:R-:W2:Y:S04]  /*4e10*/  LDL.LU.64 R14, [R1+0xd20] ;  /* 0x000d2000010e7983 */ /* 0x000ea80000300a00 */
[----:B------:R-:W2:Y:S04]  /*4e20*/  LDL.LU R18, [R1+0xd18] ;  /* 0x000d180001127983 */ /* 0x000ea80000300800 */
[----:B----4-:R0:W-:Y:S02]  /*4e30*/  STL.64 [R1+0x458], R16 ;  /* 0x0004581001007387 */ /* 0x0101e40000100a00 */
[----:B0-----:R-:W-:-:S05]  /*4e40*/  IMAD.WIDE R16, R22, 0x2, R16 ;  /* 0x0000000216107825 */ /* 0x001fca00078e0210 */
[----:B------:R-:W4:Y:S04]  /*4e50*/  @!P0 LDG.E.U16 R4, desc[UR8][R16.64] ;  /* 0x0000000810048981 */ /* 0x000f28000c1e1500 */
[----:B------:R-:W2:Y:S04]  /*4e60*/  LDL.LU.64 R16, [R1+0xd10] ;  /* 0x000d100001107983 */ /* 0x000ea80000300a00 */
[----:B------:R-:W2:Y:S01]  /*4e70*/  LDL.LU R25, [R1+0xd0c] ;  /* 0x000d0c0001197983 */ /* 0x000ea20000300800 */
[----:B---3--:R-:W-:-:S05]  /*4e80*/  IMAD.SHL.U32 R27, R27, 0x2, RZ ;  /* 0x000000021b1b7824 */ /* 0x008fca00078e00ff */
[C---:B------:R-:W-:Y:S01]  /*4e90*/  LOP3.LUT R22, R27.reuse, 0x30, RZ, 0x3c, !PT ;  /* 0x000000301b167812 */ /* 0x040fe200078e3cff */
[----:B--2---:R0:W-:Y:S04]  /*4ea0*/  STS.U16 [R19+UR5+0x6800], R25 ;  /* 0x0068001913007988 */ /* 0x0041e80008000405 */
[----:B------:R1:W-:Y:S04]  /*4eb0*/  STS.U16 [R22+UR5+0xc00], R20 ;  /* 0x000c001416007988 */ /* 0x0003e80008000405 */
[----:B------:R2:W-:Y:S04]  /*4ec0*/  STS.U16 [R22+UR5+0x2c00], R21 ;  /* 0x002c001516007988 */ /* 0x0005e80008000405 */
[----:B0-----:R-:W3:Y:S04]  /*4ed0*/  LDL.LU R19, [R1+0xd08] ;  /* 0x000d080001137983 */ /* 0x001ee80000300800 */
[----:B-1----:R-:W3:Y:S04]  /*4ee0*/  LDL.LU R20, [R1+0xd04] ;  /* 0x000d040001147983 */ /* 0x002ee80000300800 */
[----:B--2---:R-:W2:Y:S04]  /*4ef0*/  LDL.LU R21, [R1+0xd00] ;  /* 0x000d000001157983 */ /* 0x004ea80000300800 */
[----:B------:R0:W-:Y:S04]  /*4f00*/  STS.U16 [R22+UR5+0x4c00], R24 ;  /* 0x004c001816007988 */ /* 0x0001e80008000405 */
[----:B0-----:R-:W2:Y:S01]  /*4f10*/  LDL.LU R24, [R1+0xcfc] ;  /* 0x000cfc0001187983 */ /* 0x001ea20000300800 */
[----:B------:R-:W-:-:S03]  /*4f20*/  LOP3.LUT R27, R27, 0x40, RZ, 0x3c, !PT ;  /* 0x000000401b1b7812 */ /* 0x000fc600078e3cff */
[----:B--2---:R0:W-:Y:S04]  /*4f30*/  STS.U16 [R22+UR5+0x6c00], R24 ;  /* 0x006c001816007988 */ /* 0x0041e80008000405 */
[----:B0-----:R-:W2:Y:S04]  /*4f40*/  LDL.LU R22, [R1+0xcf8] ;  /* 0x000cf80001167983 */ /* 0x001ea80000300800 */
[----:B------:R-:W2:Y:S01]  /*4f50*/  LDL.LU R24, [R1+0x4c] ;  /* 0x00004c0001187983 */ /* 0x000ea20000300800 */
[----:B------:R-:W0:Y:S03]  /*4f60*/  S2R R25, SR_TID.X ;  /* 0x0000000000197919 */ /* 0x000e260000002100 */
[----:B--2---:R-:W-:Y:S04]  /*4f70*/  STS.U16 [R27+UR5+0x1000], R24 ;  /* 0x001000181b007988 */ /* 0x004fe80008000405 */
[----:B------:R1:W-:Y:S04]  /*4f80*/  STS.U16 [R27+UR5+0x3000], R23 ;  /* 0x003000171b007988 */ /* 0x0003e80008000405 */
[----:B-1----:R-:W2:Y:S01]  /*4f90*/  LDL.LU R23, [R1+0xcf4] ;  /* 0x000cf40001177983 */ /* 0x002ea20000300800 */
[----:B0-----:R-:W-:-:S05]  /*4fa0*/  LOP3.LUT R25, R25, 0x1ff, RZ, 0xc0, !PT ;  /* 0x000001ff19197812 */ /* 0x001fca00078ec0ff */
[----:B------:R-:W-:Y:S01]  /*4fb0*/  IMAD.SHL.U32 R25, R25, 0x2, RZ ;  /* 0x0000000219197824 */ /* 0x000fe200078e00ff */
[----:B------:R0:W-:Y:S04]  /*4fc0*/  STS.U16 [R27+UR5+0x5000], R26 ;  /* 0x0050001a1b007988 */ /* 0x0001e80008000405 */
[C---:B------:R-:W-:Y:S01]  /*4fd0*/  LOP3.LUT R24, R25.reuse, 0x50, RZ, 0x3c, !PT ;  /* 0x0000005019187812 */ /* 0x040fe200078e3cff */
[----:B0-----:R-:W3:Y:S04]  /*4fe0*/  LDL.LU R26, [R1+0xcf0] ;  /* 0x000cf000011a7983 */ /* 0x001ee80000300800 */
[----:B--2---:R0:W-:Y:S04]  /*4ff0*/  STS.U16 [R27+UR5+0x7000], R23 ;  /* 0x007000171b007988 */ /* 0x0041e80008000405 */
[----:B------:R1:W-:Y:S04]  /*5000*/  STS.U16 [R24+UR5+0x1400], R29 ;  /* 0x0014001d18007988 */ /* 0x0003e80008000405 */
[----:B0-----:R-:W2:Y:S04]  /*5010*/  LDL.LU R27, [R1+0xcec] ;  /* 0x000cec00011b7983 */ /* 0x001ea80000300800 */
[----:B------:R-:W2:Y:S04]  /*5020*/  LDL.LU R23, [R1] ;  /* 0x0000000001177983 */ /* 0x000ea80000300800 */
[----:B-1----:R-:W3:Y:S04]  /*5030*/  LDL.LU R29, [R1+0xce8] ;  /* 0x000ce800011d7983 */ /* 0x002ee80000300800 */
[----:B------:R0:W-:Y:S04]  /*5040*/  STS.U16 [R24+UR5+0x3400], R28 ;  /* 0x0034001c18007988 */ /* 0x0001e80008000405 */
[----:B0-----:R-:W3:Y:S01]  /*5050*/  LDL.LU R28, [R1+0xce4] ;  /* 0x000ce400011c7983 */ /* 0x001ee20000300800 */
[----:B------:R-:W-:-:S03]  /*5060*/  LOP3.LUT R25, R25, 0x60, RZ, 0x3c, !PT ;  /* 0x0000006019197812 */ /* 0x000fc600078e3cff */
[----:B--2---:R-:W-:Y:S04]  /*5070*/  STS.U16 [R24+UR5+0x5400], R23 ;  /* 0x0054001718007988 */ /* 0x004fe80008000405 */
[----:B------:R-:W-:Y:S04]  /*5080*/  STS.U16 [R24+UR5+0x7400], R22 ;  /* 0x0074001618007988 */ /* 0x000fe80008000405 */
[----:B------:R0:W-:Y:S02]  /*5090*/  STS.U16 [R25+UR5+0x1800], R0 ;  /* 0x0018000019007988 */ /* 0x0001e40008000405 */
[----:B0-----:R-:W-:-:S02]  /*50a0*/  LOP3.LUT R0, R3, 0x70, RZ, 0x3c, !PT ;  /* 0x0000007003007812 */ /* 0x001fc400078e3cff */
[----:B---3--:R-:W-:Y:S04]  /*50b0*/  STS.U16 [R25+UR5+0x3800], R28 ;  /* 0x0038001c19007988 */ /* 0x008fe80008000405 */
[----:B------:R-:W-:Y:S04]  /*50c0*/  STS.U16 [R25+UR5+0x5800], R27 ;  /* 0x0058001b19007988 */ /* 0x000fe80008000405 */
[----:B------:R-:W-:Y:S04]  /*50d0*/  STS.U16 [R25+UR5+0x7800], R21 ;  /* 0x0078001519007988 */ /* 0x000fe80008000405 */
[----:B------:R-:W-:Y:S04]  /*50e0*/  STS.U16 [R0+UR5+0x1c00], R2 ;  /* 0x001c000200007988 */ /* 0x000fe80008000405 */
[----:B------:R0:W-:Y:S04]  /*50f0*/  STS.U16 [R0+UR5+0x3c00], R29 ;  /* 0x003c001d00007988 */ /* 0x0001e80008000405 */
[----:B------:R-:W-:Y:S04]  /*5100*/  STS.U16 [R0+UR5+0x5c00], R26 ;  /* 0x005c001a00007988 */ /* 0x000fe80008000405 */
[----:B------:R1:W-:Y:S04]  /*5110*/  STS.U16 [R0+UR5+0x7c00], R20 ;  /* 0x007c001400007988 */ /* 0x0003e80008000405 */
[----:B0-----:R-:W2:Y:S04]  /*5120*/  LDL.LU R29, [R1+0xce0] ;  /* 0x000ce000011d7983 */ /* 0x001ea80000300800 */
[----:B-1----:R-:W3:Y:S01]  /*5130*/  LDL R0, [R1+0x450] ;  /* 0x0004500001007983 */ /* 0x002ee20000100800 */
[----:B------:R-:W0:Y:S02]  /*5140*/  S2R R28, SR_TID.X ;  /* 0x00000000001c7919 */ /* 0x000e240000002100 */
[----:B0-----:R-:W-:-:S04]  /*5150*/  SHF.R.U32.HI R2, RZ, 0x2, R28 ;  /* 0x00000002ff027819 */ /* 0x001fc8000001161c */
[----:B------:R-:W-:-:S05]  /*5160*/  LOP3.LUT R2, R3, 0x30, R2, 0x78, !PT ;  /* 0x0000003003027812 */ /* 0x000fca00078e7802 */
[----:B------:R-:W-:Y:S04]  /*5170*/  STS.U16 [R2+UR5+0x8000], R19 ;  /* 0x0080001302007988 */ /* 0x000fe80008000405 */
        /* <DEDUP_REMOVED lines=14> */
[----:B----4-:R-:W-:Y:S01]  /*5260*/  STS.U16 [R2+UR5+0xbc00], R4 ;  /* 0x00bc000402007988 */ /* 0x010fe20008000405 */
[----:B------:R-:W-:Y:S06]  /*5270*/  BAR.SYNC.DEFER_BLOCKING 0x0 ;  /* 0x0000000000007b1d */ /* 0x000fec0000010000 */
[----:B--2---:R-:W-:Y:S04]  /*5280*/  LDSM.16.MT88.4 R16, [R29] ;  /* 0x000000001d10783b */ /* 0x004fe80000004200 */
[----:B------:R-:W-:Y:S04]  /*5290*/  LDSM.16.MT88.4 R20, [R29+0x80] ;  /* 0x000080001d14783b */ /* 0x000fe80000004200 */
[----:B---3--:R-:W0:Y:S04]  /*52a0*/  LDSM.16.M88.4 R4, [R0+0x8000] ;  /* 0x008000000004783b */ /* 0x008e280000000200 */
[----:B------:R-:W1:Y:S04]  /*52b0*/  LDSM.16.M88.4 R12, [R0+0x9000] ;  /* 0x00900000000c783b */ /* 0x000e680000000200 */
[----:B------:R-:W2:Y:S04]  /*52c0*/  LDSM.16.M88.4 R24, [R0+0x8800] ;  /* 0x008800000018783b */ /* 0x000ea80000000200 */
[----:B------:R-:W3:Y:S04]  /*52d0*/  LDSM.16.M88.4 R8, [R0+0x9800] ;  /* 0x009800000008783b */ /* 0x000ee80000000200 */
[----:B0-----:R-:W-:Y:S04]  /*52e0*/  STL.64 [R1+0x40], R4 ;  /* 0x0000400401007387 */ /* 0x001fe80000100a00 */
[----:B------:R-:W-:Y:S04]  /*52f0*/  STL.64 [R1+0x48], R6 ;  /* 0x0000480601007387 */ /* 0x000fe80000100a00 */
[----:B------:R-:W0:Y:S04]  /*5300*/  LDSM.16.M88.4 R4, [R0+0xa000] ;  /* 0x00a000000004783b */ /* 0x000e280000000200 */
[----:B-1----:R-:W-:Y:S04]  /*5310*/  STL.64 [R1+0x20], R12 ;  /* 0x0000200c01007387 */ /* 0x002fe80000100a00 */
[----:B------:R-:W-:Y:S04]  /*5320*/  STL.64 [R1+0x28], R14 ;  /* 0x0000280e01007387 */ /* 0x000fe80000100a00 */
[----:B--2---:R-:W-:Y:S04]  /*5330*/  STL.64 [R1+0x38], R26 ;  /* 0x0000381a01007387 */ /* 0x004fe80000100a00 */
[----:B---3--:R-:W-:Y:S04]  /*5340*/  STL.64 [R1+0x10], R8 ;  /* 0x0000100801007387 */ /* 0x008fe80000100a00 */
[----:B------:R-:W-:Y:S04]  /*5350*/  STL.64 [R1+0x18], R10 ;  /* 0x0000180a01007387 */ /* 0x000fe80000100a00 */
[----:B------:R1:W-:Y:S04]  /*5360*/  STL.64 [R1+0xcd0], R24 ;  /* 0x000cd01801007387 */ /* 0x0003e80000100a00 */
[----:B------:R-:W-:Y:S04]  /*5370*/  LDSM.16.M88.4 R8, [R0+0xb000] ;  /* 0x00b000000008783b */ /* 0x000fe80000000200 */
[----:B------:R-:W-:Y:S04]  /*5380*/  LDSM.16.M88.4 R12, [R0+0xb800] ;  /* 0x00b80000000c783b */ /* 0x000fe80000000200 */
[----:B0-----:R-:W-:Y:S04]  /*5390*/  STL.64 [R1], R4 ;  /* 0x0000000401007387 */ /* 0x001fe80000100a00 */
[----:B------:R-:W-:Y:S04]  /*53a0*/  STL.64 [R1+0x8], R6 ;  /* 0x0000080601007387 */ /* 0x000fe80000100a00 */
[----:B------:R-:W0:Y:S04]  /*53b0*/  LDSM.16.M88.4 R4, [R0+0xa800] ;  /* 0x00a800000004783b */ /* 0x000e280000000200 */
[----:B-1----:R-:W2:Y:S04]  /*53c0*/  LDL.64 R24, [R1+0x40] ;  /* 0x0000400001187983 */ /* 0x002ea80000100a00 */
[----:B0-----:R-:W-:Y:S04]  /*53d0*/  STL.64 [R1+0xc98], R6 ;  /* 0x000c980601007387 */ /* 0x001fe80000100a00 */
[----:B------:R0:W-:Y:S04]  /*53e0*/  STL.64 [R1+0xc90], R4 ;  /* 0x000c900401007387 */ /* 0x0001e80000100a00 */
[----:B0-----:R-:W3:Y:S04]  /*53f0*/  LDL.64 R4, [R1] ;  /* 0x0000000001047983 */ /* 0x001ee80000100a00 */
[----:B---3--:R0:W-:Y:S04]  /*5400*/  STL.64 [R1+0xcb0], R4 ;  /* 0x000cb00401007387 */ /* 0x0081e80000100a00 */
[----:B0-----:R-:W3:Y:S04]  /*5410*/  LDL.64 R4, [R1+0x10] ;  /* 0x0000100001047983 */ /* 0x001ee80000100a00 */
[----:B---3--:R-:W-:Y:S04]  /*5420*/  STL.64 [R1+0xcc8], R4 ;  /* 0x000cc80401007387 */ /* 0x008fe80000100a00 */
[----:B------:R-:W-:Y:S04]  /*5430*/  STL [R1+0x924], R10 ;  /* 0x0009240a01007387 */ /* 0x000fe80000100800 */
[----:B------:R-:W-:Y:S04]  /*5440*/  STL [R1+0x920], R11 ;  /* 0x0009200b01007387 */ /* 0x000fe80000100800 */
[----:B------:R0:W-:Y:S04]  /*5450*/  STL.64 [R1+0xcd8], R8 ;  /* 0x000cd80801007387 */ /* 0x0001e80000100a00 */
[----:B0-----:R-:W3:Y:S04]  /*5460*/  LDL.LU.64 R8, [R1+0x440] ;  /* 0x0004400001087983 */ /* 0x001ee80000300a00 */
[----:B------:R-:W3:Y:S04]  /*5470*/  LDL.LU.64 R10, [R1+0x448] ;  /* 0x00044800010a7983 */ /* 0x000ee80000300a00 */
[----:B------:R-:W4:Y:S04]  /*5480*/  LDL.LU.64 R4, [R1+0x3d0] ;  /* 0x0003d00001047983 */ /* 0x000f280000300a00 */
[----:B------:R-:W4:Y:S04]  /*5490*/  LDL.LU.64 R6, [R1+0x3d8] ;  /* 0x0003d80001067983 */ /* 0x000f280000300a00 */
[----:B------:R-:W-:Y:S04]  /*54a0*/  STL [R1+0x914], R14 ;  /* 0x0009140e01007387 */ /* 0x000fe80000100800 */
[----:B------:R-:W-:Y:S04]  /*54b0*/  STL [R1+0x910], R15 ;  /* 0x0009100f01007387 */ /* 0x000fe80000100800 */
[----:B------:R0:W-:Y:S01]  /*54c0*/  STL.64 [R1+0xc78], R12 ;  /* 0x000c780c01007387 */ /* 0x0001e20000100a00 */
[----:B--2---:R-:W-:-:S03]  /*54d0*/  IMAD.MOV.U32 R3, RZ, RZ, R25 ;  /* 0x000000ffff037224 */ /* 0x004fc600078e0019 */
[----:B0-----:R-:W2:Y:S04]  /*54e0*/  LDL.64 R12, [R1+0x20] ;  /* 0x00002000010c7983 */ /* 0x001ea80000100a00 */
[----:B------:R-:W-:Y:S04]  /*54f0*/  STL.64 [R1+0xc70], R22 ;  /* 0x000c701601007387 */ /* 0x000fe80000100a00 */
[----:B------:R0:W-:Y:S04]  /*5500*/  STL.64 [R1+0xc68], R20 ;  /* 0x000c681401007387 */ /* 0x0001e80000100a00 */
[----:B0-----:R-:W2:Y:S04]  /*5510*/  LDL.LU.64 R20, [R1+0x3c0] ;  /* 0x0003c00001147983 */ /* 0x001ea80000300a00 */
[----:B------:R-:W2:Y:S01]  /*5520*/  LDL.LU.64 R22, [R1+0x3c8] ;  /* 0x0003c80001167983 */ /* 0x000ea20000300a00 */
[----:B---3--:R-:W-:-:S15]  /*5530*/  HMMA.16816.F32 R8, R16, R24, R8 ;  /* 0x000000181008723c */ /* 0x008fde0000001808 */
[----:B------:R-:W-:-:S04]  /*5540*/  NOP ;  /* 0x0000000000007918 */ /* 0x000fc80000000000 */
[----:B------:R0:W-:Y:S04]  /*5550*/  STL.64 [R1+0x440], R8 ;  /* 0x0004400801007387 */ /* 0x0001e80000100a00 */
[----:B------:R1:W-:Y:S04]  /*5560*/  STL.64 [R1+0x448], R10 ;  /* 0x0004480a01007387 */ /* 0x0003e80000100a00 */
[----:B0-----:R-:W3:Y:S01]  /*5570*/  LDL.LU.64 R8, [R1+0xcd8] ;  /* 0x000cd80001087983 */ /* 0x001ee20000300a00 */
[----:B-1----:R-:W-:-:S03]  /*5580*/  IMAD.MOV.U32 R10, RZ, RZ, R24 ;  /* 0x000000ffff0a7224 */ /* 0x002fc600078e0018 */
[----:B------:R-:W4:Y:S04]  /*5590*/  LDL.LU.64 R24, [R1+0xcd0] ;  /* 0x000cd00001187983 */ /* 0x000f280000300a00 */
[----:B------:R-:W-:Y:S01]  /*55a0*/  STL [R1+0xcc0], R10 ;  /* 0x000cc00a01007387 */ /* 0x000fe20000100800 */
[----:B--2---:R-:W-:Y:S01]  /*55b0*/  HMMA.16816.F32 R20, R16, R12, R20 ;  /* 0x0000000c1014723c */ /* 0x004fe20000001814 */
[----:B------:R-:W-:Y:S02]  /*55c0*/  IMAD.MOV.U32 R2, RZ, RZ, R12 ;  /* 0x000000ffff027224 */ /* 0x000fe400078e000c */
[----:B------:R-:W-:-:S05]  /*55d0*/  IMAD.MOV.U32 R0, RZ, RZ, R13 ;  /* 0x000000ffff007224 */ /* 0x000fca00078e000d */
[C---:B----4-:R-:W-:Y:S01]  /*55e0*/  HMMA.16816.F32 R4, R16.reuse, R24, R4 ;  /* 0x000000181004723c */ /* 0x050fe20000001804 */
[----:B---3--:R0:W-:Y:S04]  /*55f0*/  STL.64 [R1+0xcb8], R8 ;  /* 0x000cb80801007387 */ /* 0x0081e80000100a00 */
[----:B0-----:R-:W2:Y:S04]  /*5600*/  LDL.LU.64 R8, [R1+0x3b0] ;  /* 0x0003b00001087983 */ /* 0x001ea80000300a00 */
[----:B------:R-:W2:Y:S10]  /*5610*/  LDL.LU.64 R10, [R1+0x3b8] ;  /* 0x0003b800010a7983 */ /* 0x000eb40000300a00 */
[----:B------:R0:W-:Y:S04]  /*5620*/  STL.64 [R1+0x3d0], R4 ;  /* 0x0003d00401007387 */ /* 0x0001e80000100a00 */
[----:B------:R-:W-:Y:S04]  /*5630*/  STL.64 [R1+0x3d8], R6 ;  /* 0x0003d80601007387 */ /* 0x000fe80000100a00 */
[----:B0-----:R-:W2:Y:S04]  /*5640*/  LDL.LU.64 R4, [R1+0xcc8] ;  /* 0x000cc80001047983 */ /* 0x001ea80000300a00 */
[----:B------:R-:W-:Y:S04]  /*5650*/  STL.64 [R1+0x3c0], R20 ;  /* 0x0003c01401007387 */ /* 0x000fe80000100a00 */
[----:B------:R-:W-:Y:S04]  /*5660*/  STL.64 [R1+0x3c8], R22 ;  /* 0x0003c81601007387 */ /* 0x000fe80000100a00 */
[----:B------:R-:W3:Y:S04]  /*5670*/  LDL.LU.64 R12, [R1+0x380] ;  /* 0x00038000010c7983 */ /* 0x000ee80000300a00 */
[----:B------:R-:W4:Y:S04]  /*5680*/  LDL.LU.64 R14, [R1+0x388] ;  /* 0x00038800010e7983 */ /* 0x000f280000300a00 */
[----:B----4-:R-:W-:Y:S04]  /*5690*/  STL.64 [R1+0xc88], R14 ;  /* 0x000c880e01007387 */ /* 0x010fe80000100a00 */
[----:B---3--:R0:W-:Y:S04]  /*56a0*/  STL.64 [R1+0xc80], R12 ;  /* 0x000c800c01007387 */ /* 0x0081e80000100a00 */
[----:B0-----:R-:W3:Y:S04]  /*56b0*/  LDL.LU.64 R12, [R1+0x390] ;  /* 0x00039000010c7983 */ /* 0x001ee80000300a00 */
[----:B------:R-:W4:Y:S01]  /*56c0*/  LDL.LU.64 R14, [R1+0x398] ;  /* 0x00039800010e7983 */ /* 0x000f220000300a00 */
[----:B--2---:R-:W-:Y:S01]  /*56d0*/  HMMA.16816.F32 R8, R16, R4, R8 ;  /* 0x000000041008723c */ /* 0x004fe20000001808 */
[----:B------:R-:W-:-:S02]  /*56e0*/  IMAD.MOV.U32 R26, RZ, RZ, R4 ;  /* 0x000000ffff1a7224 */ /* 0x000fc400078e0004 */
[----:B----4-:R-:W-:Y:S04]  /*56f0*/  STL.64 [R1+0xca8], R14 ;  /* 0x000ca80e01007387 */ /* 0x010fe80000100a00 */
[----:B---3--:R0:W-:Y:S04]  /*5700*/  STL.64 [R1+0xca0], R12 ;  /* 0x000ca00c01007387 */ /* 0x0081e80000100a00 */
[----:B0-----:R-:W2:Y:S04]  /*5710*/  LDL.LU.64 R12, [R1+0x3a0] ;  /* 0x0003a000010c7983 */ /* 0x001ea80000300a00 */
[----:B------:R-:W2:Y:S04]  /*5720*/  LDL.LU.64 R14, [R1+0x3a8] ;  /* 0x0003a800010e7983 */ /* 0x000ea80000300a00 */
[----:B------:R-:W3:Y:S04]  /*5730*/  LDL.LU.64 R20, [R1+0x220] ;  /* 0x0002200001147983 */ /* 0x000ee80000300a00 */
[----:B------:R-:W3:Y:S04]  /*5740*/  LDL.LU.64 R22, [R1+0x228] ;  /* 0x0002280001167983 */ /* 0x000ee80000300a00 */
[----:B------:R-:W-:Y:S04]  /*5750*/  STL.64 [R1+0x3b0], R8 ;  /* 0x0003b00801007387 */ /* 0x000fe80000100a00 */
[----:B------:R0:W-:Y:S04]  /*5760*/  STL.64 [R1+0x3b8], R10 ;  /* 0x0003b80a01007387 */ /* 0x0001e80000100a00 */
[----:B0-----:R-:W4:Y:S01]  /*5770*/  LDL.LU R10, [R1+0xcc0] ;  /* 0x000cc000010a7983 */ /* 0x001f220000300800 */
[----:B------:R-:W-:-:S03]  /*5780*/  IMAD.MOV.U32 R11, RZ, RZ, R5 ;  /* 0x000000ffff0b7224 */ /* 0x000fc600078e0005 */
[----:B------:R-:W2:Y:S04]  /*5790*/  LDL.LU.64 R8, [R1+0xcb8] ;  /* 0x000cb80001087983 */ /* 0x000ea80000300a00 */
[----:B------:R-:W2:Y:S02]  /*57a0*/  LDL.LU.64 R4, [R1+0xcb0] ;  /* 0x000cb00001047983 */ /* 0x000ea40000300a00 */
[----:B--2---:R-:W-:Y:S01]  /*57b0*/  HMMA.16816.F32 R12, R16, R4, R12 ;  /* 0x00000004100c723c */ /* 0x004fe2000000180c */
[----:B------:R-:W-:Y:S02]  /*57c0*/  IMAD.MOV.U32 R28, RZ, RZ, R4 ;  /* 0x000000ffff1c7224 */ /* 0x000fe400078e0004 */
[----:B------:R-:W-:-:S15]  /*57d0*/  IMAD.MOV.U32 R27, RZ, RZ, R5 ;  /* 0x000000ffff1b7224 */ /* 0x000fde00078e0005 */
[----:B------:R-:W-:Y:S01]  /*57e0*/  NOP ;  /* 0x0000000000007918 */ /* 0x000fe20000000000 */
[----:B------:R-:W-:Y:S04]  /*57f0*/  STL.64 [R1+0x3a0], R12 ;  /* 0x0003a00c01007387 */ /* 0x000fe80000100a00 */
[----:B------:R0:W-:Y:S04]  /*5800*/  STL.64 [R1+0x3a8], R14 ;  /* 0x0003a80e01007387 */ /* 0x0001e80000100a00 */
[----:B0-----:R-:W2:Y:S04]  /*5810*/  LDL.LU.64 R14, [R1+0xca8] ;  /* 0x000ca800010e7983 */ /* 0x001ea80000300a00 */
[----:B------:R-:W2:Y:S04]  /*5820*/  LDL.LU.64 R12, [R1+0xca0] ;  /* 0x000ca000010c7983 */ /* 0x000ea80000300a00 */
[----:B------:R-:W2:Y:S04]  /*5830*/  LDL.LU.64 R6, [R1+0xc98] ;  /* 0x000c980001067983 */ /* 0x000ea80000300a00 */
[----:B------:R-:W2:Y:S02]  /*5840*/  LDL.LU.64 R4, [R1+0xc90] ;  /* 0x000c900001047983 */ /* 0x000ea40000300a00 */
[----:B--2---:R-:W-:-:S15]  /*5850*/  HMMA.16816.F32 R12, R16, R4, R12 ;  /* 0x00000004100c723c */ /* 0x004fde000000180c */
[----:B------:R-:W-:-:S04]  /*5860*/  NOP ;  /* 0x0000000000007918 */ /* 0x000fc80000000000 */
[----:B------:R-:W-:Y:S04]  /*5870*/  STL.64 [R1+0x390], R12 ;  /* 0x0003900c01007387 */ /* 0x000fe80000100a00 */
[----:B------:R0:W-:Y:S04]  /*5880*/  STL.64 [R1+0x398], R14 ;  /* 0x0003980e01007387 */ /* 0x0001e80000100a00 */
[----:B0-----:R-:W2:Y:S04]  /*5890*/  LDL.LU.64 R14, [R1+0xc88] ;  /* 0x000c8800010e7983 */ /* 0x001ea80000300a00 */
[----:B------:R-:W2:Y:S04]  /*58a0*/  LDL.LU.64 R12, [R1+0xc80] ;  /* 0x000c8000010c7983 */ /* 0x000ea80000300a00 */
[----:B------:R-:W-:Y:S04]  /*58b0*/  STL.64 [R1+0xc38], R6 ;  /* 0x000c380601007387 */ /* 0x000fe80000100a00 */
[----:B------:R0:W-:Y:S02]  /*58c0*/  STL.64 [R1+0xc30], R4 ;  /* 0x000c300401007387 */ /* 0x0001e40000100a00 */
[----:B0-----:R-:W-:-:S02]  /*58d0*/  IMAD.MOV.U32 R4, RZ, RZ, R28 ;  /* 0x000000ffff047224 */ /* 0x001fc400078e001c */
[----:B------:R-:W-:-:S05]  /*58e0*/  IMAD.MOV.U32 R5, RZ, RZ, R27 ;  /* 0x000000ffff057224 */ /* 0x000fca00078e001b */
[----:B------:R0:W-:Y:S02]  /*58f0*/  STL.64 [R1+0xc50], R4 ;  /* 0x000c500401007387 */ /* 0x0001e40000100a00 */
[----:B0-----:R-:W-:Y:S02]  /*5900*/  IMAD.MOV.U32 R4, RZ, RZ, R26 ;  /* 0x000000ffff047224 */ /* 0x001fe400078e001a */
[----:B------:R-:W-:-:S05]  /*5910*/  IMAD.MOV.U32 R5, RZ, RZ, R11 ;  /* 0x000000ffff057224 */ /* 0x000fca00078e000b */
[----:B------:R0:W-:Y:S04]  /*5920*/  STL.64 [R1+0xc60], R4 ;  /* 0x000c600401007387 */ /* 0x0001e80000100a00 */
[----:B0-----:R-:W3:Y:S04]  /*5930*/  LDL.LU.64 R4, [R1+0x200] ;  /* 0x0002000001047983 */ /* 0x001ee80000300a00 */
[----:B------:R-:W3:Y:S01]  /*5940*/  LDL.LU.64 R6, [R1+0x208] ;  /* 0x0002080001067983 */ /* 0x000ee20000300a00 */
[----:B--2---:R-:W-:-:S15]  /*5950*/  HMMA.16816.F32 R12, R16, R8, R12 ;  /* 0x00000008100c723c */ /* 0x004fde000000180c */
[----:B------:R-:W-:-:S04]  /*5960*/  NOP ;  /* 0x0000000000007918 */ /* 0x000fc80000000000 */
[----:B------:R0:W-:Y:S04]  /*5970*/  STL.64 [R1+0x380], R12 ;  /* 0x0003800c01007387 */ /* 0x0001e80000100a00 */
[----:B------:R-:W-:Y:S04]  /*5980*/  STL.64 [R1+0x388], R14 ;  /* 0x0003880e01007387 */ /* 0x000fe80000100a00 */
[----:B0-----:R-:W3:Y:S02]  /*5990*/  LDL.LU.64 R12, [R1+0xc78] ;  /* 0x000c7800010c7983 */ /* 0x001ee40000300a00 */
[----:B---3--:R-:W-:Y:S02]  /*59a0*/  HMMA.16816.F32 R16, R16, R12, R20 ;  /* 0x0000000c1010723c */ /* 0x008fe40000001814 */
[----:B------:R-:W2:Y:S04]  /*59b0*/  LDL.LU.64 R22, [R1+0xc70] ;  /* 0x000c700001167983 */ /* 0x000ea80000300a00 */
[----:B------:R-:W2:-:S13]  /*59c0*/  LDL.LU.64 R20, [R1+0xc68] ;  /* 0x000c680001147983 */ /* 0x000e9a0000300a00 */
[----:B------:R-:W-:Y:S04]  /*59d0*/  STL.64 [R1+0x220], R16 ;  /* 0x0002201001007387 */ /* 0x000fe80000100a00 */
[----:B------:R-:W-:Y:S04]  /*59e0*/  STL.64 [R1+0x228], R18 ;  /* 0x0002281201007387 */ /* 0x000fe80000100a00 */
[----:B------:R0:W-:Y:S04]  /*59f0*/  STL.64 [R1+0xc58], R12 ;  /* 0x000c580c01007387 */ /* 0x0001e80000100a00 */
[----:B0-----:R-:W3:Y:S04]  /*5a00*/  LDL.LU.64 R12, [R1+0x210] ;  /* 0x00021000010c7983 */ /* 0x001ee80000300a00 */
[----:B------:R-:W3:Y:S01]  /*5a10*/  LDL.LU.64 R14, [R1+0x218] ;  /* 0x00021800010e7983 */ /* 0x000ee20000300a00 */
[----:B----4-:R-:W-:-:S02]  /*5a20*/  IMAD.MOV.U32 R16, RZ, RZ, R10 ;  /* 0x000000ffff107224 */ /* 0x010fc400078e000a */
[----:B------:R-:W-:Y:S01]  /*5a30*/  IMAD.MOV.U32 R17, RZ, RZ, R3 ;  /* 0x000000ffff117224 */ /* 0x000fe200078e0003 */
[C---:B--2---:R-:W-:Y:S08]  /*5a40*/  HMMA.16816.F32 R4, R20.reuse, R24, R4 ;  /* 0x000000181404723c */ /* 0x044ff00000001804 */
[----:B---3--:R-:W-:Y:S11]  /*5a50*/  HMMA.16816.F32 R12, R20, R16, R12 ;  /* 0x00000010140c723c */ /* 0x008ff6000000180c */
[----:B------:R-:W-:-:S02]  /*5a60*/  IMAD.MOV.U32 R10, RZ, RZ, R6 ;  /* 0x000000ffff0a7224 */ /* 0x000fc400078e0006 */
[----:B------:R-:W-:-:S06]  /*5a70*/  IMAD.MOV.U32 R11, RZ, RZ, R7 ;  /* 0x000000ffff0b7224 */ /* 0x000fcc00078e0007 */
[----:B------:R-:W-:Y:S04]  /*5a80*/  STL.64 [R1+0x210], R12 ;  /* 0x0002100c01007387 */ /* 0x000fe80000100a00 */
[----:B------:R-:W-:Y:S04]  /*5a90*/  STL.64 [R1+0x218], R14 ;  /* 0x0002180e01007387 */ /* 0x000fe80000100a00 */
[----:B------:R0:W-:Y:S04]  /*5aa0*/  STL.64 [R1+0x200], R4 ;  /* 0x0002000401007387 */ /* 0x0001e80000100a00 */
[----:B0-----:R-:W2:Y:S04]  /*5ab0*/  LDL.LU.64 R4, [R1+0x1f0] ;  /* 0x0001f00001047983 */ /* 0x001ea80000300a00 */
[----:B------:R-:W2:Y:S04]  /*5ac0*/  LDL.LU.64 R6, [R1+0x1f8] ;  /* 0x0001f80001067983 */ /* 0x000ea80000300a00 */
[----:B------:R-:W3:Y:S04]  /*5ad0*/  LDL.LU.64 R12, [R1+0x1e0] ;  /* 0x0001e000010c7983 */ /* 0x000ee80000300a00 */
[----:B------:R-:W3:Y:S04]  /*5ae0*/  LDL.LU.64 R14, [R1+0x1e8] ;  /* 0x0001e800010e7983 */ /* 0x000ee80000300a00 */
[----:B------:R-:W4:Y:S04]  /*5af0*/  LDL.LU.64 R16, [R1+0x70] ;  /* 0x0000700001107983 */ /* 0x000f280000300a00 */
[----:B------:R-:W2:Y:S04]  /*5b00*/  LDL.LU.64 R18, [R1+0x78] ;  /* 0x0000780001127983 */ /* 0x000ea80000300a00 */
[----:B--2---:R-:W-:Y:S04]  /*5b10*/  STL.64 [R1+0xc28], R18 ;  /* 0x000c281201007387 */ /* 0x004fe80000100a00 */
[----:B----4-:R0:W-:Y:S04]  /*5b20*/  STL.64 [R1+0xc20], R16 ;  /* 0x000c201001007387 */ /* 0x0101e80000100a00 */
[----:B0-----:R-:W2:Y:S04]  /*5b30*/  LDL.LU.64 R16, [R1+0x1c0] ;  /* 0x0001c00001107983 */ /* 0x001ea80000300a00 */
[----:B------:R-:W4:Y:S04]  /*5b40*/  LDL.LU.64 R18, [R1+0x1c8] ;  /* 0x0001c80001127983 */ /* 0x000f280000300a00 */
[----:B----4-:R-:W-:Y:S04]  /*5b50*/  STL.64 [R1+0xc48], R18 ;  /* 0x000c481201007387 */ /* 0x010fe80000100a00 */
[----:B--2---:R0:W-:Y:S04]  /*5b60*/  STL.64 [R1+0xc40], R16 ;  /* 0x000c401001007387 */ /* 0x0041e80000100a00 */
[----:B0-----:R-:W2:Y:S04]  /*5b70*/  LDL.LU.64 R16, [R1+0x1d0] ;  /* 0x0001d00001107983 */ /* 0x001ea80000300a00 */
[----:B------:R-:W2:Y:S04]  /*5b80*/  LDL.LU.64 R18, [R1+0x1d8] ;  /* 0x0001d80001127983 */ /* 0x000ea80000300a00 */
[----:B------:R0:W-:Y:S04]  /*5b90*/  STL.64 [R1+0xc08], R24 ;  /* 0x000c081801007387 */ /* 0x0001e80000100a00 */
[----:B------:R-:W-:Y:S01]  /*5ba0*/  STL [R1+0xa04], R11 ;  /* 0x000a040b01007387 */ /* 0x000fe20000100800 */
[----:B0-----:R-:W-:-:S02]  /*5bb0*/  IMAD.MOV.U32 R24, RZ, RZ, R2 ;  /* 0x000000ffff187224 */ /* 0x001fc400078e0002 */
[----:B------:R-:W-:Y:S01]  /*5bc0*/  IMAD.MOV.U32 R25, RZ, RZ, R0 ;  /* 0x000000ffff197224 */ /* 0x000fe200078e0000 */
[----:B------:R-:W-:Y:S06]  /*5bd0*/  STL [R1+0xa00], R10 ;  /* 0x000a000a01007387 */ /* 0x000fec0000100800 */
[----:B------:R-:W-:Y:S01]  /*5be0*/  HMMA.16816.F32 R24, R20, R24, R4 ;  /* 0x000000181418723c */ /* 0x000fe20000001804 */
[----:B------:R-:W3:-:S15]  /*5bf0*/  LDL.LU.64 R4, [R1+0xc60] ;  /* 0x000c600001047983 */ /* 0x000ede0000300a00 */
[----:B------:R-:W-:-:S03]  /*5c00*/  NOP ;  /* 0x0000000000007918 */ /* 0x000fc60000000000 */
[----:B------:R0:W-:Y:S04]  /*5c10*/  STL.64 [R1+0x1f0], R24 ;  /* 0x0001f01801007387 */ /* 0x0001e80000100a00 */
[----:B------:R-:W-:Y:S04]  /*5c20*/  STL.64 [R1+0x1f8], R26 ;  /* 0x0001f81a01007387 */ /* 0x000fe80000100a00 */
[----:B0-----:R-:W4:Y:S01]  /*5c30*/  LDL.64 R24, [R1+0x40] ;  /* 0x0000400001187983 */ /* 0x001f220000100a00 */
[----:B---3--:R-:W-:Y:S03]  /*5c40*/  HMMA.16816.F32 R4, R20, R4, R12 ;  /* 0x000000041404723c */ /* 0x008fe6000000180c */
[----:B------:R-:W3:-:S15]  /*5c50*/  LDL.LU.64 R12, [R1+0xc58] ;  /* 0x000c5800010c7983 */ /* 0x000ede0000300a00 */
[----:B------:R-:W-:Y:S01]  /*5c60*/  NOP ;  /* 0x0000000000007918 */ /* 0x000fe20000000000 */
[----:B------:R0:W-:Y:S04]  /*5c70*/  STL.64 [R1+0x1e0], R4 ;  /* 0x0001e00401007387 */ /* 0x0001e80000100a00 */
[----:B0-----:R-:W2:Y:S01]  /*5c80*/  LDL.LU.64 R4, [R1+0xc50] ;  /* 0x000c500001047983 */ /* 0x001ea20000300a00 */
[----:B------:R-:W-:Y:S02]  /*5c90*/  IMAD.MOV.U32 R14, RZ, RZ, R6 ;  /* 0x000000ffff0e7224 */ /* 0x000fe400078e0006 */
[----:B------:R-:W-:Y:S02]  /*5ca0*/  IMAD.MOV.U32 R15, RZ, RZ, R7 ;  /* 0x000000ffff0f7224 */ /* 0x000fe400078e0007 */
[----:B--2---:R-:W-:Y:S01]  /*5cb0*/  HMMA.16816.F32 R4, R20, R4, R16 ;  /* 0x000000041404723c */ /* 0x004fe20000001810 */
[----:B------:R-:W2:Y:S04]  /*5cc0*/  LDL.LU.64 R18, [R1+0xc48] ;  /* 0x000c480001127983 */ /* 0x000ea80000300a00 */
[----:B------:R-:W2:-:S14]  /*5cd0*/  LDL.LU.64 R16, [R1+0xc40] ;  /* 0x000c400001107983 */ /* 0x000e9c0000300a00 */
[----:B------:R-:W-:Y:S04]  /*5ce0*/  STL.64 [R1+0x1d0], R4 ;  /* 0x0001d00401007387 */ /* 0x000fe80000100a00 */
[----:B------:R0:W-:Y:S04]  /*5cf0*/  STL.64 [R1+0x1d8], R6 ;  /* 0x0001d80601007387 */ /* 0x0001e80000100a00 */
[----:B0-----:R-:W2:Y:S04]  /*5d00*/  LDL.LU.64 R6, [R1+0xc38] ;  /* 0x000c380001067983 */ /* 0x001ea80000300a00 */
[----:B------:R-:W2:Y:S02]  /*5d10*/  LDL.LU.64 R4, [R1+0xc30] ;  /* 0x000c300001047983 */ /* 0x000ea40000300a00 */
[----:B--2---:R-:W-:-:S15]  /*5d20*/  HMMA.16816.F32 R16, R20, R4, R16 ;  /* 0x000000041410723c */ /* 0x004fde0000001810 */
[----:B------:R-:W-:-:S04]  /*5d30*/  NOP ;  /* 0x0000000000007918 */ /* 0x000fc80000000000 */
[----:B------:R-:W-:Y:S04]  /*5d40*/  STL.64 [R1+0x1c0], R16 ;  /* 0x0001c01001007387 */ /* 0x000fe80000100a00 */
[----:B------:R0:W-:Y:S04]  /*5d50*/  STL.64 [R1+0x1c8], R18 ;  /* 0x0001c81201007387 */ /* 0x0001e80000100a00 */
[----:B0-----:R-:W3:Y:S04]  /*5d60*/  LDL.LU.64 R18, [R1+0xc28] ;  /* 0x000c280001127983 */ /* 0x001ee80000300a00 */
[----:B------:R-:W3:Y:S04]  /*5d70*/  LDL.LU.64 R16, [R1+0xc20] ;  /* 0x000c200001107983 */ /* 0x000ee80000300a00 */
[----:B------:R-:W-:Y:S04]  /*5d80*/  STL.64 [R1+0xbd8], R6 ;  /* 0x000bd80601007387 */ /* 0x000fe80000100a00 */
[----:B------:R0:W-:Y:S04]  /*5d90*/  STL.64 [R1+0xbd0], R4 ;  /* 0x000bd00401007387 */ /* 0x0001e80000100a00 */
[----:B0-----:R-:W2:Y:S04]  /*5da0*/  LDL.64 R4, [R1+0x10] ;  /* 0x0000100001047983 */ /* 0x001ea80000100a00 */
[----:B--2---:R0:W-:Y:S04]  /*5db0*/  STL.64 [R1+0xbe8], R4 ;  /* 0x000be80401007387 */ /* 0x0041e80000100a00 */
[----:B0-----:R-:W2:Y:S04]  /*5dc0*/  LDL.64 R4, [R1+0x20] ;  /* 0x0000200001047983 */ /* 0x001ea80000100a00 */
[----:B--2---:R0:W-:Y:S04]  /*5dd0*/  STL.64 [R1+0xc00], R4 ;  /* 0x000c000401007387 */ /* 0x0041e80000100a00 */
[----:B0-----:R-:W2:Y:S04]  /*5de0*/  LDL.LU.64 R4, [R1+0x1b0] ;  /* 0x0001b00001047983 */ /* 0x001ea80000300a00 */
[----:B------:R-:W2:Y:S04]  /*5df0*/  LDL.LU.64 R6, [R1+0x1b8] ;  /* 0x0001b80001067983 */ /* 0x000ea80000300a00 */
[----:B------:R-:W-:Y:S01]  /*5e00*/  STL.64 [R1+0xbe0], R8 ;  /* 0x000be00801007387 */ /* 0x000fe20000100a00 */
[----:B--2---:R-:W-:-:S15]  /*5e10*/  HMMA.16816.F32 R4, R20, R8, R4 ;  /* 0x000000081404723c */ /* 0x004fde0000001804 */
[----:B------:R-:W-:-:S04]  /*5e20*/  NOP ;  /* 0x0000000000007918 */ /* 0x000fc80000000000 */
[----:B------:R0:W-:Y:S04]  /*5e30*/  STL.64 [R1+0x1b0], R4 ;  /* 0x0001b00401007387 */ /* 0x0001e80000100a00 */
[----:B------:R1:W-:Y:S04]  /*5e40*/  STL.64 [R1+0x1b8], R6 ;  /* 0x0001b80601007387 */ /* 0x0003e80000100a00 */
[----:B0-----:R-:W2:Y:S04]  /*5e50*/  LDL.LU.64 R4, [R1+0x370] ;  /* 0x0003700001047983 */ /* 0x001ea80000300a00 */
[----:B-1----:R-:W2:Y:S01]  /*5e60*/  LDL.LU.64 R6, [R1+0x378] ;  /* 0x0003780001067983 */ /* 0x002ea20000300a00 */
[----:B---3--:R-:W-:Y:S03]  /*5e70*/  HMMA.16816.F32 R8, R20, R12, R16 ;  /* 0x0000000c1408723c */ /* 0x008fe60000001810 */
[----:B------:R-:W0:Y:S04]  /*5e80*/  LDSM.16.MT88.4 R16, [R29+0x100] ;  /* 0x000100001d10783b */ /* 0x000e280000004200 */
[----:B------:R-:W1:-:S12]  /*5e90*/  LDSM.16.MT88.4 R20, [R29+0x180] ;  /* 0x000180001d14783b */ /* 0x000e580000004200 */
[----:B------:R-:W-:Y:S04]  /*5ea0*/  STL.64 [R1+0x70], R8 ;  /* 0x0000700801007387 */ /* 0x000fe80000100a00 */
[----:B------:R-:W-:Y:S04]  /*5eb0*/  STL.64 [R1+0x78], R10 ;  /* 0x0000780a01007387 */ /* 0x000fe80000100a00 */
[----:B--2---:R-:W-:Y:S04]  /*5ec0*/  STL.64 [R1+0xc18], R6 ;  /* 0x000c180601007387 */ /* 0x004fe80000100a00 */
[----:B------:R2:W-:Y:S04]  /*5ed0*/  STL.64 [R1+0xc10], R4 ;  /* 0x000c100401007387 */ /* 0x0005e80000100a00 */
[----:B--2---:R-:W0:Y:S04]  /*5ee0*/  LDL.LU.64 R4, [R1+0x430] ;  /* 0x0004300001047983 */ /* 0x004e280000300a00 */
[----:B------:R-:W0:Y:S04]  /*5ef0*/  LDL.LU.64 R6, [R1+0x438] ;  /* 0x0004380001067983 */ /* 0x000e280000300a00 */
[----:B------:R-:W2:Y:S04]  /*5f00*/  LDL.LU.64 R8, [R1+0x350] ;  /* 0x0003500001087983 */ /* 0x000ea80000300a00 */
[----:B------:R-:W3:Y:S01]  /*5f10*/  LDL.LU.64 R10, [R1+0x358] ;  /* 0x00035800010a7983 */ /* 0x000ee20000300a00 */
[----:B----4-:R-:W-:-:S02]  /*5f20*/  IMAD.MOV.U32 R2, RZ, RZ, R24 ;  /* 0x000000ffff027224 */ /* 0x010fc400078e0018 */
[----:B------:R-:W-:Y:S01]  /*5f30*/  IMAD.MOV.U32 R0, RZ, RZ, R25 ;  /* 0x000000ffff007224 */ /* 0x000fe200078e0019 */
[C---:B0-----:R-:W-:Y:S01]  /*5f40*/  HMMA.16816.F32 R4, R16.reuse, R24, R4 ;  /* 0x000000181004723c */ /* 0x041fe20000001804 */
[----:B---3--:R-:W-:Y:S04]  /*5f50*/  STL.64 [R1+0xbf8], R10 ;  /* 0x000bf80a01007387 */ /* 0x008fe80000100a00 */
[----:B--2---:R0:W-:Y:S04]  /*5f60*/  STL.64 [R1+0xbf0], R8 ;  /* 0x000bf00801007387 */ /* 0x0041e80000100a00 */
[----:B0-----:R-:W2:Y:S04]  /*5f70*/  LDL.LU.64 R8, [R1+0x360] ;  /* 0x0003600001087983 */ /* 0x001ea80000300a00 */
[----:B------:R-:W2:Y:S04]  /*5f80*/  LDL.LU.64 R10, [R1+0x368] ;  /* 0x00036800010a7983 */ /* 0x000ea80000300a00 */
[----:B------:R-:W-:Y:S04]  /*5f90*/  STL.64 [R1+0xbc0], R14 ;  /* 0x000bc00e01007387 */ /* 0x000fe80000100a00 */
[----:B------:R0:W-:Y:S04]  /*5fa0*/  STL.64 [R1+0xbb8], R12 ;  /* 0x000bb80c01007387 */ /* 0x0001e80000100a00 */
[----:B0-----:R-:W3:Y:S04]  /*5fb0*/  LDL.64 R12, [R1] ;  /* 0x00000000010c7983 */ /* 0x001ee80000100a00 */
[----:B-1----:R-:W-:Y:S04]  /*5fc0*/  STL.64 [R1+0xbb0], R22 ;  /* 0x000bb01601007387 */ /* 0x002fe80000100a00 */
[----:B------:R0:W-:Y:S04]  /*5fd0*/  STL.64 [R1+0xba8], R20 ;  /* 0x000ba81401007387 */ /* 0x0001e80000100a00 */
[----:B0-----:R-:W3:Y:S04]  /*5fe0*/  LDL.LU.64 R20, [R1+0x340] ;  /* 0x0003400001147983 */ /* 0x001ee80000300a00 */
[----:B------:R-:W3:Y:S04]  /*5ff0*/  LDL.LU.64 R22, [R1+0x348] ;  /* 0x0003480001167983 */ /* 0x000ee80000300a00 */
[----:B------:R-:W-:Y:S04]  /*6000*/  STL.64 [R1+0x430], R4 ;  /* 0x0004300401007387 */ /* 0x000fe80000100a00 */
[----:B------:R0:W-:Y:S04]  /*6010*/  STL.64 [R1+0x438], R6 ;  /* 0x0004380601007387 */ /* 0x0001e80000100a00 */
[----:B0-----:R-:W4:Y:S04]  /*6020*/  LDL.LU.64 R6, [R1+0xc18] ;  /* 0x000c180001067983 */ /* 0x001f280000300a00 */
[----:B------:R-:W4:Y:S04]  /*6030*/  LDL.LU.64 R4, [R1+0xc10] ;  /* 0x000c100001047983 */ /* 0x000f280000300a00 */
[----:B------:R-:W4:Y:S02]  /*6040*/  LDL.LU.64 R24, [R1+0xc08] ;  /* 0x000c080001187983 */ /* 0x000f240000300a00 */
[----:B----4-:R-:W-:-:S15]  /*6050*/  HMMA.16816.F32 R4, R16, R24, R4 ;  /* 0x000000181004723c */ /* 0x010fde0000001804 */
[----:B------:R-:W-:-:S04]  /*6060*/  NOP ;  /* 0x0000000000007918 */ /* 0x000fc80000000000 */
[----:B------:R0:W-:Y:S04]  /*6070*/  STL.64 [R1+0x370], R4 ;  /* 0x0003700401007387 */ /* 0x0001e80000100a00 */
[----:B------:R-:W-:Y:S04]  /*6080*/  STL.64 [R1+0x378], R6 ;  /* 0x0003780601007387 */ /* 0x000fe80000100a00 */
[----:B0-----:R-:W2:Y:S04]  /*6090*/  LDL.LU.64 R4, [R1+0xc00] ;  /* 0x000c000001047983 */ /* 0x001ea80000300a00 */
[----:B------:R0:W-:Y:S02]  /*60a0*/  STL.64 [R1+0xb98], R24 ;  /* 0x000b981801007387 */ /* 0x0001e40000100a00 */
[----:B0-----:R-:W-:-:S02]  /*60b0*/  IMAD.MOV.U32 R24, RZ, RZ, R2 ;  /* 0x000000ffff187224 */ /* 0x001fc400078e0002 */
[----:B------:R-:W-:-:S05]  /*60c0*/  IMAD.MOV.U32 R25, RZ, RZ, R0 ;  /* 0x000000ffff197224 */ /* 0x000fca00078e0000 */
[----:B------:R0:W-:Y:S04]  /*60d0*/  STL.64 [R1+0xbc8], R24 ;  /* 0x000bc81801007387 */ /* 0x0001e80000100a00 */
[----:B0-----:R-:W4:Y:S04]  /*60e0*/  LDL.LU.64 R24, [R1+0x330] ;  /* 0x0003300001187983 */ /* 0x001f280000300a00 */
[----:B------:R-:W4:Y:S01]  /*60f0*/  LDL.LU.64 R26, [R1+0x338] ;  /* 0x00033800011a7983 */ /* 0x000f220000300a00 */
[----:B--2---:R-:W-:Y:S01]  /*6100*/  HMMA.16816.F32 R8, R16, R4, R8 ;  /* 0x000000041008723c */ /* 0x004fe20000001808 */
[----:B------:R-:W-:-:S02]  /*6110*/  IMAD.MOV.U32 R2, RZ, RZ, R4 ;  /* 0x000000ffff027224 */ /* 0x000fc400078e0004 */
[----:B------:R-:W-:-:S15]  /*6120*/  IMAD.MOV.U32 R0, RZ, RZ, R5 ;  /* 0x000000ffff007224 */ /* 0x000fde00078e0005 */
[----:B------:R-:W-:Y:S01]  /*6130*/  NOP ;  /* 0x0000000000007918 */ /* 0x000fe20000000000 */
[----:B------:R-:W-:Y:S04]  /*6140*/  STL.64 [R1+0x360], R8 ;  /* 0x0003600801007387 */ /* 0x000fe80000100a00 */
[----:B------:R0:W-:Y:S04]  /*6150*/  STL.64 [R1+0x368], R10 ;  /* 0x0003680a01007387 */ /* 0x0001e80000100a00 */
[----:B0-----:R-:W2:Y:S04]  /*6160*/  LDL.LU.64 R10, [R1+0xbf8] ;  /* 0x000bf800010a7983 */ /* 0x001ea80000300a00 */
[----:B------:R-:W2:Y:S04]  /*6170*/  LDL.LU.64 R8, [R1+0xbf0] ;  /* 0x000bf00001087983 */ /* 0x000ea80000300a00 */
[----:B------:R-:W2:Y:S01]  /*6180*/  LDL.LU.64 R4, [R1+0xbe8] ;  /* 0x000be80001047983 */ /* 0x000ea20000300a00 */
[C---:B---3--:R-:W-:Y:S08]  /*6190*/  HMMA.16816.F32 R20, R16.reuse, R12, R20 ;  /* 0x0000000c1014723c */ /* 0x048ff00000001814 */
[----:B--2---:R-:W-:Y:S01]  /*61a0*/  HMMA.16816.F32 R8, R16, R4, R8 ;  /* 0x000000041008723c */ /* 0x004fe20000001808 */
[----:B------:R-:W-:-:S15]  /*61b0*/  IMAD.MOV.U32 R3, RZ, RZ, R5 ;  /* 0x000000ffff037224 */ /* 0x000fde00078e0005 */
[----:B------:R-:W-:-:S03]  /*61c0*/  NOP ;  /* 0x0000000000007918 */ /* 0x000fc60000000000 */
[----:B------:R0:W-:Y:S04]  /*61d0*/  STL.64 [R1+0x350], R8 ;  /* 0x0003500801007387 */ /* 0x0001e80000100a00 */
[----:B------:R1:W-:Y:S04]  /*61e0*/  STL.64 [R1+0x358], R10 ;  /* 0x0003580a01007387 */ /* 0x0003e80000100a00 */
[----:B0-----:R-:W2:Y:S01]  /*61f0*/  LDL.LU.64 R8, [R1+0xbe0] ;  /* 0x000be00001087983 */ /* 0x001ea20000300a00 */
[----:B-1----:R-:W-:-:S03]  /*6200*/  IMAD.MOV.U32 R10, RZ, RZ, R4 ;  /* 0x000000ffff0a7224 */ /* 0x002fc600078e0004 */
[----:B------:R-:W3:Y:S04]  /*6210*/  LDL.LU.64 R6, [R1+0xbd8] ;  /* 0x000bd80001067983 */ /* 0x000ee80000300a00 */
[----:B------:R-:W4:Y:S01]  /*6220*/  LDL.LU.64 R4, [R1+0xbd0] ;  /* 0x000bd00001047983 */ /* 0x000f220000300a00 */
[----:B------:R-:W-:-:S03]  /*6230*/  IMAD.MOV.U32 R11, RZ, RZ, R13 ;  /* 0x000000ffff0b7224 */ /* 0x000fc600078e000d */
[----:B------:R0:W-:Y:S04]  /*6240*/  STL.64 [R1+0x340], R20 ;  /* 0x0003401401007387 */ /* 0x0001e80000100a00 */
[----:B------:R-:W-:Y:S01]  /*6250*/  STL.64 [R1+0x348], R22 ;  /* 0x0003481601007387 */ /* 0x000fe20000100a00 */
[----:B0-----:R-:W-:-:S03]  /*6260*/  IMAD.MOV.U32 R20, RZ, RZ, R12 ;  /* 0x000000ffff147224 */ /* 0x001fc600078e000c */
[----:B------:R-:W2:Y:S04]  /*6270*/  LDL.LU.64 R12, [R1+0x320] ;  /* 0x00032000010c7983 */ /* 0x000ea80000300a00 */
[----:B------:R-:W2:Y:S01]  /*6280*/  LDL.LU.64 R14, [R1+0x328] ;  /* 0x00032800010e7983 */ /* 0x000ea20000300a00 */
[----:B----4-:R-:W-:-:S15]  /*6290*/  HMMA.16816.F32 R24, R16, R4, R24 ;  /* 0x000000041018723c */ /* 0x010fde0000001818 */
[----:B------:R-:W-:-:S04]  /*62a0*/  NOP ;  /* 0x0000000000007918 */ /* 0x000fc80000000000 */
[----:B------:R0:W-:Y:S04]  /*62b0*/  STL.64 [R1+0x330], R24 ;  /* 0x0003301801007387 */ /* 0x0001e80000100a00 */
[----:B------:R-:W-:Y:S01]  /*62c0*/  STL.64 [R1+0x338], R26 ;  /* 0x0003381a01007387 */ /* 0x000fe20000100a00 */
[----:B--2---:R-:W-:Y:S03]  /*62d0*/  HMMA.16816.F32 R12, R16, R8, R12 ;  /* 0x00000008100c723c */ /* 0x004fe6000000180c */
[----:B0-----:R-:W2:Y:S04]  /*62e0*/  LDL.LU.64 R24, [R1+0xbc8] ;  /* 0x000bc80001187983 */ /* 0x001ea80000300a00 */
[----:B---3--:R-:W-:Y:S04]  /*62f0*/  STL.64 [R1+0xb58], R6 ;  /* 0x000b580601007387 */ /* 0x008fe80000100a00 */
[----:B------:R0:W-:Y:S02]  /*6300*/  STL.64 [R1+0xb50], R4 ;  /* 0x000b500401007387 */ /* 0x0001e40000100a00 */
[----:B0-----:R-:W-:-:S02]  /*6310*/  IMAD.MOV.U32 R4, RZ, RZ, R20 ;  /* 0x000000ffff047224 */ /* 0x001fc400078e0014 */
[----:B------:R-:W-:-:S05]  /*6320*/  IMAD.MOV.U32 R5, RZ, RZ, R11 ;  /* 0x000000ffff057224 */ /* 0x000fca00078e000b */
[----:B------:R0:W-:Y:S04]  /*6330*/  STL.64 [R1+0xb68], R4 ;  /* 0x000b680401007387 */ /* 0x0001e80000100a00 */
[----:B------:R-:W3:Y:S04]  /*6340*/  LDL.LU.64 R20, [R1+0x1a0] ;  /* 0x0001a00001147983 */ /* 0x000ee80000300a00 */
[----:B------:R-:W3:Y:S01]  /*6350*/  LDL.LU.64 R22, [R1+0x1a8] ;  /* 0x0001a80001167983 */ /* 0x000ee20000300a00 */
[----:B0-----:R-:W-:Y:S02]  /*6360*/  IMAD.MOV.U32 R4, RZ, RZ, R10 ;  /* 0x000000ffff047224 */ /* 0x001fe400078e000a */
[----:B------:R-:W-:-:S05]  /*6370*/  IMAD.MOV.U32 R5, RZ, RZ, R3 ;  /* 0x000000ffff057224 */ /* 0x000fca00078e0003 */
[----:B------:R0:W-:Y:S02]  /*6380*/  STL.64 [R1+0xb80], R4 ;  /* 0x000b800401007387 */ /* 0x0001e40000100a00 */
[----:B0-----:R-:W-:Y:S02]  /*6390*/  IMAD.MOV.U32 R4, RZ, RZ, R2 ;  /* 0x000000ffff047224 */ /* 0x001fe400078e0002 */
[----:B------:R-:W-:-:S05]  /*63a0*/  IMAD.MOV.U32 R5, RZ, RZ, R0 ;  /* 0x000000ffff057224 */ /* 0x000fca00078e0000 */
[----:B------:R0:W-:Y:S04]  /*63b0*/  STL.64 [R1+0xba0], R4 ;  /* 0x000ba00401007387 */ /* 0x0001e80000100a00 */
[----:B0-----:R-:W2:Y:S04]  /*63c0*/  LDL.LU.64 R4, [R1+0x190] ;  /* 0x0001900001047983 */ /* 0x001ea80000300a00 */
[----:B------:R-:W2:Y:S04]  /*63d0*/  LDL.LU.64 R6, [R1+0x198] ;  /* 0x0001980001067983 */ /* 0x000ea80000300a00 */
[----:B------:R-:W-:Y:S04]  /*63e0*/  STL.64 [R1+0x320], R12 ;  /* 0x0003200c01007387 */ /* 0x000fe80000100a00 */
[----:B------:R0:W-:Y:S04]  /*63f0*/  STL.64 [R1+0x328], R14 ;  /* 0x0003280e01007387 */ /* 0x0001e80000100a00 */
[----:B0-----:R-:W4:Y:S04]  /*6400*/  LDL.LU.64 R14, [R1+0xbc0] ;  /* 0x000bc000010e7983 */ /* 0x001f280000300a00 */
[----:B------:R-:W3:Y:S04]  /*6410*/  LDL.LU.64 R12, [R1+0xbb8] ;  /* 0x000bb800010c7983 */ /* 0x000ee80000300a00 */
[----:B------:R0:W-:Y:S04]  /*6420*/  STL.64 [R1+0xb60], R8 ;  /* 0x000b600801007387 */ /* 0x0001e80000100a00 */
[----:B0-----:R-:W2:Y:S04]  /*6430*/  LDL.LU.64 R8, [R1+0x150] ;  /* 0x0001500001087983 */ /* 0x001ea80000300a00 */
[----:B------:R-:W2:Y:S04]  /*6440*/  LDL.LU.64 R10, [R1+0x158] ;  /* 0x00015800010a7983 */ /* 0x000ea80000300a00 */
[----:B--2---:R-:W-:Y:S04]  /*6450*/  STL.64 [R1+0xb78], R10 ;  /* 0x000b780a01007387 */ /* 0x004fe80000100a00 */
[----:B------:R0:W-:Y:S04]  /*6460*/  STL.64 [R1+0xb70], R8 ;  /* 0x000b700801007387 */ /* 0x0001e80000100a00 */
[----:B0-----:R-:W2:Y:S04]  /*6470*/  LDL.LU.64 R8, [R1+0x160] ;  /* 0x0001600001087983 */ /* 0x001ea80000300a00 */
[----:B------:R-:W2:Y:S01]  /*6480*/  LDL.LU.64 R10, [R1+0x168] ;  /* 0x00016800010a7983 */ /* 0x000ea20000300a00 */
[----:B---3--:R-:W-:Y:S03]  /*6490*/  HMMA.16816.F32 R16, R16, R12, R20 ;  /* 0x0000000c1010723c */ /* 0x008fe60000001814 */
[----:B--2---:R-:W-:Y:S04]  /*64a0*/  STL.64 [R1+0xb90], R10 ;  /* 0x000b900a01007387 */ /* 0x004fe80000100a00 */
[----:B------:R0:W-:Y:S04]  /*64b0*/  STL.64 [R1+0xb88], R8 ;  /* 0x000b880801007387 */ /* 0x0001e80000100a00 */
[----:B0-----:R-:W2:Y:S04]  /*64c0*/  LDL.LU.64 R8, [R1+0x170] ;  /* 0x0001700001087983 */ /* 0x001ea80000300a00 */
[----:B------:R-:W2:Y:S04]  /*64d0*/  LDL.LU.64 R10, [R1+0x178] ;  /* 0x00017800010a7983 */ /* 0x000ea80000300a00 */
[----:B------:R-:W3:Y:S04]  /*64e0*/  LDL.LU.64 R22, [R1+0xbb0] ;  /* 0x000bb00001167983 */ /* 0x000ee80000300a00 */
[----:B------:R-:W3:Y:S04]  /*64f0*/  LDL.LU.64 R20, [R1+0xba8] ;  /* 0x000ba80001147983 */ /* 0x000ee80000300a00 */
[----:B------:R0:W-:Y:S04]  /*6500*/  STL.64 [R1+0x1a0], R16 ;  /* 0x0001a01001007387 */ /* 0x0001e80000100a00 */
[----:B------:R1:W-:Y:S04]  /*6510*/  STL.64 [R1+0x1a8], R18 ;  /* 0x0001a81201007387 */ /* 0x0003e80000100a00 */
[----:B0-----:R-:W2:Y:S04]  /*6520*/  LDL.LU.64 R16, [R1+0x180] ;  /* 0x0001800001107983 */ /* 0x001ea80000300a00 */
[----:B-1----:R-:W2:Y:S01]  /*6530*/  LDL.LU.64 R18, [R1+0x188] ;  /* 0x0001880001127983 */ /* 0x002ea20000300a00 */
[----:B---3--:R-:W-:Y:S03]  /*6540*/  HMMA.16816.F32 R24, R20, R24, R4 ;  /* 0x000000181418723c */ /* 0x008fe60000001804 */
[----:B------:R-:W2:-:S15]  /*6550*/  LDL.LU.64 R4, [R1+0xba0] ;  /* 0x000ba00001047983 */ /* 0x000e9e0000300a00 */
[----:B------:R-:W-:Y:S01]  /*6560*/  NOP ;  /* 0x0000000000007918 */ /* 0x000fe20000000000 */
[----:B------:R0:W-:Y:S04]  /*6570*/  STL.64 [R1+0x190], R24 ;  /* 0x0001901801007387 */ /* 0x0001e80000100a00 */
[----:B------:R-:W-:Y:S04]  /*6580*/  STL.64 [R1+0x198], R26 ;  /* 0x0001981a01007387 */ /* 0x000fe80000100a00 */
[----:B0-----:R-:W3:Y:S01]  /*6590*/  LDL.LU.64 R24, [R1+0xb98] ;  /* 0x000b980001187983 */ /* 0x001ee20000300a00 */
[C---:B--2---:R-:W-:Y:S08]  /*65a0*/  HMMA.16816.F32 R4, R20.reuse, R4, R8 ;  /* 0x000000041404723c */ /* 0x044ff00000001808 */
[----:B---3--:R-:W-:-:S15]  /*65b0*/  HMMA.16816.F32 R16, R20, R24, R16 ;  /* 0x000000181410723c */ /* 0x008fde0000001810 */
[----:B------:R-:W-:-:S04]  /*65c0*/  NOP ;  /* 0x0000000000007918 */ /* 0x000fc80000000000 */
[----:B------:R0:W-:Y:S04]  /*65d0*/  STL.64 [R1+0x180], R16 ;  /* 0x0001801001007387 */ /* 0x0001e80000100a00 */
[----:B------:R1:W-:Y:S04]  /*65e0*/  STL.64 [R1+0x188], R18 ;  /* 0x0001881201007387 */ /* 0x0003e80000100a00 */
[----:B0-----:R-:W2:Y:S04]  /*65f0*/  LDL.LU.64 R16, [R1+0x60] ;  /* 0x0000600001107983 */ /* 0x001ea80000300a00 */
[----:B-1----:R-:W2:Y:S04]  /*6600*/  LDL.LU.64 R18, [R1+0x68] ;  /* 0x0000680001127983 */ /* 0x002ea80000300a00 */
[----:B------:R0:W-:Y:S04]  /*6610*/  STL.64 [R1+0xb40], R24 ;  /* 0x000b401801007387 */ /* 0x0001e80000100a00 */
[----:B0-----:R-:W3:Y:S04]  /*6620*/  LDL.LU.64 R24, [R1+0x140] ;  /* 0x0001400001187983 */ /* 0x001ee80000300a00 */
[----:B------:R-:W3:Y:S04]  /*6630*/  LDL.LU.64 R26, [R1+0x148] ;  /* 0x00014800011a7983 */ /* 0x000ee80000300a00 */
[----:B------:R-:W2:Y:S04]  /*6640*/  LDL.LU.64 R10, [R1+0xb90] ;  /* 0x000b9000010a7983 */ /* 0x000ea80000300a00 */
[----:B------:R-:W2:Y:S04]  /*6650*/  LDL.LU.64 R8, [R1+0xb88] ;  /* 0x000b880001087983 */ /* 0x000ea80000300a00 */
[----:B------:R0:W-:Y:S04]  /*6660*/  STL.64 [R1+0x170], R4 ;  /* 0x0001700401007387 */ /* 0x0001e80000100a00 */
[----:B------:R2:W-:Y:S04]  /*6670*/  STL.64 [R1+0x178], R6 ;  /* 0x0001780601007387 */ /* 0x0005e80000100a00 */
[----:B0-----:R-:W2:Y:S02]  /*6680*/  LDL.LU.64 R4, [R1+0xb80] ;  /* 0x000b800001047983 */ /* 0x001ea40000300a00 */
[----:B--2---:R-:W-:Y:S02]  /*6690*/  HMMA.16816.F32 R4, R20, R4, R8 ;  /* 0x000000041404723c */ /* 0x004fe40000001808 */
[----:B------:R-:W2:Y:S04]  /*66a0*/  LDL.LU.64 R10, [R1+0xb78] ;  /* 0x000b7800010a7983 */ /* 0x000ea80000300a00 */
[----:B------:R-:W2:-:S13]  /*66b0*/  LDL.LU.64 R8, [R1+0xb70] ;  /* 0x000b700001087983 */ /* 0x000e9a0000300a00 */
[----:B------:R0:W-:Y:S04]  /*66c0*/  STL.64 [R1+0x160], R4 ;  /* 0x0001600401007387 */ /* 0x0001e80000100a00 */
[----:B------:R2:W-:Y:S04]  /*66d0*/  STL.64 [R1+0x168], R6 ;  /* 0x0001680601007387 */ /* 0x0005e80000100a00 */
[----:B0-----:R-:W2:Y:S02]  /*66e0*/  LDL.LU.64 R4, [R1+0xb68] ;  /* 0x000b680001047983 */ /* 0x001ea40000300a00 */
[----:B--2---:R-:W-:Y:S02]  /*66f0*/  HMMA.16816.F32 R4, R20, R4, R8 ;  /* 0x000000041404723c */ /* 0x004fe40000001808 */
[----:B------:R-:W2:-:S15]  /*6700*/  LDL.LU.64 R8, [R1+0xb60] ;  /* 0x000b600001087983 */ /* 0x000e9e0000300a00 */
[----:B------:R-:W-:Y:S02]  /*6710*/  NOP ;  /* 0x0000000000007918 */ /* 0x000fe40000000000 */
[----:B------:R-:W-:Y:S04]  /*6720*/  STL.64 [R1+0x150], R4 ;  /* 0x0001500401007387 */ /* 0x000fe80000100a00 */
[----:B------:R0:W-:Y:S04]  /*6730*/  STL.64 [R1+0x158], R6 ;  /* 0x0001580601007387 */ /* 0x0001e80000100a00 */
[----:B0-----:R-:W2:Y:S04]  /*6740*/  LDL.LU.64 R6, [R1+0xb58] ;  /* 0x000b580001067983 */ /* 0x001ea80000300a00 */
[----:B------:R-:W3:Y:S02]  /*6750*/  LDL.LU.64 R4, [R1+0xb50] ;  /* 0x000b500001047983 */ /* 0x000ee40000300a00 */
[----:B---3--:R-:W-:-:S15]  /*6760*/  HMMA.16816.F32 R24, R20, R4, R24 ;  /* 0x000000041418723c */ /* 0x008fde0000001818 */
[----:B------:R-:W-:-:S04]  /*6770*/  NOP ;  /* 0x0000000000007918 */ /* 0x000fc80000000000 */
[----:B------:R0:W-:Y:S04]  /*6780*/  STL.64 [R1+0x140], R24 ;  /* 0x0001401801007387 */ /* 0x0001e80000100a00 */
[----:B------:R-:W-:Y:S04]  /*6790*/  STL.64 [R1+0x148], R26 ;  /* 0x0001481a01007387 */ /* 0x000fe80000100a00 */
[----:B0-----:R-:W3:Y:S04]  /*67a0*/  LDL.64 R24, [R1+0x40] ;  /* 0x0000400001187983 */ /* 0x001ee80000100a00 */
[----:B--2---:R-:W-:Y:S04]  /*67b0*/  STL.64 [R1+0xb00], R6 ;  /* 0x000b000601007387 */ /* 0x004fe80000100a00 */
[----:B------:R0:W-:Y:S04]  /*67c0*/  STL.64 [R1+0xaf8], R4 ;  /* 0x000af80401007387 */ /* 0x0001e80000100a00 */
[----:B0-----:R-:W2:Y:S04]  /*67d0*/  LDL.64 R4, [R1] ;  /* 0x0000000001047983 */ /* 0x001ea80000100a00 */
[----:B--2---:R0:W-:Y:S04]  /*67e0*/  STL.64 [R1+0xb18], R4 ;  /* 0x000b180401007387 */ /* 0x0041e80000100a00 */
[----:B0-----:R-:W2:Y:S04]  /*67f0*/  LDL.64 R4, [R1+0x10] ;  /* 0x0000100001047983 */ /* 0x001ea80000100a00 */
[----:B--2---:R0:W-:Y:S04]  /*6800*/  STL.64 [R1+0xb28], R4 ;  /* 0x000b280401007387 */ /* 0x0041e80000100a00 */
[----:B0-----:R-:W2:Y:S04]  /*6810*/  LDL.64 R4, [R1+0x20] ;  /* 0x0000200001047983 */ /* 0x001ea80000100a00 */
[----:B--2---:R0:W-:Y:S04]  /*6820*/  STL.64 [R1+0xb48], R4 ;  /* 0x000b480401007387 */ /* 0x0041e80000100a00 */
[----:B0-----:R-:W2:Y:S04]  /*6830*/  LDL.LU.64 R4, [R1+0x130] ;  /* 0x0001300001047983 */ /* 0x001ea80000300a00 */
[----:B------:R-:W2:Y:S04]  /*6840*/  LDL.LU.64 R6, [R1+0x138] ;  /* 0x0001380001067983 */ /* 0x000ea80000300a00 */
[----:B------:R0:W-:Y:S01]  /*6850*/  STL.64 [R1+0xb20], R8 ;  /* 0x000b200801007387 */ /* 0x0001e20000100a00 */
[C---:B--2---:R-:W-:Y:S08]  /*6860*/  HMMA.16816.F32 R4, R20.reuse, R8, R4 ;  /* 0x000000081404723c */ /* 0x044ff00000001804 */
[----:B0-----:R-:W-:Y:S01]  /*6870*/  HMMA.16816.F32 R8, R20, R12, R16 ;  /* 0x0000000c1408723c */ /* 0x001fe20000001810 */
[----:B------:R-:W3:Y:S04]  /*6880*/  LDSM.16.MT88.4 R16, [R29+0x200] ;  /* 0x000200001d10783b */ /* 0x000ee80000004200 */
[----:B------:R-:W0:Y:S06]  /*6890*/  LDSM.16.MT88.4 R20, [R29+0x280] ;  /* 0x000280001d14783b */ /* 0x000e2c0000004200 */
[----:B------:R1:W-:Y:S04]  /*68a0*/  STL.64 [R1+0x130], R4 ;  /* 0x0001300401007387 */ /* 0x0003e80000100a00 */
[----:B------:R2:W-:Y:S04]  /*68b0*/  STL.64 [R1+0x138], R6 ;  /* 0x0001380601007387 */ /* 0x0005e80000100a00 */
[----:B-1----:R-:W3:Y:S04]  /*68c0*/  LDL.LU.64 R4, [R1+0x310] ;  /* 0x0003100001047983 */ /* 0x002ee80000300a00 */
[----:B--2---:R-:W3:Y:S04]  /*68d0*/  LDL.LU.64 R6, [R1+0x318] ;  /* 0x0003180001067983 */ /* 0x004ee80000300a00 */
[----:B------:R1:W-:Y:S04]  /*68e0*/  STL.64 [R1+0x60], R8 ;  /* 0x0000600801007387 */ /* 0x0003e80000100a00 */
[----:B------:R2:W-:Y:S04]  /*68f0*/  STL.64 [R1+0x68], R10 ;  /* 0x0000680a01007387 */ /* 0x0005e80000100a00 */
[----:B-1----:R-:W3:Y:S04]  /*6900*/  LDL.LU.64 R8, [R1+0x2e0] ;  /* 0x0002e00001087983 */ /* 0x002ee80000300a00 */
[----:B--2---:R-:W2:Y:S04]  /*6910*/  LDL.LU.64 R10, [R1+0x2e8] ;  /* 0x0002e800010a7983 */ /* 0x004ea80000300a00 */
[----:B--2---:R-:W-:Y:S04]  /*6920*/  STL.64 [R1+0xb38], R10 ;  /* 0x000b380a01007387 */ /* 0x004fe80000100a00 */
[----:B---3--:R1:W-:Y:S04]  /*6930*/  STL.64 [R1+0xb30], R8 ;  /* 0x000b300801007387 */ /* 0x0083e80000100a00 */
[----:B-1----:R-:W2:Y:S04]  /*6940*/  LDL.LU.64 R8, [R1+0x2f0] ;  /* 0x0002f00001087983 */ /* 0x002ea80000300a00 */
[----:B------:R-:W2:Y:S04]  /*6950*/  LDL.LU.64 R10, [R1+0x2f8] ;  /* 0x0002f800010a7983 */ /* 0x000ea80000300a00 */
[----:B----4-:R-:W-:Y:S04]  /*6960*/  STL.64 [R1+0xaf0], R14 ;  /* 0x000af00e01007387 */ /* 0x010fe80000100a00 */
[----:B------:R1:W-:Y:S04]  /*6970*/  STL.64 [R1+0xae8], R12 ;  /* 0x000ae80c01007387 */ /* 0x0003e80000100a00 */
[----:B-1----:R-:W3:Y:S04]  /*6980*/  LDL.LU.64 R12, [R1+0x2c0] ;  /* 0x0002c000010c7983 */ /* 0x002ee80000300a00 */
[----:B------:R-:W4:Y:S01]  /*6990*/  LDL.LU.64 R14, [R1+0x2c8] ;  /* 0x0002c800010e7983 */ /* 0x000f220000300a00 */
[----:B------:R-:W-:Y:S01]  /*69a0*/  HMMA.16816.F32 R4, R16, R24, R4 ;  /* 0x000000181004723c */ /* 0x000fe20000001804 */
[----:B------:R-:W-:-:S02]  /*69b0*/  IMAD.MOV.U32 R28, RZ, RZ, R24 ;  /* 0x000000ffff1c7224 */ /* 0x000fc400078e0018 */
[----:B------:R-:W-:Y:S01]  /*69c0*/  IMAD.MOV.U32 R27, RZ, RZ, R25 ;  /* 0x000000ffff1b7224 */ /* 0x000fe200078e0019 */
[----:B----4-:R-:W-:Y:S04]  /*69d0*/  STL.64 [R1+0xb10], R14 ;  /* 0x000b100e01007387 */ /* 0x010fe80000100a00 */
[----:B---3--:R1:W-:Y:S04]  /*69e0*/  STL.64 [R1+0xb08], R12 ;  /* 0x000b080c01007387 */ /* 0x0083e80000100a00 */
[----:B-1----:R-:W3:Y:S04]  /*69f0*/  LDL.LU.64 R12, [R1+0x2d0] ;  /* 0x0002d000010c7983 */ /* 0x002ee80000300a00 */
[----:B------:R-:W3:Y:S04]  /*6a00*/  LDL.LU.64 R14, [R1+0x2d8] ;  /* 0x0002d800010e7983 */ /* 0x000ee80000300a00 */
[----:B0-----:R-:W-:Y:S04]  /*6a10*/  STL.64 [R1+0xae0], R22 ;  /* 0x000ae01601007387 */ /* 0x001fe80000100a00 */
[----:B------:R0:W-:Y:S04]  /*6a20*/  STL.64 [R1+0xad8], R20 ;  /* 0x000ad81401007387 */ /* 0x0001e80000100a00 */
[----:B0-----:R-:W4:Y:S04]  /*6a30*/  LDL.LU.64 R20, [R1+0x300] ;  /* 0x0003000001147983 */ /* 0x001f280000300a00 */
[----:B------:R-:W4:Y:S04]  /*6a40*/  LDL.LU.64 R22, [R1+0x308] ;  /* 0x0003080001167983 */ /* 0x000f280000300a00 */
[----:B------:R0:W-:Y:S04]  /*6a50*/  STL.64 [R1+0x310], R4 ;  /* 0x0003100401007387 */ /* 0x0001e80000100a00 */
[----:B------:R-:W-:Y:S04]  /*6a60*/  STL.64 [R1+0x318], R6 ;  /* 0x0003180601007387 */ /* 0x000fe80000100a00 */
[----:B0-----:R-:W2:Y:S04]  /*6a70*/  LDL.LU.64 R4, [R1+0xb48] ;  /* 0x000b480001047983 */ /* 0x001ea80000300a00 */
[----:B------:R-:W4:Y:S02]  /*6a80*/  LDL.LU.64 R24, [R1+0xb40] ;  /* 0x000b400001187983 */ /* 0x000f240000300a00 */
[C---:B----4-:R-:W-:Y:S08]  /*6a90*/  HMMA.16816.F32 R20, R16.reuse, R24, R20 ;  /* 0x000000181014723c */ /* 0x050ff00000001814 */
[----:B--2---:R-:W-:Y:S01]  /*6aa0*/  HMMA.16816.F32 R8, R16, R4, R8 ;  /* 0x000000041008723c */ /* 0x004fe20000001808 */
[----:B------:R-:W-:-:S02]  /*6ab0*/  IMAD.MOV.U32 R2, RZ, RZ, R4 ;  /* 0x000000ffff027224 */ /* 0x000fc400078e0004 */
[----:B------:R-:W-:-:S08]  /*6ac0*/  IMAD.MOV.U32 R0, RZ, RZ, R5 ;  /* 0x000000ffff007224 */ /* 0x000fd000078e0005 */
[----:B------:R0:W-:Y:S04]  /*6ad0*/  STL.64 [R1+0x300], R20 ;  /* 0x0003001401007387 */ /* 0x0001e80000100a00 */
[----:B------:R1:W-:Y:S04]  /*6ae0*/  STL.64 [R1+0x308], R22 ;  /* 0x0003081601007387 */ /* 0x0003e80000100a00 */
[----:B0-----:R-:W2:Y:S04]  /*6af0*/  LDL.LU.64 R20, [R1+0x2b0] ;  /* 0x0002b00001147983 */ /* 0x001ea80000300a00 */
[----:B-1----:R-:W2:Y:S04]  /*6b00*/  LDL.LU.64 R22, [R1+0x2b8] ;  /* 0x0002b80001167983 */ /* 0x002ea80000300a00 */
[----:B------:R-:W-:Y:S04]  /*6b10*/  STL.64 [R1+0xac0], R24 ;  /* 0x000ac01801007387 */ /* 0x000fe80000100a00 */
[----:B------:R-:W-:Y:S04]  /*6b20*/  STL.64 [R1+0x2f0], R8 ;  /* 0x0002f00801007387 */ /* 0x000fe80000100a00 */
[----:B------:R0:W-:Y:S04]  /*6b30*/  STL.64 [R1+0x2f8], R10 ;  /* 0x0002f80a01007387 */ /* 0x0001e80000100a00 */
[----:B0-----:R-:W4:Y:S04]  /*6b40*/  LDL.LU.64 R10, [R1+0xb38] ;  /* 0x000b3800010a7983 */ /* 0x001f280000300a00 */
[----:B------:R-:W4:Y:S04]  /*6b50*/  LDL.LU.64 R8, [R1+0xb30] ;  /* 0x000b300001087983 */ /* 0x000f280000300a00 */
[----:B------:R-:W4:Y:S02]  /*6b60*/  LDL.LU.64 R4, [R1+0xb28] ;  /* 0x000b280001047983 */ /* 0x000f240000300a00 */
[----:B----4-:R-:W-:Y:S01]  /*6b70*/  HMMA.16816.F32 R8, R16, R4, R8 ;  /* 0x000000041008723c */ /* 0x010fe20000001808 */
[----:B------:R-:W-:-:S15]  /*6b80*/  IMAD.MOV.U32 R3, RZ, RZ, R5 ;  /* 0x000000ffff037224 */ /* 0x000fde00078e0005 */
[----:B------:R-:W-:-:S03]  /*6b90*/  NOP ;  /* 0x0000000000007918 */ /* 0x000fc60000000000 */
[----:B------:R0:W-:Y:S04]  /*6ba0*/  STL.64 [R1+0x2e0], R8 ;  /* 0x0002e00801007387 */ /* 0x0001e80000100a00 */
[----:B------:R1:W-:Y:S04]  /*6bb0*/  STL.64 [R1+0x2e8], R10 ;  /* 0x0002e80a01007387 */ /* 0x0003e80000100a00 */
[----:B0-----:R-:W2:Y:S01]  /*6bc0*/  LDL.LU.64 R8, [R1+0xb20] ;  /* 0x000b200001087983 */ /* 0x001ea20000300a00 */
[----:B-1----:R-:W-:-:S03]  /*6bd0*/  IMAD.MOV.U32 R10, RZ, RZ, R4 ;  /* 0x000000ffff0a7224 */ /* 0x002fc600078e0004 */
[----:B------:R-:W3:Y:S02]  /*6be0*/  LDL.LU.64 R4, [R1+0xb18] ;  /* 0x000b180001047983 */ /* 0x000ee40000300a00 */
[----:B---3--:R-:W-:Y:S01]  /*6bf0*/  HMMA.16816.F32 R12, R16, R4, R12 ;  /* 0x00000004100c723c */ /* 0x008fe2000000180c */
[----:B------:R-:W-:Y:S02]  /*6c00*/  IMAD.MOV.U32 R26, RZ, RZ, R4 ;  /* 0x000000ffff1a7224 */ /* 0x000fe400078e0004 */
[----:B------:R-:W-:-:S15]  /*6c10*/  IMAD.MOV.U32 R11, RZ, RZ, R5 ;  /* 0x000000ffff0b7224 */ /* 0x000fde00078e0005 */
[----:B------:R-:W-:Y:S01]  /*6c20*/  NOP ;  /* 0x0000000000007918 */ /* 0x000fe20000000000 */
[----:B------:R-:W-:Y:S04]  /*6c30*/  STL.64 [R1+0x2d0], R12 ;  /* 0x0002d00c01007387 */ /* 0x000fe80000100a00 */
[----:B------:R0:W-:Y:S04]  /*6c40*/  STL.64 [R1+0x2d8], R14 ;  /* 0x0002d80e01007387 */ /* 0x0001e80000100a00 */
[----:B0-----:R-:W3:Y:S04]  /*6c50*/  LDL.LU.64 R14, [R1+0xb10] ;  /* 0x000b1000010e7983 */ /* 0x001ee80000300a00 */
[----:B------:R-:W3:Y:S04]  /*6c60*/  LDL.LU.64 R12, [R1+0xb08] ;  /* 0x000b0800010c7983 */ /* 0x000ee80000300a00 */
[----:B------:R-:W4:Y:S04]  /*6c70*/  LDL.LU.64 R6, [R1+0xb00] ;  /* 0x000b000001067983 */ /* 0x000f280000300a00 */
[----:B------:R-:W3:Y:S02]  /*6c80*/  LDL.LU.64 R4, [R1+0xaf8] ;  /* 0x000af80001047983 */ /* 0x000ee40000300a00 */
[----:B---3--:R-:W-:-:S15]  /*6c90*/  HMMA.16816.F32 R12, R16, R4, R12 ;  /* 0x00000004100c723c */ /* 0x008fde000000180c */
[----:B------:R-:W-:-:S04]  /*6ca0*/  NOP ;  /* 0x0000000000007918 */ /* 0x000fc80000000000 */
[----:B------:R-:W-:Y:S04]  /*6cb0*/  STL.64 [R1+0x2c0], R12 ;  /* 0x0002c00c01007387 */ /* 0x000fe80000100a00 */
[----:B------:R0:W-:Y:S04]  /*6cc0*/  STL.64 [R1+0x2c8], R14 ;  /* 0x0002c80e01007387 */ /* 0x0001e80000100a00 */
[----:B0-----:R-:W3:Y:S04]  /*6cd0*/  LDL.LU.64 R14, [R1+0xaf0] ;  /* 0x000af000010e7983 */ /* 0x001ee80000300a00 */
[----:B------:R-:W3:Y:S04]  /*6ce0*/  LDL.LU.64 R12, [R1+0xae8] ;  /* 0x000ae800010c7983 */ /* 0x000ee80000300a00 */
[----:B----4-:R-:W-:Y:S04]  /*6cf0*/  STL.64 [R1+0xa78], R6 ;  /* 0x000a780601007387 */ /* 0x010fe80000100a00 */
[----:B------:R0:W-:Y:S02]  /*6d00*/  STL.64 [R1+0xa70], R4 ;  /* 0x000a700401007387 */ /* 0x0001e40000100a00 */
[----:B0-----:R-:W-:-:S02]  /*6d10*/  IMAD.MOV.U32 R4, RZ, RZ, R26 ;  /* 0x000000ffff047224 */ /* 0x001fc400078e001a */
[----:B------:R-:W-:-:S05]  /*6d20*/  IMAD.MOV.U32 R5, RZ, RZ, R11 ;  /* 0x000000ffff057224 */ /* 0x000fca00078e000b */
[----:B------:R0:W-:Y:S02]  /*6d30*/  STL.64 [R1+0xa90], R4 ;  /* 0x000a900401007387 */ /* 0x0001e40000100a00 */
[----:B0-----:R-:W-:Y:S02]  /*6d40*/  IMAD.MOV.U32 R4, RZ, RZ, R10 ;  /* 0x000000ffff047224 */ /* 0x001fe400078e000a */
[----:B------:R-:W-:-:S05]  /*6d50*/  IMAD.MOV.U32 R5, RZ, RZ, R3 ;  /* 0x000000ffff057224 */ /* 0x000fca00078e0003 */
[----:B------:R2:W-:Y:S02]  /*6d60*/  STL.64 [R1+0xaa8], R4 ;  /* 0x000aa80401007387 */ /* 0x0005e40000100a00 */
[----:B--2---:R-:W-:Y:S02]  /*6d70*/  HMMA.16816.F32 R4, R16, R8, R20 ;  /* 0x000000081004723c */ /* 0x004fe40000001814 */
[----:B------:R-:W3:Y:S04]  /*6d80*/  LDL.LU.64 R20, [R1+0x120] ;  /* 0x0001200001147983 */ /* 0x000ee80000300a00 */
[----:B------:R-:W3:-:S13]  /*6d90*/  LDL.LU.64 R22, [R1+0x128] ;  /* 0x0001280001167983 */ /* 0x000eda0000300a00 */
[----:B------:R0:W-:Y:S04]  /*6da0*/  STL.64 [R1+0x2b0], R4 ;  /* 0x0002b00401007387 */ /* 0x0001e80000100a00 */
[----:B------:R1:W-:Y:S04]  /*6db0*/  STL.64 [R1+0x2b8], R6 ;  /* 0x0002b80601007387 */ /* 0x0003e80000100a00 */
[----:B0-----:R-:W2:Y:S04]  /*6dc0*/  LDL.LU.64 R4, [R1+0xf0] ;  /* 0x0000f00001047983 */ /* 0x001ea80000300a00 */
[----:B-1----:R-:W4:Y:S04]  /*6dd0*/  LDL.LU.64 R6, [R1+0xf8] ;  /* 0x0000f80001067983 */ /* 0x002f280000300a00 */
[----:B----4-:R-:W-:Y:S04]  /*6de0*/  STL.64 [R1+0xab8], R6 ;  /* 0x000ab80601007387 */ /* 0x010fe80000100a00 */
[----:B--2---:R0:W-:Y:S04]  /*6df0*/  STL.64 [R1+0xab0], R4 ;  /* 0x000ab00401007387 */ /* 0x0041e80000100a00 */
[----:B0-----:R-:W2:Y:S04]  /*6e00*/  LDL.LU.64 R4, [R1+0x100] ;  /* 0x0001000001047983 */ /* 0x001ea80000300a00 */
[----:B------:R-:W4:Y:S04]  /*6e10*/  LDL.LU.64 R6, [R1+0x108] ;  /* 0x0001080001067983 */ /* 0x000f280000300a00 */
[----:B----4-:R-:W-:Y:S04]  /*6e20*/  STL.64 [R1+0xad0], R6 ;  /* 0x000ad00601007387 */ /* 0x010fe80000100a00 */
[----:B--2---:R0:W-:Y:S04]  /*6e30*/  STL.64 [R1+0xac8], R4 ;  /* 0x000ac80401007387 */ /* 0x0041e80000100a00 */
[----:B0-----:R-:W2:Y:S04]  /*6e40*/  LDL.LU.64 R4, [R1+0x110] ;  /* 0x0001100001047983 */ /* 0x001ea80000300a00 */
[----:B------:R-:W2:Y:S04]  /*6e50*/  LDL.LU.64 R6, [R1+0x118] ;  /* 0x0001180001067983 */ /* 0x000ea80000300a00 */
[----:B------:R0:W-:Y:S04]  /*6e60*/  STL.64 [R1+0xa68], R8 ;  /* 0x000a680801007387 */ /* 0x0001e80000100a00 */
[----:B0-----:R-:W4:Y:S04]  /*6e70*/  LDL.LU.64 R8, [R1+0xc0] ;  /* 0x0000c00001087983 */ /* 0x001f280000300a00 */
[----:B------:R-:W2:Y:S04]  /*6e80*/  LDL.LU.64 R10, [R1+0xc8] ;  /* 0x0000c800010a7983 */ /* 0x000ea80000300a00 */
[----:B--2---:R-:W-:Y:S04]  /*6e90*/  STL.64 [R1+0xa88], R10 ;  /* 0x000a880a01007387 */ /* 0x004fe80000100a00 */
[----:B----4-:R0:W-:Y:S04]  /*6ea0*/  STL.64 [R1+0xa80], R8 ;  /* 0x000a800801007387 */ /* 0x0101e80000100a00 */
[----:B0-----:R-:W2:Y:S04]  /*6eb0*/  LDL.LU.64 R8, [R1+0xd0] ;  /* 0x0000d00001087983 */ /* 0x001ea80000300a00 */
[----:B------:R-:W4:Y:S01]  /*6ec0*/  LDL.LU.64 R10, [R1+0xd8] ;  /* 0x0000d800010a7983 */ /* 0x000f220000300a00 */
[----:B---3--:R-:W-:Y:S01]  /*6ed0*/  HMMA.16816.F32 R16, R16, R12, R20 ;  /* 0x0000000c1010723c */ /* 0x008fe20000001814 */
[----:B------:R-:W-:-:S02]  /*6ee0*/  IMAD.MOV.U32 R24, RZ, RZ, R28 ;  /* 0x000000ffff187224 */ /* 0x000fc400078e001c */
[----:B----4-:R-:W-:Y:S04]  /*6ef0*/  STL.64 [R1+0xaa0], R10 ;  /* 0x000aa00a01007387 */ /* 0x010fe80000100a00 */
[----:B--2---:R0:W-:Y:S04]  /*6f00*/  STL.64 [R1+0xa98], R8 ;  /* 0x000a980801007387 */ /* 0x0041e80000100a00 */
[----:B0-----:R-:W2:Y:S04]  /*6f10*/  LDL.LU.64 R8, [R1+0xe0] ;  /* 0x0000e00001087983 */ /* 0x001ea80000300a00 */
[----:B------:R-:W2:Y:S04]  /*6f20*/  LDL.LU.64 R10, [R1+0xe8] ;  /* 0x0000e800010a7983 */ /* 0x000ea80000300a00 */
[----:B------:R-:W3:Y:S04]  /*6f30*/  LDL.LU.64 R22, [R1+0xae0] ;  /* 0x000ae00001167983 */ /* 0x000ee80000300a00 */
[----:B------:R-:W3:Y:S01]  /*6f40*/  LDL.LU.64 R20, [R1+0xad8] ;  /* 0x000ad80001147983 */ /* 0x000ee20000300a00 */
[----:B------:R-:W-:-:S03]  /*6f50*/  IMAD.MOV.U32 R25, RZ, RZ, R27 ;  /* 0x000000ffff197224 */ /* 0x000fc600078e001b */
[----:B------:R0:W-:Y:S04]  /*6f60*/  STL.64 [R1+0x120], R16 ;  /* 0x0001201001007387 */ /* 0x0001e80000100a00 */
[----:B------:R1:W-:Y:S04]  /*6f70*/  STL.64 [R1+0x128], R18 ;  /* 0x0001281201007387 */ /* 0x0003e80000100a00 */
[----:B0-----:R-:W4:Y:S04]  /*6f80*/  LDL.LU.64 R16, [R1+0x50] ;  /* 0x0000500001107983 */ /* 0x001f280000300a00 */
[----:B-1----:R-:W4:Y:S01]  /*6f90*/  LDL.LU.64 R18, [R1+0x58] ;  /* 0x0000580001127983 */ /* 0x002f220000300a00 */
[----:B---3--:R-:W-:Y:S03]  /*6fa0*/  HMMA.16816.F32 R24, R20, R24, R4 ;  /* 0x000000181418723c */ /* 0x008fe60000001804 */
[----:B------:R-:W3:Y:S04]  /*6fb0*/  LDL.LU.64 R6, [R1+0xad0] ;  /* 0x000ad00001067983 */ /* 0x000ee80000300a00 */
[----:B------:R-:W3:-:S12]  /*6fc0*/  LDL.LU.64 R4, [R1+0xac8] ;  /* 0x000ac80001047983 */ /* 0x000ed80000300a00 */
[----:B------:R0:W-:Y:S04]  /*6fd0*/  STL.64 [R1+0x110], R24 ;  /* 0x0001101801007387 */ /* 0x0001e80000100a00 */
[----:B------:R-:W-:Y:S04]  /*6fe0*/  STL.64 [R1+0x118], R26 ;  /* 0x0001181a01007387 */ /* 0x000fe80000100a00 */
[----:B0-----:R-:W3:Y:S02]  /*6ff0*/  LDL.LU.64 R24, [R1+0xac0] ;  /* 0x000ac00001187983 */ /* 0x001ee40000300a00 */
[----:B---3--:R-:W-:-:S15]  /*7000*/  HMMA.16816.F32 R4, R20, R24, R4 ;  /* 0x000000181404723c */ /* 0x008fde0000001804 */
[----:B------:R-:W-:-:S04]  /*7010*/  NOP ;  /* 0x0000000000007918 */ /* 0x000fc80000000000 */
[----:B------:R-:W-:Y:S04]  /*7020*/  STL.64 [R1+0x100], R4 ;  /* 0x0001000401007387 */ /* 0x000fe80000100a00 */
[----:B------:R0:W-:Y:S04]  /*7030*/  STL.64 [R1+0x108], R6 ;  /* 0x0001080601007387 */ /* 0x0001e80000100a00 */
[----:B0-----:R-:W3:Y:S04]  /*7040*/  LDL.LU.64 R6, [R1+0xab8] ;  /* 0x000ab80001067983 */ /* 0x001ee80000300a00 */
[----:B------:R-:W3:Y:S04]  /*7050*/  LDL.LU.64 R4, [R1+0xab0] ;  /* 0x000ab00001047983 */ /* 0x000ee80000300a00 */
[----:B------:R0:W-:Y:S02]  /*7060*/  STL.64 [R1+0xa58], R24 ;  /* 0x000a581801007387 */ /* 0x0001e40000100a00 */
[----:B0-----:R-:W-:-:S02]  /*7070*/  IMAD.MOV.U32 R24, RZ, RZ, R2 ;  /* 0x000000ffff187224 */ /* 0x001fc400078e0002 */
[----:B------:R-:W-:-:S07]  /*7080*/  IMAD.MOV.U32 R25, RZ, RZ, R0 ;  /* 0x000000ffff197224 */ /* 0x000fce00078e0000 */
[----:B---3--:R-:W-:Y:S01]  /*7090*/  HMMA.16816.F32 R24, R20, R24, R4 ;  /* 0x000000181418723c */ /* 0x008fe20000001804 */
[----:B------:R-:W2:-:S15]  /*70a0*/  LDL.LU.64 R4, [R1+0xaa8] ;  /* 0x000aa80001047983 */ /* 0x000e9e0000300a00 */
[----:B------:R-:W-:-:S03]  /*70b0*/  NOP ;  /* 0x0000000000007918 */ /* 0x000fc60000000000 */
[----:B------:R0:W-:Y:S04]  /*70c0*/  STL.64 [R1+0xf0], R24 ;  /* 0x0000f01801007387 */ /* 0x0001e80000100a00 */
[----:B------:R-:W-:Y:S04]  /*70d0*/  STL.64 [R1+0xf8], R26 ;  /* 0x0000f81a01007387 */ /* 0x000fe80000100a00 */
[----:B0-----:R-:W3:Y:S01]  /*70e0*/  LDL.LU.64 R24, [R1+0x40] ;  /* 0x0000400001187983 */ /* 0x001ee20000300a00 */
[----:B--2---:R-:W-:Y:S03]  /*70f0*/  HMMA.16816.F32 R4, R20, R4, R8 ;  /* 0x000000041404723c */ /* 0x004fe60000001808 */
[----:B------:R-:W2:Y:S04]  /*7100*/  LDL.LU.64 R10, [R1+0xaa0] ;  /* 0x000aa000010a7983 */ /* 0x000ea80000300a00 */
[----:B------:R-:W2:-:S12]  /*7110*/  LDL.LU.64 R8, [R1+0xa98] ;  /* 0x000a980001087983 */ /* 0x000e980000300a00 */
[----:B------:R0:W-:Y:S04]  /*7120*/  STL.64 [R1+0xe0], R4 ;  /* 0x0000e00401007387 */ /* 0x0001e80000100a00 */
[----:B------:R2:W-:Y:S04]  /*7130*/  STL.64 [R1+0xe8], R6 ;  /* 0x0000e80601007387 */ /* 0x0005e80000100a00 */
[----:B0-----:R-:W2:Y:S02]  /*7140*/  LDL.LU.64 R4, [R1+0xa90] ;  /* 0x000a900001047983 */ /* 0x001ea40000300a00 */
[----:B--2---:R-:W-:Y:S02]  /*7150*/  HMMA.16816.F32 R4, R20, R4, R8 ;  /* 0x000000041404723c */ /* 0x004fe40000001808 */
[----:B------:R-:W2:Y:S04]  /*7160*/  LDL.LU.64 R10, [R1+0xa88] ;  /* 0x000a8800010a7983 */ /* 0x000ea80000300a00 */
[----:B------:R-:W2:-:S13]  /*7170*/  LDL.LU.64 R8, [R1+0xa80] ;  /* 0x000a800001087983 */ /* 0x000e9a0000300a00 */
[----:B------:R-:W-:Y:S04]  /*7180*/  STL.64 [R1+0xd0], R4 ;  /* 0x0000d00401007387 */ /* 0x000fe80000100a00 */
[----:B------:R0:W-:Y:S04]  /*7190*/  STL.64 [R1+0xd8], R6 ;  /* 0x0000d80601007387 */ /* 0x0001e80000100a00 */
[----:B0-----:R-:W2:Y:S04]  /*71a0*/  LDL.LU.64 R6, [R1+0xa78] ;  /* 0x000a780001067983 */ /* 0x001ea80000300a00 */
[----:B------:R-:W2:Y:S02]  /*71b0*/  LDL.LU.64 R4, [R1+0xa70] ;  /* 0x000a700001047983 */ /* 0x000ea40000300a00 */
[----:B--2---:R-:W-:-:S15]  /*71c0*/  HMMA.16816.F32 R8, R20, R4, R8 ;  /* 0x000000041408723c */ /* 0x004fde0000001808 */
[----:B------:R-:W-:-:S04]  /*71d0*/  NOP ;  /* 0x0000000000007918 */ /* 0x000fc80000000000 */
[----:B------:R0:W-:Y:S04]  /*71e0*/  STL.64 [R1+0xc0], R8 ;  /* 0x0000c00801007387 */ /* 0x0001e80000100a00 */
[----:B------:R-:W-:Y:S04]  /*71f0*/  STL.64 [R1+0xc8], R10 ;  /* 0x0000c80a01007387 */ /* 0x000fe80000100a00 */
[----:B0-----:R-:W2:Y:S04]  /*7200*/  LDL.LU.64 R8, [R1+0xa68] ;  /* 0x000a680001087983 */ /* 0x001ea80000300a00 */
[----:B------:R-:W-:Y:S04]  /*7210*/  STL.64 [R1+0xa20], R6 ;  /* 0x000a200601007387 */ /* 0x000fe80000100a00 */
[----:B------:R0:W-:Y:S04]  /*7220*/  STL.64 [R1+0xa18], R4 ;  /* 0x000a180401007387 */ /* 0x0001e80000100a00 */
[----:B0-----:R-:W2:Y:S04]  /*7230*/  LDL.LU.64 R4, [R1] ;  /* 0x0000000001047983 */ /* 0x001ea80000300a00 */
[----:B--2---:R0:W-:Y:S04]  /*7240*/  STL.64 [R1+0xa38], R4 ;  /* 0x000a380401007387 */ /* 0x0041e80000100a00 */
[----:B0-----:R-:W2:Y:S04]  /*7250*/  LDL.LU.64 R4, [R1+0x10] ;  /* 0x0000100001047983 */ /* 0x001ea80000300a00 */
[----:B--2---:R0:W-:Y:S04]  /*7260*/  STL.64 [R1+0xa40], R4 ;  /* 0x000a400401007387 */ /* 0x0041e80000100a00 */
[----:B0-----:R-:W2:Y:S04]  /*7270*/  LDL.LU.64 R4, [R1+0xb0] ;  /* 0x0000b00001047983 */ /* 0x001ea80000300a00 */
[----:B------:R-:W2:Y:S04]  /*7280*/  LDL.LU.64 R6, [R1+0xb8] ;  /* 0x0000b80001067983 */ /* 0x000ea80000300a00 */
[----:B------:R0:W-:Y:S01]  /*7290*/  STL.64 [R1+0xa60], R8 ;  /* 0x000a600801007387 */ /* 0x0001e20000100a00 */
[----:B--2---:R-:W-:-:S15]  /*72a0*/  HMMA.16816.F32 R4, R20, R8, R4 ;  /* 0x000000081404723c */ /* 0x004fde0000001804 */
[----:B------:R-:W-:-:S04]  /*72b0*/  NOP ;  /* 0x0000000000007918 */ /* 0x000fc80000000000 */
[----:B------:R-:W-:Y:S04]  /*72c0*/  STL.64 [R1+0xb0], R4 ;  /* 0x0000b00401007387 */ /* 0x000fe80000100a00 */
[----:B------:R4:W-:Y:S04]  /*72d0*/  STL.64 [R1+0xb8], R6 ;  /* 0x0000b80601007387 */ /* 0x0009e80000100a00 */
[----:B0-----:R-:W3:Y:S04]  /*72e0*/  LDL.LU.64 R8, [R1+0x2a0] ;  /* 0x0002a00001087983 */ /* 0x001ee80000300a00 */
[----:B------:R-:W3:Y:S01]  /*72f0*/  LDL.LU.64 R10, [R1+0x2a8] ;  /* 0x0002a800010a7983 */ /* 0x000ee20000300a00 */
[----:B----4-:R-:W-:Y:S03]  /*7300*/  HMMA.16816.F32 R4, R20, R12, R16 ;  /* 0x0000000c1404723c */ /* 0x010fe60000001810 */
[----:B------:R-:W3:Y:S04]  /*7310*/  LDSM.16.MT88.4 R20, [R29+0x300] ;  /* 0x000300001d14783b */ /* 0x000ee80000004200 */
[----:B------:R-:W0:-:S12]  /*7320*/  LDSM.16.MT88.4 R16, [R29+0x380] ;  /* 0x000380001d10783b */ /* 0x000e180000004200 */
[----:B------:R1:W-:Y:S04]  /*7330*/  STL.64 [R1+0x50], R4 ;  /* 0x0000500401007387 */ /* 0x0003e80000100a00 */
[----:B------:R2:W-:Y:S04]  /*7340*/  STL.64 [R1+0x58], R6 ;  /* 0x0000580601007387 */ /* 0x0005e80000100a00 */
[----:B-1----:R-:W4:Y:S04]  /*7350*/  LDL.LU.64 R4, [R1+0x280] ;  /* 0x0002800001047983 */ /* 0x002f280000300a00 */
[----:B--2---:R-:W2:Y:S04]  /*7360*/  LDL.LU.64 R6, [R1+0x288] ;  /* 0x0002880001067983 */ /* 0x004ea80000300a00 */
[----:B--2---:R-:W-:Y:S04]  /*7370*/  STL.64 [R1+0xa50], R6 ;  /* 0x000a500601007387 */ /* 0x004fe80000100a00 */
[----:B----4-:R1:W-:Y:S04]  /*7380*/  STL.64 [R1+0xa48], R4 ;  /* 0x000a480401007387 */ /* 0x0103e80000100a00 */
[----:B-1----:R-:W2:Y:S04]  /*7390*/  LDL.LU.64 R4, [R1+0x290] ;  /* 0x0002900001047983 */ /* 0x002ea80000300a00 */
[----:B------:R-:W2:Y:S04]  /*73a0*/  LDL.LU.64 R6, [R1+0x298] ;  /* 0x0002980001067983 */ /* 0x000ea80000300a00 */
[----:B------:R-:W-:Y:S04]  /*73b0*/  STL.64 [R1+0xa10], R14 ;  /* 0x000a100e01007387 */ /* 0x000fe80000100a00 */
[----:B------:R1:W-:Y:S04]  /*73c0*/  STL.64 [R1+0xa08], R12 ;  /* 0x000a080c01007387 */ /* 0x0003e80000100a00 */
[----:B-1----:R-:W4:Y:S04]  /*73d0*/  LDL.LU.64 R12, [R1+0x250] ;  /* 0x00025000010c7983 */ /* 0x002f280000300a00 */
[----:B------:R-:W2:Y:S01]  /*73e0*/  LDL.LU.64 R14, [R1+0x258] ;  /* 0x00025800010e7983 */ /* 0x000ea20000300a00 */
[----:B---3--:R-:W-:Y:S03]  /*73f0*/  HMMA.16816.F32 R8, R20, R24, R8 ;  /* 0x000000181408723c */ /* 0x008fe60000001808 */
[----:B--2---:R-:W-:Y:S04]  /*7400*/  STL.64 [R1+0xa30], R14 ;  /* 0x000a300e01007387 */ /* 0x004fe80000100a00 */
[----:B----4-:R1:W-:Y:S04]  /*7410*/  STL.64 [R1+0xa28], R12 ;  /* 0x000a280c01007387 */ /* 0x0103e80000100a00 */
[----:B-1----:R-:W2:Y:S04]  /*7420*/  LDL.LU.64 R12, [R1+0x260] ;  /* 0x00026000010c7983 */ /* 0x002ea80000300a00 */
[----:B------:R-:W2:Y:S04]  /*7430*/  LDL.LU.64 R14, [R1+0x268] ;  /* 0x00026800010e7983 */ /* 0x000ea80000300a00 */
[----:B0-----:R-:W-:Y:S04]  /*7440*/  STL.64 [R1+0x9f8], R18 ;  /* 0x0009f81201007387 */ /* 0x001fe80000100a00 */
[----:B------:R0:W-:Y:S04]  /*7450*/  STL.64 [R1+0x9f0], R16 ;  /* 0x0009f01001007387 */ /* 0x0001e80000100a00 */
[----:B0-----:R-:W3:Y:S04]  /*7460*/  LDL.LU.64 R16, [R1+0x20] ;  /* 0x0000200001107983 */ /* 0x001ee80000300a00 */
[----:B------:R0:W-:Y:S04]  /*7470*/  STL.64 [R1+0x2a0], R8 ;  /* 0x0002a00801007387 */ /* 0x0001e80000100a00 */
[----:B------:R1:W-:Y:S04]  /*7480*/  STL.64 [R1+0x2a8], R10 ;  /* 0x0002a80a01007387 */ /* 0x0003e80000100a00 */
[----:B0-----:R-:W4:Y:S01]  /*7490*/  LDL.LU.64 R8, [R1+0xa60] ;  /* 0x000a600001087983 */ /* 0x001f220000300a00 */
[----:B-1----:R-:W-:-:S02]  /*74a0*/  IMAD.MOV.U32 R11, RZ, RZ, R24 ;  /* 0x000000ffff0b7224 */ /* 0x002fc400078e0018 */
[----:B------:R-:W-:Y:S02]  /*74b0*/  IMAD.MOV.U32 R10, RZ, RZ, R25 ;  /* 0x000000ffff0a7224 */ /* 0x000fe400078e0019 */
[----:B------:R-:W2:Y:S02]  /*74c0*/  LDL.LU.64 R24, [R1+0xa58] ;  /* 0x000a580001187983 */ /* 0x000ea40000300a00 */
[----:B--2---:R-:W-:-:S15]  /*74d0*/  HMMA.16816.F32 R4, R20, R24, R4 ;  /* 0x000000181404723c */ /* 0x004fde0000001804 */
[----:B------:R-:W-:-:S04]  /*74e0*/  NOP ;  /* 0x0000000000007918 */ /* 0x000fc80000000000 */
[----:B------:R-:W-:Y:S04]  /*74f0*/  STL.64 [R1+0x290], R4 ;  /* 0x0002900401007387 */ /* 0x000fe80000100a00 */
[----:B------:R0:W-:Y:S04]  /*7500*/  STL.64 [R1+0x298], R6 ;  /* 0x0002980601007387 */ /* 0x0001e80000100a00 */
[----:B0-----:R-:W3:Y:S04]  /*7510*/  LDL.LU.64 R6, [R1+0xa50] ;  /* 0x000a500001067983 */ /* 0x001ee80000300a00 */
[----:B------:R-:W3:Y:S04]  /*7520*/  LDL.LU.64 R4, [R1+0xa48] ;  /* 0x000a480001047983 */ /* 0x000ee80000300a00 */
[----:B------:R0:W-:Y:S04]  /*7530*/  STL.64 [R1+0x9e0], R24 ;  /* 0x0009e01801007387 */ /* 0x0001e80000100a00 */
[----:B0-----:R-:W2:Y:S04]  /*7540*/  LDL.LU.64 R24, [R1+0x270] ;  /* 0x0002700001187983 */ /* 0x001ea80000300a00 */
[----:B------:R-:W2:Y:S01]  /*7550*/  LDL.LU.64 R26, [R1+0x278] ;  /* 0x00027800011a7983 */ /* 0x000ea20000300a00 */
[----:B---3--:R-:W-:-:S15]  /*7560*/  HMMA.16816.F32 R4, R20, R16, R4 ;  /* 0x000000101404723c */ /* 0x008fde0000001804 */
[----:B------:R-:W-:-:S04]  /*7570*/  NOP ;  /* 0x0000000000007918 */ /* 0x000fc80000000000 */
[----:B------:R0:W-:Y:S04]  /*7580*/  STL.64 [R1+0x280], R4 ;  /* 0x0002800401007387 */ /* 0x0001e80000100a00 */
[----:B------:R-:W-:Y:S04]  /*7590*/  STL.64 [R1+0x288], R6 ;  /* 0x0002880601007387 */ /* 0x000fe80000100a00 */
[----:B0-----:R-:W2:Y:S01]  /*75a0*/  LDL.LU.64 R4, [R1+0xa40] ;  /* 0x000a400001047983 */ /* 0x001ea20000300a00 */
[----:B------:R-:W-:Y:S02]  /*75b0*/  IMAD.MOV.U32 R2, RZ, RZ, R16 ;  /* 0x000000ffff027224 */ /* 0x000fe400078e0010 */
[----:B------:R-:W-:-:S02]  /*75c0*/  IMAD.MOV.U32 R0, RZ, RZ, R17 ;  /* 0x000000ffff007224 */ /* 0x000fc400078e0011 */
[----:B------:R-:W4:Y:S04]  /*75d0*/  LDL.LU.64 R16, [R1+0x240] ;  /* 0x0002400001107983 */ /* 0x000f280000300a00 */
[----:B------:R-:W4:Y:S01]  /*75e0*/  LDL.LU.64 R18, [R1+0x248] ;  /* 0x0002480001127983 */ /* 0x000f220000300a00 */
[----:B--2---:R-:W-:Y:S01]  /*75f0*/  HMMA.16816.F32 R24, R20, R4, R24 ;  /* 0x000000041418723c */ /* 0x004fe20000001818 */
[----:B------:R-:W-:-:S15]  /*7600*/  IMAD.MOV.U32 R3, RZ, RZ, R5 ;  /* 0x000000ffff037224 */ /* 0x000fde00078e0005 */
[----:B------:R-:W-:-:S03]  /*7610*/  NOP ;  /* 0x0000000000007918 */ /* 0x000fc60000000000 */
[----:B------:R-:W-:Y:S04]  /*7620*/  STL.64 [R1+0x270], R24 ;  /* 0x0002701801007387 */ /* 0x000fe80000100a00 */
[----:B------:R0:W-:Y:S02]  /*7630*/  STL.64 [R1+0x278], R26 ;  /* 0x0002781a01007387 */ /* 0x0001e40000100a00 */
[----:B0-----:R-:W-:Y:S02]  /*7640*/  IMAD.MOV.U32 R26, RZ, RZ, R4 ;  /* 0x000000ffff1a7224 */ /* 0x001fe400078e0004 */
[----:B------:R-:W2:Y:S02]  /*7650*/  LDL.LU.64 R4, [R1+0xa38] ;  /* 0x000a380001047983 */ /* 0x000ea40000300a00 */
        /* <DEDUP_REMOVED lines=8> */
[----:B------:R-:W3:Y:S04]  /*76e0*/  LDL.LU.64 R6, [R1+0xa20] ;  /* 0x000a200001067983 */ /* 0x000ee80000300a00 */
[----:B------:R-:W2:Y:S01]  /*76f0*/  LDL.LU.64 R4, [R1+0xa18] ;  /* 0x000a180001047983 */ /* 0x000ea20000300a00 */
[----:B------:R-:W-:-:S02]  /*7700*/  IMAD.MOV.U32 R24, RZ, RZ, R11 ;  /* 0x000000ffff187224 */ /* 0x000fc400078e000b */
[----:B------:R-:W-:Y:S01]  /*7710*/  IMAD.MOV.U32 R25, RZ, RZ, R10 ;  /* 0x000000ffff197224 */ /* 0x000fe200078e000a */
[----:B--2---:R-:W-:-:S15]  /*7720*/  HMMA.16816.F32 R12, R20, R4, R12 ;  /* 0x00000004140c723c */ /* 0x004fde000000180c */
[----:B------:R-:W-:-:S04]  /*7730*/  NOP ;  /* 0x0000000000007918 */ /* 0x000fc80000000000 */
[----:B------:R-:W-:Y:S04]  /*7740*/  STL.64 [R1+0x250], R12 ;  /* 0x0002500c01007387 */ /* 0x000fe80000100a00 */
[----:B------:R0:W-:Y:S04]  /*7750*/  STL.64 [R1+0x258], R14 ;  /* 0x0002580e01007387 */ /* 0x0001e80000100a00 */
[----:B0-----:R-:W2:Y:S04]  /*7760*/  LDL.LU.64 R14, [R1+0xa10] ;  /* 0x000a1000010e7983 */ /* 0x001ea80000300a00 */
[----:B------:R-:W2:Y:S04]  /*7770*/  LDL.LU.64 R12, [R1+0xa08] ;  /* 0x000a0800010c7983 */ /* 0x000ea80000300a00 */
[----:B------:R-:W2:Y:S04]  /*7780*/  LDL.LU R11, [R1+0xa04] ;  /* 0x000a0400010b7983 */ /* 0x000ea80000300800 */
[----:B------:R-:W2:Y:S04]  /*7790*/  LDL.LU R10, [R1+0xa00] ;  /* 0x000a0000010a7983 */ /* 0x000ea80000300800 */
[----:B---3--:R-:W-:Y:S04]  /*77a0*/  STL.64 [R1+0x998], R6 ;  /* 0x0009980601007387 */ /* 0x008fe80000100a00 */
[----:B------:R0:W-:Y:S02]  /*77b0*/  STL.64 [R1+0x990], R4 ;  /* 0x0009900401007387 */ /* 0x0001e40000100a00 */
[----:B0-----:R-:W-:-:S02]  /*77c0*/  IMAD.MOV.U32 R4, RZ, RZ, R28 ;  /* 0x000000ffff047224 */ /* 0x001fc400078e001c */
[----:B------:R-:W-:-:S05]  /*77d0*/  IMAD.MOV.U32 R5, RZ, RZ, R27 ;  /* 0x000000ffff057224 */ /* 0x000fca00078e001b */
[----:B------:R0:W-:Y:S02]  /*77e0*/  STL.64 [R1+0x9b0], R4 ;  /* 0x0009b00401007387 */ /* 0x0001e40000100a00 */
[----:B0-----:R-:W-:Y:S02]  /*77f0*/  IMAD.MOV.U32 R4, RZ, RZ, R26 ;  /* 0x000000ffff047224 */ /* 0x001fe400078e001a */
[----:B------:R-:W-:-:S05]  /*7800*/  IMAD.MOV.U32 R5, RZ, RZ, R3 ;  /* 0x000000ffff057224 */ /* 0x000fca00078e0003 */
[----:B------:R0:W-:Y:S02]  /*7810*/  STL.64 [R1+0x9c8], R4 ;  /* 0x0009c80401007387 */ /* 0x0001e40000100a00 */
[----:B0-----:R-:W-:Y:S02]  /*7820*/  IMAD.MOV.U32 R4, RZ, RZ, R2 ;  /* 0x000000ffff047224 */ /* 0x001fe400078e0002 */
[----:B------:R-:W-:-:S05]  /*7830*/  IMAD.MOV.U32 R5, RZ, RZ, R0 ;  /* 0x000000ffff057224 */ /* 0x000fca00078e0000 */
[----:B------:R4:W-:Y:S02]  /*7840*/  STL.64 [R1+0x9e8], R4 ;  /* 0x0009e80401007387 */ /* 0x0009e40000100a00 */
[----:B----4-:R-:W-:Y:S02]  /*7850*/  HMMA.16816.F32 R4, R20, R8, R16 ;  /* 0x000000081404723c */ /* 0x010fe40000001810 */
[----:B------:R-:W3:Y:S04]  /*7860*/  LDL.LU.64 R16, [R1+0xa0] ;  /* 0x0000a00001107983 */ /* 0x000ee80000300a00 */
[----:B------:R-:W3:-:S13]  /*7870*/  LDL.LU.64 R18, [R1+0xa8] ;  /* 0x0000a80001127983 */ /* 0x000eda0000300a00 */
[----:B------:R0:W-:Y:S04]  /*7880*/  STL.64 [R1+0x240], R4 ;  /* 0x0002400401007387 */ /* 0x0001e80000100a00 */
[----:B------:R1:W-:Y:S04]  /*7890*/  STL.64 [R1+0x248], R6 ;  /* 0x0002480601007387 */ /* 0x0003e80000100a00 */
[----:B0-----:R-:W4:Y:S04]  /*78a0*/  LDL.LU.64 R4, [R1+0x90] ;  /* 0x0000900001047983 */ /* 0x001f280000300a00 */
[----:B-1----:R-:W4:Y:S04]  /*78b0*/  LDL.LU.64 R6, [R1+0x98] ;  /* 0x0000980001067983 */ /* 0x002f280000300a00 */
[----:B--2---:R-:W-:Y:S04]  /*78c0*/  STL.64 [R1+0x988], R10 ;  /* 0x0009880a01007387 */ /* 0x004fe80000100a00 */
[----:B------:R0:W-:Y:S04]  /*78d0*/  STL.64 [R1+0x980], R8 ;  /* 0x0009800801007387 */ /* 0x0001e80000100a00 */
[----:B0-----:R-:W2:Y:S04]  /*78e0*/  LDL.LU.64 R8, [R1+0x3f0] ;  /* 0x0003f00001087983 */ /* 0x001ea80000300a00 */
[----:B------:R-:W2:Y:S04]  /*78f0*/  LDL.LU.64 R10, [R1+0x3f8] ;  /* 0x0003f800010a7983 */ /* 0x000ea80000300a00 */
[----:B--2---:R-:W-:Y:S04]  /*7900*/  STL.64 [R1+0x9a8], R10 ;  /* 0x0009a80a01007387 */ /* 0x004fe80000100a00 */
        /* <DEDUP_REMOVED lines=12> */
[----:B------:R-:W4:Y:S04]  /*79d0*/  LDL.LU.64 R18, [R1+0x9f8] ;  /* 0x0009f80001127983 */ /* 0x000f280000300a00 */
[----:B------:R-:W4:Y:S04]  /*79e0*/  LDL.LU.64 R16, [R1+0x9f0] ;  /* 0x0009f00001107983 */ /* 0x000f280000300a00 */
[----:B------:R0:W-:Y:S04]  /*79f0*/  STL.64 [R1+0xa0], R20 ;  /* 0x0000a01401007387 */ /* 0x0001e80000100a00 */
[----:B------:R1:W-:Y:S04]  /*7a00*/  STL.64 [R1+0xa8], R22 ;  /* 0x0000a81601007387 */ /* 0x0003e80000100a00 */
[----:B0-----:R-:W3:Y:S04]  /*7a10*/  LDL.LU.64 R20, [R1+0x80] ;  /* 0x0000800001147983 */ /* 0x001ee80000300a00 */
[----:B-1----:R-:W3:Y:S01]  /*7a20*/  LDL.LU.64 R22, [R1+0x88] ;  /* 0x0000880001167983 */ /* 0x002ee20000300a00 */
[----:B----4-:R-:W-:Y:S03]  /*7a30*/  HMMA.16816.F32 R24, R16, R24, R4 ;  /* 0x000000181018723c */ /* 0x010fe60000001804 */
[----:B------:R-:W2:-:S15]  /*7a40*/  LDL.LU.64 R4, [R1+0x9e8] ;  /* 0x0009e80001047983 */ /* 0x000e9e0000300a00 */
[----:B------:R-:W-:Y:S01]  /*7a50*/  NOP ;  /* 0x0000000000007918 */ /* 0x000fe20000000000 */
[----:B------:R0:W-:Y:S04]  /*7a60*/  STL.64 [R1+0x90], R24 ;  /* 0x0000901801007387 */ /* 0x0001e80000100a00 */
[----:B------:R3:W-:Y:S04]  /*7a70*/  STL.64 [R1+0x98], R26 ;  /* 0x0000981a01007387 */ /* 0x0007e80000100a00 */
[----:B0-----:R-:W3:Y:S02]  /*7a80*/  LDL.LU.64 R24, [R1+0x9e0] ;  /* 0x0009e00001187983 */ /* 0x001ee40000300a00 */
[----:B---3--:R-:W-:Y:S02]  /*7a90*/  HMMA.16816.F32 R24, R16, R24, R20 ;  /* 0x000000181018723c */ /* 0x008fe40000001814 */
[----:B------:R-:W-:-:S15]  /*7aa0*/  LDSM.16.MT88.4 R20, [R29+0x4000] ;  /* 0x004000001d14783b */ /* 0x000fde0000004200 */
[----:B------:R-:W-:Y:S02]  /*7ab0*/  NOP ;  /* 0x0000000000007918 */ /* 0x000fe40000000000 */
[----:B------:R-:W-:Y:S04]  /*7ac0*/  STL.64 [R1+0x80], R24 ;  /* 0x0000801801007387 */ /* 0x000fe80000100a00 */
[----:B------:R-:W-:Y:S04]  /*7ad0*/  STL.64 [R1+0x88], R26 ;  /* 0x0000881a01007387 */ /* 0x000fe80000100a00 */
[----:B------:R-:W0:Y:S01]  /*7ae0*/  LDSM.16.MT88.4 R24, [R29+0x4080] ;  /* 0x004080001d18783b */ /* 0x000e220000004200 */
[C---:B--2---:R-:W-:Y:S03]  /*7af0*/  HMMA.16816.F32 R4, R16.reuse, R4, R8 ;  /* 0x000000041004723c */ /* 0x044fe60000001808 */
[----:B0-----:R-:W-:Y:S04]  /*7b00*/  STL.64 [R1+0x908], R26 ;  /* 0x0009081a01007387 */ /* 0x001fe80000100a00 */
[----:B------:R0:W-:Y:S04]  /*7b10*/  STL.64 [R1+0x900], R24 ;  /* 0x0009001801007387 */ /* 0x0001e80000100a00 */
[----:B0-----:R-:W2:Y:S04]  /*7b20*/  LDL.LU.64 R24, [R1+0x230] ;  /* 0x0002300001187983 */ /* 0x001ea80000300a00 */
[----:B------:R-:W2:Y:S04]  /*7b30*/  LDL.LU.64 R26, [R1+0x238] ;  /* 0x00023800011a7983 */ /* 0x000ea80000300a00 */
[----:B------:R-:W3:Y:S04]  /*7b40*/  LDL.LU.64 R10, [R1+0x9d8] ;  /* 0x0009d800010a7983 */ /* 0x000ee80000300a00 */
[----:B------:R-:W3:Y:S04]  /*7b50*/  LDL.LU.64 R8, [R1+0x9d0] ;  /* 0x0009d00001087983 */ /* 0x000ee80000300a00 */
[----:B------:R0:W-:Y:S04]  /*7b60*/  STL.64 [R1+0x420], R4 ;  /* 0x0004200401007387 */ /* 0x0001e80000100a00 */
[----:B------:R3:W-:Y:S04]  /*7b70*/  STL.64 [R1+0x428], R6 ;  /* 0x0004280601007387 */ /* 0x0007e80000100a00 */
[----:B0-----:R-:W3:Y:S02]  /*7b80*/  LDL.LU.64 R4, [R1+0x9c8] ;  /* 0x0009c80001047983 */ /* 0x001ee40000300a00 */
[----:B---3--:R-:W-:Y:S02]  /*7b90*/  HMMA.16816.F32 R4, R16, R4, R8 ;  /* 0x000000041004723c */ /* 0x008fe40000001808 */
[----:B------:R-:W3:Y:S04]  /*7ba0*/  LDL.LU.64 R10, [R1+0x9c0] ;  /* 0x0009c000010a7983 */ /* 0x000ee80000300a00 */
[----:B------:R-:W3:-:S13]  /*7bb0*/  LDL.LU.64 R8, [R1+0x9b8] ;  /* 0x0009b80001087983 */ /* 0x000eda0000300a00 */
[----:B------:R0:W-:Y:S04]  /*7bc0*/  STL.64 [R1+0x410], R4 ;  /* 0x0004100401007387 */ /* 0x0001e80000100a00 */
[----:B------:R3:W-:Y:S04]  /*7bd0*/  STL.64 [R1+0x418], R6 ;  /* 0x0004180601007387 */ /* 0x0007e80000100a00 */
[----:B0-----:R-:W3:Y:S02]  /*7be0*/  LDL.LU.64 R4, [R1+0x9b0] ;  /* 0x0009b00001047983 */ /* 0x001ee40000300a00 */
[----:B---3--:R-:W-:Y:S02]  /*7bf0*/  HMMA.16816.F32 R4, R16, R4, R8 ;  /* 0x000000041004723c */ /* 0x008fe40000001808 */
[----:B------:R-:W3:Y:S04]  /*7c00*/  LDL.LU.64 R10, [R1+0x9a8] ;  /* 0x0009a800010a7983 */ /* 0x000ee80000300a00 */
[----:B------:R-:W3:-:S13]  /*7c10*/  LDL.LU.64 R8, [R1+0x9a0] ;  /* 0x0009a00001087983 */ /* 0x000eda0000300a00 */
[----:B------:R-:W-:Y:S04]  /*7c20*/  STL.64 [R1+0x400], R4 ;  /* 0x0004000401007387 */ /* 0x000fe80000100a00 */
[----:B------:R0:W-:Y:S04]  /*7c30*/  STL.64 [R1+0x408], R6 ;  /* 0x0004080601007387 */ /* 0x0001e80000100a00 */
[----:B0-----:R-:W4:Y:S04]  /*7c40*/  LDL.LU.64 R6, [R1+0x998] ;  /* 0x0009980001067983 */ /* 0x001f280000300a00 */
[----:B------:R-:W3:Y:S02]  /*7c50*/  LDL.LU.64 R4, [R1+0x990] ;  /* 0x0009900001047983 */ /* 0x000ee40000300a00 */
[----:B---3--:R-:W-:-:S15]  /*7c60*/  HMMA.16816.F32 R8, R16, R4, R8 ;  /* 0x000000041008723c */ /* 0x008fde0000001808 */
[----:B------:R-:W-:-:S04]  /*7c70*/  NOP ;  /* 0x0000000000007918 */ /* 0x000fc80000000000 */
[----:B------:R-:W-:Y:S04]  /*7c80*/  STL.64 [R1+0x3f0], R8 ;  /* 0x0003f00801007387 */ /* 0x000fe80000100a00 */
[----:B------:R0:W-:Y:S04]  /*7c90*/  STL.64 [R1+0x3f8], R10 ;  /* 0x0003f80a01007387 */ /* 0x0001e80000100a00 */
[----:B0-----:R-:W3:Y:S04]  /*7ca0*/  LDL.LU.64 R10, [R1+0x988] ;  /* 0x00098800010a7983 */ /* 0x001ee80000300a00 */
[----:B------:R-:W2:Y:S04]  /*7cb0*/  LDL.LU.64 R8, [R1+0x980] ;  /* 0x0009800001087983 */ /* 0x000ea80000300a00 */
[----:B----4-:R0:W-:Y:S04]  /*7cc0*/  STL.64 [R1+0x940], R6 ;  /* 0x0009400601007387 */ /* 0x0101e80000100a00 */
[----:B------:R-:W2:Y:S04]  /*7cd0*/  LDL.LU.64 R4, [R1+0x3e0] ;  /* 0x0003e00001047983 */ /* 0x000ea80000300a00 */
[----:B0-----:R-:W2:Y:S04]  /*7ce0*/  LDL.LU.64 R6, [R1+0x3e8] ;  /* 0x0003e80001067983 */ /* 0x001ea80000300a00 */
[----:B---3--:R-:W-:Y:S01]  /*7cf0*/  STL.64 [R1+0x928], R10 ;  /* 0x0009280a01007387 */ /* 0x008fe20000100a00 */
[----:B--2---:R-:W-:-:S15]  /*7d00*/  HMMA.16816.F32 R4, R16, R8, R4 ;  /* 0x000000081004723c */ /* 0x004fde0000001804 */
[----:B------:R-:W-:-:S04]  /*7d10*/  NOP ;  /* 0x0000000000007918 */ /* 0x000fc80000000000 */
[----:B------:R-:W-:Y:S04]  /*7d20*/  STL.64 [R1+0x3e0], R4 ;  /* 0x0003e00401007387 */ /* 0x000fe80000100a00 */
[----:B------:R0:W-:Y:S02]  /*7d30*/  STL.64 [R1+0x3e8], R6 ;  /* 0x0003e80601007387 */ /* 0x0001e40000100a00 */
[----:B0-----:R-:W-:Y:S02]  /*7d40*/  HMMA.16816.F32 R4, R16, R12, R24 ;  /* 0x0000000c1004723c */ /* 0x001fe40000001818 */
[----:B------:R-:W2:Y:S04]  /*7d50*/  LDL.LU R24, [R1+0x3a0] ;  /* 0x0003a00001187983 */ /* 0x000ea80000300800 */
[----:B------:R-:W2:Y:S04]  /*7d60*/  LDL.LU R25, [R1+0x3a4] ;  /* 0x0003a40001197983 */ /* 0x000ea80000300800 */
[----:B------:R-:W3:Y:S04]  /*7d70*/  LDL.LU R26, [R1+0x3a8] ;  /* 0x0003a800011a7983 */ /* 0x000ee80000300800 */
[----:B------:R-:W3:Y:S05]  /*7d80*/  LDL.LU R27, [R1+0x3ac] ;  /* 0x0003ac00011b7983 */ /* 0x000eea0000300800 */
[----:B------:R-:W-:-:S02]  /*7d90*/  IMAD.MOV.U32 R2, RZ, RZ, R4 ;  /* 0x000000ffff027224 */ /* 0x000fc400078e0004 */
[----:B------:R-:W-:Y:S01]  /*7da0*/  IMAD.MOV.U32 R3, RZ, RZ, R5 ;  /* 0x000000ffff037224 */ /* 0x000fe200078e0005 */
[----:B------:R-:W4:Y:S01]  /*7db0*/  LDL.LU R4, [R1+0x3b0] ;  /* 0x0003b00001047983 */ /* 0x000f220000300800 */
[----:B------:R-:W-:Y:S02]  /*7dc0*/  IMAD.MOV.U32 R0, RZ, RZ, R6 ;  /* 0x000000ffff007224 */ /* 0x000fe400078e0006 */
[----:B------:R-:W-:Y:S01]  /*7dd0*/  IMAD.MOV.U32 R28, RZ, RZ, R7 ;  /* 0x000000ffff1c7224 */ /* 0x000fe200078e0007 */
[----:B------:R-:W4:Y:S04]  /*7de0*/  LDL.LU R5, [R1+0x3b4] ;  /* 0x0003b40001057983 */ /* 0x000f280000300800 */
[----:B------:R-:W2:Y:S04]  /*7df0*/  LDL.LU R6, [R1+0x3b8] ;  /* 0x0003b80001067983 */ /* 0x000ea80000300800 */
[----:B------:R-:W2:Y:S04]  /*7e00*/  LDL.LU R7, [R1+0x3bc] ;  /* 0x0003bc0001077983 */ /* 0x000ea80000300800 */
[----:B--2---:R0:W-:Y:S04]  /*7e10*/  STL.64 [R1+0x950], R6 ;  /* 0x0009500601007387 */ /* 0x0041e80000100a00 */
[----:B----4-:R-:W-:Y:S04]  /*7e20*/  STL.64 [R1+0x948], R4 ;  /* 0x0009480401007387 */ /* 0x010fe80000100a00 */
[----:B0-----:R-:W2:Y:S04]  /*7e30*/  LDL R6, [R1+0x28] ;  /* 0x0000280001067983 */ /* 0x001ea80000100800 */
[----:B------:R-:W2:Y:S04]  /*7e40*/  LDL R7, [R1+0x2c] ;  /* 0x00002c0001077983 */ /* 0x000ea80000100800 */
[----:B--2---:R0:W-:Y:S04]  /*7e50*/  STL.64 [R1+0x960], R6 ;  /* 0x0009600601007387 */ /* 0x0041e80000100a00 */
[----:B0-----:R-:W2:Y:S04]  /*7e60*/  LDL R6, [R1+0x38] ;  /* 0x0000380001067983 */ /* 0x001ea80000100800 */
[----:B------:R-:W2:Y:S04]  /*7e70*/  LDL R7, [R1+0x3c] ;  /* 0x00003c0001077983 */ /* 0x000ea80000100800 */
[----:B--2---:R0:W-:Y:S04]  /*7e80*/  STL.64 [R1+0x978], R6 ;  /* 0x0009780601007387 */ /* 0x0041e80000100a00 */
[----:B------:R-:W2:Y:S04]  /*7e90*/  LDL.LU R4, [R1+0x440] ;  /* 0x0004400001047983 */ /* 0x000ea80000300800 */
[----:B------:R-:W2:Y:S04]  /*7ea0*/  LDL.LU R5, [R1+0x444] ;  /* 0x0004440001057983 */ /* 0x000ea80000300800 */
[----:B0-----:R-:W2:Y:S04]  /*7eb0*/  LDL.LU R6, [R1+0x448] ;  /* 0x0004480001067983 */ /* 0x001ea80000300800 */
[----:B------:R-:W2:Y:S04]  /*7ec0*/  LDL.LU R7, [R1+0x44c] ;  /* 0x00044c0001077983 */ /* 0x000ea80000300800 */
[----:B---3--:R0:W-:Y:S04]  /*7ed0*/  STL.64 [R1+0x938], R26 ;  /* 0x0009381a01007387 */ /* 0x0081e80000100a00 */
[----:B------:R1:W-:Y:S04]  /*7ee0*/  STL.64 [R1+0x930], R24 ;  /* 0x0009301801007387 */ /* 0x0003e80000100a00 */
[----:B0-----:R-:W3:Y:S04]  /*7ef0*/  LDL.64 R26, [R1+0x18] ;  /* 0x00001800011a7983 */ /* 0x001ee80000100a00 */
[----:B---3--:R0:W-:Y:S04]  /*7f00*/  STL.64 [R1+0x958], R26 ;  /* 0x0009581a01007387 */ /* 0x0081e80000100a00 */
[----:B-1----:R-:W3:Y:S04]  /*7f10*/  LDL.LU R24, [R1+0x3c0] ;  /* 0x0003c00001187983 */ /* 0x002ee80000300800 */
[----:B------:R-:W3:Y:S04]  /*7f20*/  LDL.LU R25, [R1+0x3c4] ;  /* 0x0003c40001197983 */ /* 0x000ee80000300800 */
[----:B0-----:R-:W4:Y:S04]  /*7f30*/  LDL.LU R26, [R1+0x3c8] ;  /* 0x0003c800011a7983 */ /* 0x001f280000300800 */
[----:B------:R-:W4:Y:S04]  /*7f40*/  LDL.LU R27, [R1+0x3cc] ;  /* 0x0003cc00011b7983 */ /* 0x000f280000300800 */
[----:B----4-:R-:W-:Y:S04]  /*7f50*/  STL.64 [R1+0x970], R26 ;  /* 0x0009701a01007387 */ /* 0x010fe80000100a00 */
[----:B---3--:R0:W-:Y:S04]  /*7f60*/  STL.64 [R1+0x968], R24 ;  /* 0x0009681801007387 */ /* 0x0081e80000100a00 */
[----:B0-----:R-:W3:Y:S04]  /*7f70*/  LDL.LU R24, [R1+0x3d0] ;  /* 0x0003d00001187983 */ /* 0x001ee80000300800 */
[----:B------:R-:W3:Y:S04]  /*7f80*/  LDL.LU R25, [R1+0x3d4] ;  /* 0x0003d40001197983 */ /* 0x000ee80000300800 */
[----:B------:R-:W3:Y:S04]  /*7f90*/  LDL.LU R26, [R1+0x3d8] ;  /* 0x0003d800011a7983 */ /* 0x000ee80000300800 */
[----:B------:R-:W3:Y:S04]  /*7fa0*/  LDL.LU R27, [R1+0x3dc] ;  /* 0x0003dc00011b7983 */ /* 0x000ee80000300800 */
[----:B------:R0:W-:Y:S04]  /*7fb0*/  STL.64 [R1+0x918], R14 ;  /* 0x0009180e01007387 */ /* 0x0001e80000100a00 */
[----:B0-----:R-:W2:Y:S04]  /*7fc0*/  LDL.64 R14, [R1+0x48] ;  /* 0x00004800010e7983 */ /* 0x001ea80000100a00 */
[----:B------:R-:W4:Y:S04]  /*7fd0*/  LDL.LU R16, [R1+0x70] ;  /* 0x0000700001107983 */ /* 0x000f280000300800 */
[----:B------:R-:W4:Y:S04]  /*7fe0*/  LDL.LU R17, [R1+0x74] ;  /* 0x0000740001117983 */ /* 0x000f280000300800 */
[----:B------:R-:W2:Y:S04]  /*7ff0*/  LDL.LU R18, [R1+0x78] ;  /* 0x0000780001127983 */ /* 0x000ea80000300800 */
[----:B------:R-:W2:Y:S04]  /*8000*/  LDL.LU R19, [R1+0x7c] ;  /* 0x00007c0001137983 */ /* 0x000ea80000300800 */
[----:B--2---:R-:W-:Y:S04]  /*8010*/  STL.64 [R1+0x888], R18 ;  /* 0x0008881201007387 */ /* 0x004fe80000100a00 */
[----:B----4-:R0:W-:Y:S04]  /*8020*/  STL.64 [R1+0x880], R16 ;  /* 0x0008801001007387 */ /* 0x0101e80000100a00 */
[----:B0-----:R-:W2:Y:S04]  /*8030*/  LDL.LU R16, [R1+0x1c0] ;  /* 0x0001c00001107983 */ /* 0x001ea80000300800 */
[----:B------:R-:W2:Y:S04]  /*8040*/  LDL.LU R17, [R1+0x1c4] ;  /* 0x0001c40001117983 */ /* 0x000ea80000300800 */
[----:B------:R-:W4:Y:S04]  /*8050*/  LDL.LU R18, [R1+0x1c8] ;  /* 0x0001c80001127983 */ /* 0x000f280000300800 */
[----:B------:R-:W4:Y:S01]  /*8060*/  LDL.LU R19, [R1+0x1cc] ;  /* 0x0001cc0001137983 */ /* 0x000f220000300800 */
[----:B------:R-:W-:Y:S03]  /*8070*/  HMMA.16816.F32 R4, R20, R14, R4 ;  /* 0x0000000e1404723c */ /* 0x000fe60000001804 */
[----:B------:R-:W2:Y:S04]  /*8080*/  LDL.LU R8, [R1+0x390] ;  /* 0x0003900001087983 */ /* 0x000ea80000300800 */
[----:B------:R-:W3:Y:S04]  /*8090*/  LDL.LU R9, [R1+0x394] ;  /* 0x0003940001097983 */ /* 0x000ee80000300800 */
[----:B------:R-:W3:Y:S04]  /*80a0*/  LDL.LU R10, [R1+0x398] ;  /* 0x00039800010a7983 */ /* 0x000ee80000300800 */
[----:B------:R-:W3:Y:S04]  /*80b0*/  LDL.LU R11, [R1+0x39c] ;  /* 0x00039c00010b7983 */ /* 0x000ee80000300800 */
[----:B----4-:R0:W-:Y:S04]  /*80c0*/  STL.64 [R1+0x898], R18 ;  /* 0x0008981201007387 */ /* 0x0101e80000100a00 */
[----:B--2---:R-:W-:Y:S04]  /*80d0*/  STL.64 [R1+0x890], R16 ;  /* 0x0008901001007387 */ /* 0x004fe80000100a00 */
[----:B0-----:R-:W2:Y:S04]  /*80e0*/  LDL.64 R18, [R1+0x8] ;  /* 0x0000080001127983 */ /* 0x001ea80000100a00 */
[----:B------:R-:W-:Y:S04]  /*80f0*/  STL [R1+0x5dc], R28 ;  /* 0x0005dc1c01007387 */ /* 0x000fe80000100800 */
[----:B------:R-:W-:Y:S04]  /*8100*/  STL [R1+0x5d8], R0 ;  /* 0x0005d80001007387 */ /* 0x000fe80000100800 */
[----:B------:R-:W-:Y:S04]  /*8110*/  STL [R1+0x5d4], R3 ;  /* 0x0005d40301007387 */ /* 0x000fe80000100800 */
[----:B------:R-:W-:Y:S04]  /*8120*/  STL [R1+0x5d0], R2 ;  /* 0x0005d00201007387 */ /* 0x000fe80000100800 */
[----:B------:R-:W-:Y:S04]  /*8130*/  STL.64 [R1+0x440], R4 ;  /* 0x0004400401007387 */ /* 0x000fe80000100a00 */
[----:B------:R0:W-:Y:S04]  /*8140*/  STL.64 [R1+0x448], R6 ;  /* 0x0004480601007387 */ /* 0x0001e80000100a00 */
[----:B0-----:R-:W3:Y:S01]  /*8150*/  LDL.LU.64 R6, [R1+0x978] ;  /* 0x0009780001067983 */ /* 0x001ee20000300a00 */
[----:B------:R-:W-:-:S03]  /*8160*/  IMAD.MOV.U32 R2, RZ, RZ, R14 ;  /* 0x000000ffff027224 */ /* 0x000fc600078e000e */
[----:B------:R-:W4:Y:S01]  /*8170*/  LDL.LU R12, [R1+0x380] ;  /* 0x00038000010c7983 */ /* 0x000f220000300800 */
[----:B------:R-:W-:-:S03]  /*8180*/  IMAD.MOV.U32 R0, RZ, RZ, R15 ;  /* 0x000000ffff007224 */ /* 0x000fc600078e000f */
[----:B------:R-:W4:Y:S04]  /*8190*/  LDL.LU R13, [R1+0x384] ;  /* 0x00038400010d7983 */ /* 0x000f280000300800 */
[----:B------:R-:W4:Y:S04]  /*81a0*/  LDL.LU R14, [R1+0x388] ;  /* 0x00038800010e7983 */ /* 0x000f280000300800 */
[----:B------:R-:W4:Y:S01]  /*81b0*/  LDL.LU R15, [R1+0x38c] ;  /* 0x00038c00010f7983 */ /* 0x000f220000300800 */
[----:B---3--:R-:W-:Y:S03]  /*81c0*/  HMMA.16816.F32 R4, R20, R6, R24 ;  /* 0x000000061404723c */ /* 0x008fe60000001818 */
[----:B------:R-:W3:Y:S04]  /*81d0*/  LDL.LU.64 R26, [R1+0x970] ;  /* 0x00097000011a7983 */ /* 0x000ee80000300a00 */
[----:B------:R-:W3:-:S12]  /*81e0*/  LDL.LU.64 R24, [R1+0x968] ;  /* 0x0009680001187983 */ /* 0x000ed80000300a00 */
[----:B------:R-:W-:Y:S04]  /*81f0*/  STL.64 [R1+0x3d0], R4 ;  /* 0x0003d00401007387 */ /* 0x000fe80000100a00 */
[----:B------:R0:W-:Y:S04]  /*8200*/  STL.64 [R1+0x3d8], R6 ;  /* 0x0003d80601007387 */ /* 0x0001e80000100a00 */
[----:B0-----:R-:W3:Y:S02]  /*8210*/  LDL.LU.64 R6, [R1+0x960] ;  /* 0x0009600001067983 */ /* 0x001ee40000300a00 */
[----:B---3--:R-:W-:Y:S02]  /*8220*/  HMMA.16816.F32 R4, R20, R6, R24 ;  /* 0x000000061404723c */ /* 0x008fe40000001818 */
[----:B------:R-:W3:-:S15]  /*8230*/  LDL.LU.64 R26, [R1+0x958] ;  /* 0x00095800011a7983 */ /* 0x000ede0000300a00 */
[----:B------:R-:W-:Y:S02]  /*8240*/  NOP ;  /* 0x0000000000007918 */ /* 0x000fe40000000000 */
[----:B------:R-:W-:Y:S04]  /*8250*/  STL.64 [R1+0x3c0], R4 ;  /* 0x0003c00401007387 */ /* 0x000fe80000100a00 */
[----:B------:R0:W-:Y:S04]  /*8260*/  STL.64 [R1+0x3c8], R6 ;  /* 0x0003c80601007387 */ /* 0x0001e80000100a00 */
[----:B0-----:R-:W2:Y:S04]  /*8270*/  LDL.LU.64 R6, [R1+0x950] ;  /* 0x0009500001067983 */ /* 0x001ea80000300a00 */
[----:B------:R-:W2:Y:S01]  /*8280*/  LDL.LU.64 R4, [R1+0x948] ;  /* 0x0009480001047983 */ /* 0x000ea20000300a00 */
[----:B---3--:R-:W-:Y:S01]  /*8290*/  IMAD.MOV.U32 R3, RZ, RZ, R27 ;  /* 0x000000ffff037224 */ /* 0x008fe200078e001b */
[----:B--2---:R-:W-:-:S15]  /*82a0*/  HMMA.16816.F32 R4, R20, R26, R4 ;  /* 0x0000001a1404723c */ /* 0x004fde0000001804 */
[----:B------:R-:W-:-:S04]  /*82b0*/  NOP ;  /* 0x0000000000007918 */ /* 0x000fc80000000000 */
[----:B------:R0:W-:Y:S04]  /*82c0*/  STL.64 [R1+0x3b0], R4 ;  /* 0x0003b00401007387 */ /* 0x0001e80000100a00 */
[----:B------:R1:W-:Y:S01]  /*82d0*/  STL.64 [R1+0x3b8], R6 ;  /* 0x0003b80601007387 */ /* 0x0003e20000100a00 */
[----:B0-----:R-:W-:-:S03]  /*82e0*/  IMAD.MOV.U32 R4, RZ, RZ, R26 ;  /* 0x000000ffff047224 */ /* 0x001fc600078e001a */
[----:B-1----:R-:W2:Y:S04]  /*82f0*/  LDL.LU.64 R6, [R1+0x940] ;  /* 0x0009400001067983 */ /* 0x002ea80000300a00 */
[----:B------:R-:W3:Y:S04]  /*8300*/  LDL.LU.64 R26, [R1+0x938] ;  /* 0x00093800011a7983 */ /* 0x000ee80000300a00 */
[----:B------:R-:W3:Y:S04]  /*8310*/  LDL.LU.64 R24, [R1+0x930] ;  /* 0x0009300001187983 */ /* 0x000ee80000300a00 */
[----:B------:R0:W-:Y:S01]  /*8320*/  STL.64 [R1+0x8a8], R18 ;  /* 0x0008a81201007387 */ /* 0x0001e20000100a00 */
[----:B---3--:R-:W-:Y:S01]  /*8330*/  HMMA.16816.F32 R24, R20, R18, R24 ;  /* 0x000000121418723c */ /* 0x008fe20000001818 */
[----:B0-----:R-:W-:-:S02]  /*8340*/  IMAD.MOV.U32 R18, RZ, RZ, R4 ;  /* 0x000000ffff127224 */ /* 0x001fc400078e0004 */
[----:B------:R-:W-:-:S15]  /*8350*/  IMAD.MOV.U32 R19, RZ, RZ, R3 ;  /* 0x000000ffff137224 */ /* 0x000fde00078e0003 */
[----:B------:R-:W-:Y:S01]  /*8360*/  NOP ;  /* 0x0000000000007918 */ /* 0x000fe20000000000 */
[----:B------:R-:W-:Y:S04]  /*8370*/  STL.64 [R1+0x3a0], R24 ;  /* 0x0003a01801007387 */ /* 0x000fe80000100a00 */
[----:B------:R-:W-:Y:S04]  /*8380*/  STL.64 [R1+0x3a8], R26 ;  /* 0x0003a81a01007387 */ /* 0x000fe80000100a00 */
[----:B------:R0:W-:Y:S04]  /*8390*/  STL.64 [R1+0x8c0], R18 ;  /* 0x0008c01201007387 */ /* 0x0001e80000100a00 */
[----:B0-----:R-:W3:Y:S01]  /*83a0*/  LDL.64 R18, [R1+0x28] ;  /* 0x0000280001127983 */ /* 0x001ee20000100a00 */
[----:B--2---:R-:W-:Y:S03]  /*83b0*/  HMMA.16816.F32 R8, R20, R6, R8 ;  /* 0x000000061408723c */ /* 0x004fe60000001808 */
[----:B---3--:R0:W-:Y:S04]  /*83c0*/  STL.64 [R1+0x8d8], R18 ;  /* 0x0008d81201007387 */ /* 0x0081e80000100a00 */
[----:B0-----:R-:W2:Y:S04]  /*83d0*/  LDL.64 R18, [R1+0x38] ;  /* 0x0000380001127983 */ /* 0x001ea80000100a00 */
[----:B--2---:R-:W-:Y:S04]  /*83e0*/  STL.64 [R1+0x8e8], R18 ;  /* 0x0008e81201007387 */ /* 0x004fe80000100a00 */
[----:B------:R-:W2:Y:S04]  /*83f0*/  LDL.LU R24, [R1+0x220] ;  /* 0x0002200001187983 */ /* 0x000ea80000300800 */
[----:B------:R-:W2:Y:S04]  /*8400*/  LDL.LU R25, [R1+0x224] ;  /* 0x0002240001197983 */ /* 0x000ea80000300800 */
[----:B------:R-:W2:Y:S04]  /*8410*/  LDL.LU R26, [R1+0x228] ;  /* 0x00022800011a7983 */ /* 0x000ea80000300800 */
[----:B------:R-:W2:Y:S04]  /*8420*/  LDL.LU R27, [R1+0x22c] ;  /* 0x00022c00011b7983 */ /* 0x000ea80000300800 */
[----:B------:R-:W-:Y:S04]  /*8430*/  STL.64 [R1+0x390], R8 ;  /* 0x0003900801007387 */ /* 0x000fe80000100a00 */
[----:B------:R0:W-:Y:S04]  /*8440*/  STL.64 [R1+0x398], R10 ;  /* 0x0003980a01007387 */ /* 0x0001e80000100a00 */
[----:B0-----:R-:W3:Y:S04]  /*8450*/  LDL.LU.64 R10, [R1+0x928] ;  /* 0x00092800010a7983 */ /* 0x001ee80000300a00 */
[----:B------:R3:W-:Y:S04]  /*8460*/  STL.64 [R1+0x8e0], R6 ;  /* 0x0008e00601007387 */ /* 0x0007e80000100a00 */
[----:B------:R-:W2:Y:S04]  /*8470*/  LDL.LU R4, [R1+0x200] ;  /* 0x0002000001047983 */ /* 0x000ea80000300800 */
[----:B------:R-:W2:Y:S01]  /*8480*/  LDL.LU R5, [R1+0x204] ;  /* 0x0002040001057983 */ /* 0x000ea20000300800 */
[----:B---3--:R-:W-:-:S03]  /*8490*/  IMAD.MOV.U32 R6, RZ, RZ, R10 ;  /* 0x000000ffff067224 */ /* 0x008fc600078e000a */
[----:B------:R-:W4:Y:S01]  /*84a0*/  LDL.LU R10, [R1+0x924] ;  /* 0x00092400010a7983 */ /* 0x000f220000300800 */
[----:B------:R-:W-:-:S03]  /*84b0*/  IMAD.MOV.U32 R7, RZ, RZ, R11 ;  /* 0x000000ffff077224 */ /* 0x000fc600078e000b */
[----:B------:R-:W4:Y:S04]  /*84c0*/  LDL.LU R11, [R1+0x920] ;  /* 0x00092000010b7983 */ /* 0x000f280000300800 */
[----:B------:R-:W-:Y:S04]  /*84d0*/  STL.64 [R1+0x8f8], R6 ;  /* 0x0008f80601007387 */ /* 0x000fe80000100a00 */
[----:B--2---:R0:W-:Y:S04]  /*84e0*/  STL.64 [R1+0x8f0], R4 ;  /* 0x0008f00401007387 */ /* 0x0041e80000100a00 */
[----:B0-----:R-:W2:Y:S04]  /*84f0*/  LDL.LU R4, [R1+0x210] ;  /* 0x0002100001047983 */ /* 0x001ea80000300800 */
[----:B------:R-:W2:Y:S04]  /*8500*/  LDL.LU R5, [R1+0x214] ;  /* 0x0002140001057983 */ /* 0x000ea80000300800 */
[----:B------:R-:W2:Y:S04]  /*8510*/  LDL.LU R6, [R1+0x218] ;  /* 0x0002180001067983 */ /* 0x000ea80000300800 */
[----:B------:R-:W2:Y:S01]  /*8520*/  LDL.LU R7, [R1+0x21c] ;  /* 0x00021c0001077983 */ /* 0x000ea20000300800 */
[----:B----4-:R-:W-:-:S15]  /*8530*/  HMMA.16816.F32 R12, R20, R10, R12 ;  /* 0x0000000a140c723c */ /* 0x010fde000000180c */
[----:B------:R-:W-:-:S04]  /*8540*/  NOP ;  /* 0x0000000000007918 */ /* 0x000fc80000000000 */
[----:B------:R-:W-:Y:S04]  /*8550*/  STL.64 [R1+0x380], R12 ;  /* 0x0003800c01007387 */ /* 0x000fe80000100a00 */
[----:B------:R0:W-:Y:S04]  /*8560*/  STL.64 [R1+0x388], R14 ;  /* 0x0003880e01007387 */ /* 0x0001e80000100a00 */
[----:B0-----:R-:W3:Y:S04]  /*8570*/  LDL.LU.64 R14, [R1+0x918] ;  /* 0x00091800010e7983 */ /* 0x001ee80000300a00 */
[----:B------:R0:W-:Y:S04]  /*8580*/  STL.64 [R1+0x8a0], R10 ;  /* 0x0008a00a01007387 */ /* 0x0001e80000100a00 */
[----:B------:R-:W4:Y:S04]  /*8590*/  LDL.LU R8, [R1+0x1d0] ;  /* 0x0001d00001087983 */ /* 0x000f280000300800 */
[----:B------:R-:W4:Y:S04]  /*85a0*/  LDL.LU R9, [R1+0x1d4] ;  /* 0x0001d40001097983 */ /* 0x000f280000300800 */
[----:B0-----:R-:W2:Y:S04]  /*85b0*/  LDL.LU R10, [R1+0x1d8] ;  /* 0x0001d800010a7983 */ /* 0x001ea80000300800 */
[----:B------:R-:W2:Y:S04]  /*85c0*/  LDL.LU R11, [R1+0x1dc] ;  /* 0x0001dc00010b7983 */ /* 0x000ea80000300800 */
[----:B--2---:R3:W-:Y:S04]  /*85d0*/  STL.64 [R1+0x8b8], R10 ;  /* 0x0008b80a01007387 */ /* 0x0047e80000100a00 */
[----:B----4-:R0:W-:Y:S01]  /*85e0*/  STL.64 [R1+0x8b0], R8 ;  /* 0x0008b00801007387 */ /* 0x0101e20000100a00 */
[----:B---3--:R-:W-:-:S03]  /*85f0*/  IMAD.MOV.U32 R10, RZ, RZ, R14 ;  /* 0x000000ffff0a7224 */ /* 0x008fc600078e000e */
[----:B0-----:R-:W2:Y:S01]  /*8600*/  LDL.LU R8, [R1+0x1e0] ;  /* 0x0001e00001087983 */ /* 0x001ea20000300800 */
[----:B------:R-:W-:-:S03]  /*8610*/  IMAD.MOV.U32 R11, RZ, RZ, R15 ;  /* 0x000000ffff0b7224 */ /* 0x000fc600078e000f */
[----:B------:R-:W2:Y:S04]  /*8620*/  LDL.LU R9, [R1+0x1e4] ;  /* 0x0001e40001097983 */ /* 0x000ea80000300800 */
[----:B------:R-:W3:Y:S04]  /*8630*/  LDL.LU R14, [R1+0x914] ;  /* 0x00091400010e7983 */ /* 0x000ee80000300800 */
[----:B------:R-:W3:Y:S04]  /*8640*/  LDL.LU R15, [R1+0x910] ;  /* 0x00091000010f7983 */ /* 0x000ee80000300800 */
[----:B------:R-:W-:Y:S04]  /*8650*/  STL.64 [R1+0x8d0], R10 ;  /* 0x0008d00a01007387 */ /* 0x000fe80000100a00 */
[----:B--2---:R0:W-:Y:S01]  /*8660*/  STL.64 [R1+0x8c8], R8 ;  /* 0x0008c80801007387 */ /* 0x0041e20000100a00 */
[----:B---3--:R-:W-:Y:S03]  /*8670*/  HMMA.16816.F32 R20, R20, R14, R24 ;  /* 0x0000000e1414723c */ /* 0x008fe60000001818 */
[----:B0-----:R-:W2:Y:S04]  /*8680*/  LDL.LU R8, [R1+0x1f0] ;  /* 0x0001f00001087983 */ /* 0x001ea80000300800 */
[----:B------:R-:W2:Y:S04]  /*8690*/  LDL.LU R9, [R1+0x1f4] ;  /* 0x0001f40001097983 */ /* 0x000ea80000300800 */
[----:B------:R-:W2:Y:S04]  /*86a0*/  LDL.LU R10, [R1+0x1f8] ;  /* 0x0001f800010a7983 */ /* 0x000ea80000300800 */
[----:B------:R-:W2:Y:S04]  /*86b0*/  LDL.LU R11, [R1+0x1fc] ;  /* 0x0001fc00010b7983 */ /* 0x000ea80000300800 */
[----:B------:R-:W3:Y:S04]  /*86c0*/  LDL.LU.64 R26, [R1+0x908] ;  /* 0x00090800011a7983 */ /* 0x000ee80000300a00 */
[----:B------:R-:W3:Y:S01]  /*86d0*/  LDL.LU.64 R24, [R1+0x900] ;  /* 0x0009000001187983 */ /* 0x000ee20000300a00 */
[----:B------:R-:W-:-:S02]  /*86e0*/  IMAD.MOV.U32 R18, RZ, RZ, R2 ;  /* 0x000000ffff127224 */ /* 0x000fc400078e0002 */
[----:B------:R-:W-:Y:S01]  /*86f0*/  IMAD.MOV.U32 R19, RZ, RZ, R0 ;  /* 0x000000ffff137224 */ /* 0x000fe200078e0000 */
[----:B------:R0:W-:Y:S04]  /*8700*/  STL.64 [R1+0x220], R20 ;  /* 0x0002201401007387 */ /* 0x0001e80000100a00 */
[----:B------:R1:W-:Y:S04]  /*8710*/  STL.64 [R1+0x228], R22 ;  /* 0x0002281601007387 */ /* 0x0003e80000100a00 */
[----:B0-----:R-:W4:Y:S04]  /*8720*/  LDL.LU R20, [R1+0x1b0] ;  /* 0x0001b00001147983 */ /* 0x001f280000300800 */
[----:B------:R-:W4:Y:S04]  /*8730*/  LDL.LU R21, [R1+0x1b4] ;  /* 0x0001b40001157983 */ /* 0x000f280000300800 */
[----:B-1----:R-:W4:Y:S04]  /*8740*/  LDL.LU R22, [R1+0x1b8] ;  /* 0x0001b80001167983 */ /* 0x002f280000300800 */
[----:B------:R-:W4:Y:S01]  /*8750*/  LDL.LU R23, [R1+0x1bc] ;  /* 0x0001bc0001177983 */ /* 0x000f220000300800 */
[----:B---3--:R-:W-:Y:S03]  /*8760*/  HMMA.16816.F32 R16, R24, R18, R4 ;  /* 0x000000121810723c */ /* 0x008fe60000001804 */
[----:B------:R-:W3:Y:S04]  /*8770*/  LDL.LU.64 R6, [R1+0x8f8] ;  /* 0x0008f80001067983 */ /* 0x000ee80000300a00 */
[----:B------:R-:W3:-:S12]  /*8780*/  LDL.LU.64 R4, [R1+0x8f0] ;  /* 0x0008f00001047983 */ /* 0x000ed80000300a00 */
[----:B------:R-:W-:Y:S04]  /*8790*/  STL.64 [R1+0x210], R16 ;  /* 0x0002101001007387 */ /* 0x000fe80000100a00 */
[----:B------:R0:W-:Y:S04]  /*87a0*/  STL.64 [R1+0x218], R18 ;  /* 0x0002181201007387 */ /* 0x0001e80000100a00 */
[----:B0-----:R-:W3:Y:S02]  /*87b0*/  LDL.LU.64 R18, [R1+0x8e8] ;  /* 0x0008e80001127983 */ /* 0x001ee40000300a00 */
[----:B---3--:R-:W-:Y:S01]  /*87c0*/  HMMA.16816.F32 R4, R24, R18, R4 ;  /* 0x000000121804723c */ /* 0x008fe20000001804 */
[----:B------:R-:W-:-:S15]  /*87d0*/  IMAD.MOV.U32 R3, RZ, RZ, R19 ;  /* 0x000000ffff037224 */ /* 0x000fde00078e0013 */
[----:B------:R-:W-:-:S03]  /*87e0*/  NOP ;  /* 0x0000000000007918 */ /* 0x000fc60000000000 */
[----:B------:R0:W-:Y:S04]  /*87f0*/  STL.64 [R1+0x200], R4 ;  /* 0x0002000401007387 */ /* 0x0001e80000100a00 */
[----:B------:R1:W-:Y:S01]  /*8800*/  STL.64 [R1+0x208], R6 ;  /* 0x0002080601007387 */ /* 0x0003e20000100a00 */
[----:B0-----:R-:W-:-:S03]  /*8810*/  IMAD.MOV.U32 R4, RZ, RZ, R18 ;  /* 0x000000ffff047224 */ /* 0x001fc600078e0012 */
[----:B-1----:R-:W3:Y:S04]  /*8820*/  LDL.LU.64 R6, [R1+0x8e0] ;  /* 0x0008e00001067983 */ /* 0x002ee80000300a00 */
        /* <DEDUP_REMOVED lines=9> */
[----:B------:R-:W2:Y:S02]  /*88c0*/  LDL.LU.64 R18, [R1+0x8c0] ;  /* 0x0008c00001127983 */ /* 0x000ea40000300a00 */
[----:B--2---:R-:W-:Y:S02]  /*88d0*/  HMMA.16816.F32 R16, R24, R18, R8 ;  /* 0x000000121810723c */ /* 0x004fe40000001808 */
[----:B------:R-:W2:Y:S04]  /*88e0*/  LDL.LU.64 R10, [R1+0x8b8] ;  /* 0x0008b800010a7983 */ /* 0x000ea80000300a00 */
[----:B------:R-:W2:-:S13]  /*88f0*/  LDL.LU.64 R8, [R1+0x8b0] ;  /* 0x0008b00001087983 */ /* 0x000e9a0000300a00 */
[----:B------:R-:W-:Y:S04]  /*8900*/  STL.64 [R1+0x1e0], R16 ;  /* 0x0001e01001007387 */ /* 0x000fe80000100a00 */
[----:B------:R0:W-:Y:S04]  /*8910*/  STL.64 [R1+0x1e8], R18 ;  /* 0x0001e81201007387 */ /* 0x0001e80000100a00 */
[----:B0-----:R-:W2:Y:S02]  /*8920*/  LDL.LU.64 R18, [R1+0x8a8] ;  /* 0x0008a80001127983 */ /* 0x001ea40000300a00 */
[----:B--2---:R-:W-:Y:S01]  /*8930*/  HMMA.16816.F32 R8, R24, R18, R8 ;  /* 0x000000121808723c */ /* 0x004fe20000001808 */
[----:B------:R-:W-:-:S02]  /*8940*/  IMAD.MOV.U32 R12, RZ, RZ, R18 ;  /* 0x000000ffff0c7224 */ /* 0x000fc400078e0012 */
[----:B------:R-:W-:-:S15]  /*8950*/  IMAD.MOV.U32 R5, RZ, RZ, R19 ;  /* 0x000000ffff057224 */ /* 0x000fde00078e0013 */
[----:B------:R-:W-:Y:S01]  /*8960*/  NOP ;  /* 0x0000000000007918 */ /* 0x000fe20000000000 */
[----:B------:R-:W-:Y:S04]  /*8970*/  STL.64 [R1+0x1d0], R8 ;  /* 0x0001d00801007387 */ /* 0x000fe80000100a00 */
[----:B------:R0:W-:Y:S04]  /*8980*/  STL.64 [R1+0x1d8], R10 ;  /* 0x0001d80a01007387 */ /* 0x0001e80000100a00 */
[----:B0-----:R-:W4:Y:S04]  /*8990*/  LDL.LU.64 R10, [R1+0x8a0] ;  /* 0x0008a000010a7983 */ /* 0x001f280000300a00 */
[----:B------:R-:W3:Y:S04]  /*89a0*/  LDL.LU.64 R18, [R1+0x898] ;  /* 0x0008980001127983 */ /* 0x000ee80000300a00 */
[----:B------:R-:W3:Y:S02]  /*89b0*/  LDL.LU.64 R16, [R1+0x890] ;  /* 0x0008900001107983 */ /* 0x000ee40000300a00 */
[----:B---3--:R-:W-:-:S15]  /*89c0*/  HMMA.16816.F32 R16, R24, R6, R16 ;  /* 0x000000061810723c */ /* 0x008fde0000001810 */
[----:B------:R-:W-:-:S04]  /*89d0*/  NOP ;  /* 0x0000000000007918 */ /* 0x000fc80000000000 */
[----:B------:R-:W-:Y:S04]  /*89e0*/  STL.64 [R1+0x1c0], R16 ;  /* 0x0001c01001007387 */ /* 0x000fe80000100a00 */
[----:B------:R0:W-:Y:S04]  /*89f0*/  STL.64 [R1+0x1c8], R18 ;  /* 0x0001c81201007387 */ /* 0x0001e80000100a00 */
[----:B0-----:R-:W2:Y:S04]  /*8a00*/  LDL.LU.64 R18, [R1+0x888] ;  /* 0x0008880001127983 */ /* 0x001ea80000300a00 */
[----:B------:R-:W2:Y:S01]  /*8a10*/  LDL.LU.64 R16, [R1+0x880] ;  /* 0x0008800001107983 */ /* 0x000ea20000300a00 */
[----:B----4-:R-:W-:Y:S03]  /*8a20*/  HMMA.16816.F32 R20, R24, R10, R20 ;  /* 0x0000000a1814723c */ /* 0x010fe60000001814 */
[----:B------:R0:W-:Y:S04]  /*8a30*/  STL.64 [R1+0x818], R6 ;  /* 0x0008180601007387 */ /* 0x0001e80000100a00 */
[----:B------:R1:W-:-:S12]  /*8a40*/  STL.64 [R1+0x810], R10 ;  /* 0x0008100a01007387 */ /* 0x0003d80000100a00 */
[----:B------:R-:W-:Y:S04]  /*8a50*/  STL.64 [R1+0x1b0], R20 ;  /* 0x0001b01401007387 */ /* 0x000fe80000100a00 */
[----:B------:R-:W-:Y:S04]  /*8a60*/  STL.64 [R1+0x1b8], R22 ;  /* 0x0001b81601007387 */ /* 0x000fe80000100a00 */
[----:B------:R-:W3:Y:S01]  /*8a70*/  LDL.LU R8, [R1+0x330] ;  /* 0x0003300001087983 */ /* 0x000ee20000300800 */
[----:B--2---:R-:W-:Y:S01]  /*8a80*/  HMMA.16816.F32 R16, R24, R14, R16 ;  /* 0x0000000e1810723c */ /* 0x004fe20000001810 */
[----:B0-----:R-:W-:-:S02]  /*8a90*/  IMAD.MOV.U32 R6, RZ, RZ, R12 ;  /* 0x000000ffff067224 */ /* 0x001fc400078e000c */
[----:B------:R-:W0:Y:S01]  /*8aa0*/  LDSM.16.MT88.4 R20, [R29+0x4180] ;  /* 0x004180001d14783b */ /* 0x000e220000004200 */
[----:B------:R-:W-:-:S03]  /*8ab0*/  IMAD.MOV.U32 R7, RZ, RZ, R5 ;  /* 0x000000ffff077224 */ /* 0x000fc600078e0005 */
[----:B------:R-:W2:-:S12]  /*8ac0*/  LDSM.16.MT88.4 R24, [R29+0x4200] ;  /* 0x004200001d18783b */ /* 0x000e980000004200 */
[----:B------:R-:W-:Y:S04]  /*8ad0*/  STL.64 [R1+0x70], R16 ;  /* 0x0000701001007387 */ /* 0x000fe80000100a00 */
[----:B------:R-:W-:Y:S04]  /*8ae0*/  STL.64 [R1+0x78], R18 ;  /* 0x0000781201007387 */ /* 0x000fe80000100a00 */
[----:B------:R-:W3:Y:S04]  /*8af0*/  LDL.LU R9, [R1+0x334] ;  /* 0x0003340001097983 */ /* 0x000ee80000300800 */
[----:B-1----:R-:W4:Y:S04]  /*8b00*/  LDL.LU R10, [R1+0x338] ;  /* 0x00033800010a7983 */ /* 0x002f280000300800 */
[----:B------:R-:W4:Y:S04]  /*8b10*/  LDL.LU R11, [R1+0x33c] ;  /* 0x00033c00010b7983 */ /* 0x000f280000300800 */
[----:B------:R-:W1:Y:S04]  /*8b20*/  LDSM.16.MT88.4 R16, [R29+0x4100] ;  /* 0x004100001d10783b */ /* 0x000e680000004200 */
[----:B----4-:R-:W-:Y:S04]  /*8b30*/  STL.64 [R1+0x828], R10 ;  /* 0x0008280a01007387 */ /* 0x010fe80000100a00 */
[----:B---3--:R3:W-:Y:S04]  /*8b40*/  STL.64 [R1+0x820], R8 ;  /* 0x0008200801007387 */ /* 0x0087e80000100a00 */
[----:B------:R-:W-:Y:S04]  /*8b50*/  STL.64 [R1+0x878], R6 ;  /* 0x0008780601007387 */ /* 0x000fe80000100a00 */
[----:B---3--:R-:W3:Y:S04]  /*8b60*/  LDL.LU R8, [R1+0x340] ;  /* 0x0003400001087983 */ /* 0x008ee80000300800 */
[----:B------:R-:W3:Y:S04]  /*8b70*/  LDL.LU R9, [R1+0x344] ;  /* 0x0003440001097983 */ /* 0x000ee80000300800 */
[----:B------:R-:W4:Y:S04]  /*8b80*/  LDL.LU R10, [R1+0x348] ;  /* 0x00034800010a7983 */ /* 0x000f280000300800 */
[----:B------:R-:W4:Y:S04]  /*8b90*/  LDL.LU R11, [R1+0x34c] ;  /* 0x00034c00010b7983 */ /* 0x000f280000300800 */
[----:B----4-:R-:W-:Y:S04]  /*8ba0*/  STL.64 [R1+0x838], R10 ;  /* 0x0008380a01007387 */ /* 0x010fe80000100a00 */
[----:B---3--:R3:W-:Y:S04]  /*8bb0*/  STL.64 [R1+0x830], R8 ;  /* 0x0008300801007387 */ /* 0x0087e80000100a00 */
        /* <DEDUP_REMOVED lines=10> */
[----:B----4-:R4:W-:Y:S04]  /*8c60*/  STL.64 [R1+0x858], R10 ;  /* 0x0008580a01007387 */ /* 0x0109e80000100a00 */
[----:B---3--:R-:W-:Y:S01]  /*8c70*/  STL.64 [R1+0x850], R8 ;  /* 0x0008500801007387 */ /* 0x008fe20000100a00 */
[----:B----4-:R-:W-:-:S02]  /*8c80*/  IMAD.MOV.U32 R10, RZ, RZ, R4 ;  /* 0x000000ffff0a7224 */ /* 0x010fc400078e0004 */
[----:B------:R-:W-:Y:S01]  /*8c90*/  IMAD.MOV.U32 R11, RZ, RZ, R3 ;  /* 0x000000ffff0b7224 */ /* 0x000fe200078e0003 */
[----:B------:R-:W1:Y:S04]  /*8ca0*/  LDL.LU R4, [R1+0x430] ;  /* 0x0004300001047983 */ /* 0x000e680000300800 */
[----:B------:R-:W1:Y:S04]  /*8cb0*/  LDL.LU R5, [R1+0x434] ;  /* 0x0004340001057983 */ /* 0x000e680000300800 */
[----:B------:R-:W1:Y:S04]  /*8cc0*/  LDL.LU R6, [R1+0x438] ;  /* 0x0004380001067983 */ /* 0x000e680000300800 */
[----:B------:R-:W1:Y:S04]  /*8cd0*/  LDL.LU R7, [R1+0x43c] ;  /* 0x00043c0001077983 */ /* 0x000e680000300800 */
[----:B------:R3:W-:Y:S04]  /*8ce0*/  STL.64 [R1+0x870], R10 ;  /* 0x0008700a01007387 */ /* 0x0007e80000100a00 */
[----:B---3--:R-:W1:Y:S04]  /*8cf0*/  LDL.64 R10, [R1+0x48] ;  /* 0x00004800010a7983 */ /* 0x008e680000100a00 */
[----:B------:R-:W-:Y:S04]  /*8d00*/  STL.64 [R1+0x808], R14 ;  /* 0x0008080e01007387 */ /* 0x000fe80000100a00 */
[----:B0-----:R-:W-:Y:S04]  /*8d10*/  STL.64 [R1+0x868], R22 ;  /* 0x0008681601007387 */ /* 0x001fe80000100a00 */
[----:B------:R0:W-:Y:S04]  /*8d20*/  STL.64 [R1+0x860], R20 ;  /* 0x0008601401007387 */ /* 0x0001e80000100a00 */
[----:B0-----:R-:W3:Y:S04]  /*8d30*/  LDL.LU R20, [R1+0x370] ;  /* 0x0003700001147983 */ /* 0x001ee80000300800 */
[----:B------:R-:W3:Y:S04]  /*8d40*/  LDL.LU R21, [R1+0x374] ;  /* 0x0003740001157983 */ /* 0x000ee80000300800 */
[----:B------:R-:W3:Y:S04]  /*8d50*/  LDL.LU R22, [R1+0x378] ;  /* 0x0003780001167983 */ /* 0x000ee80000300800 */
[----:B------:R-:W3:Y:S04]  /*8d60*/  LDL.LU R23, [R1+0x37c] ;  /* 0x00037c0001177983 */ /* 0x000ee80000300800 */
[----:B--2---:R-:W-:Y:S04]  /*8d70*/  STL.64 [R1+0x798], R26 ;  /* 0x0007981a01007387 */ /* 0x004fe80000100a00 */
[----:B------:R0:W-:Y:S04]  /*8d80*/  STL.64 [R1+0x790], R24 ;  /* 0x0007901801007387 */ /* 0x0001e80000100a00 */
[----:B0-----:R-:W2:Y:S04]  /*8d90*/  LDL.LU R24, [R1+0x150] ;  /* 0x0001500001187983 */ /* 0x001ea80000300800 */
[----:B------:R-:W2:Y:S04]  /*8da0*/  LDL.LU R25, [R1+0x154] ;  /* 0x0001540001197983 */ /* 0x000ea80000300800 */
[----:B------:R-:W4:Y:S04]  /*8db0*/  LDL.LU R26, [R1+0x158] ;  /* 0x00015800011a7983 */ /* 0x000f280000300800 */
[----:B------:R-:W4:Y:S04]  /*8dc0*/  LDL.LU R27, [R1+0x15c] ;  /* 0x00015c00011b7983 */ /* 0x000f280000300800 */
[----:B----4-:R-:W-:Y:S04]  /*8dd0*/  STL.64 [R1+0x7b8], R26 ;  /* 0x0007b81a01007387 */ /* 0x010fe80000100a00 */
[----:B--2---:R0:W-:Y:S04]  /*8de0*/  STL.64 [R1+0x7b0], R24 ;  /* 0x0007b01801007387 */ /* 0x0041e80000100a00 */
[----:B0-----:R-:W2:Y:S04]  /*8df0*/  LDL.LU R24, [R1+0x160] ;  /* 0x0001600001187983 */ /* 0x001ea80000300800 */
[----:B------:R-:W2:Y:S04]  /*8e00*/  LDL.LU R25, [R1+0x164] ;  /* 0x0001640001197983 */ /* 0x000ea80000300800 */
[----:B------:R-:W4:Y:S04]  /*8e10*/  LDL.LU R26, [R1+0x168] ;  /* 0x00016800011a7983 */ /* 0x000f280000300800 */
[----:B------:R-:W4:Y:S01]  /*8e20*/  LDL.LU R27, [R1+0x16c] ;  /* 0x00016c00011b7983 */ /* 0x000f220000300800 */
[----:B-1----:R-:W-:Y:S01]  /*8e30*/  HMMA.16816.F32 R4, R16, R10, R4 ;  /* 0x0000000a1004723c */ /* 0x002fe20000001804 */
[----:B------:R-:W-:-:S02]  /*8e40*/  IMAD.MOV.U32 R3, RZ, RZ, R11 ;  /* 0x000000ffff037224 */ /* 0x000fc400078e000b */
[----:B----4-:R-:W-:Y:S04]  /*8e50*/  STL.64 [R1+0x7c8], R26 ;  /* 0x0007c81a01007387 */ /* 0x010fe80000100a00 */
[----:B--2---:R-:W-:Y:S04]  /*8e60*/  STL.64 [R1+0x7c0], R24 ;  /* 0x0007c01801007387 */ /* 0x004fe80000100a00 */
[----:B------:R-:W2:Y:S04]  /*8e70*/  LDL.LU R12, [R1+0x320] ;  /* 0x00032000010c7983 */ /* 0x000ea80000300800 */
[----:B------:R-:W2:Y:S04]  /*8e80*/  LDL.LU R13, [R1+0x324] ;  /* 0x00032400010d7983 */ /* 0x000ea80000300800 */
[----:B------:R-:W2:Y:S04]  /*8e90*/  LDL.LU R14, [R1+0x328] ;  /* 0x00032800010e7983 */ /* 0x000ea80000300800 */
[----:B------:R-:W2:Y:S04]  /*8ea0*/  LDL.LU R15, [R1+0x32c] ;  /* 0x00032c00010f7983 */ /* 0x000ea80000300800 */
[----:B------:R0:W-:Y:S04]  /*8eb0*/  STL.64 [R1+0x430], R4 ;  /* 0x0004300401007387 */ /* 0x0001e80000100a00 */
[----:B------:R1:W-:Y:S01]  /*8ec0*/  STL.64 [R1+0x438], R6 ;  /* 0x0004380601007387 */ /* 0x0003e20000100a00 */
[----:B0-----:R-:W-:-:S03]  /*8ed0*/  IMAD.MOV.U32 R4, RZ, RZ, R10 ;  /* 0x000000ffff047224 */ /* 0x001fc600078e000a */
[----:B-1----:R-:W4:Y:S04]  /*8ee0*/  LDL.LU.64 R6, [R1+0x878] ;  /* 0x0008780001067983 */ /* 0x002f280000300a00 */
[----:B------:R-:W3:Y:S02]  /*8ef0*/  LDL.LU.64 R10, [R1+0x870] ;  /* 0x00087000010a7983 */ /* 0x000ee40000300a00 */
[----:B---3--:R-:W-:Y:S02]  /*8f00*/  HMMA.16816.F32 R8, R16, R10, R20 ;  /* 0x0000000a1008723c */ /* 0x008fe40000001814 */
[----:B------:R-:W3:Y:S04]  /*8f10*/  LDL.LU.64 R22, [R1+0x868] ;  /* 0x0008680001167983 */ /* 0x000ee80000300a00 */
[----:B------:R-:W3:-:S13]  /*8f20*/  LDL.LU.64 R20, [R1+0x860] ;  /* 0x0008600001147983 */ /* 0x000eda0000300a00 */
[----:B------:R-:W-:Y:S04]  /*8f30*/  STL.64 [R1+0x370], R8 ;  /* 0x0003700801007387 */ /* 0x000fe80000100a00 */
[----:B------:R0:W-:Y:S04]  /*8f40*/  STL.64 [R1+0x378], R10 ;  /* 0x0003780a01007387 */ /* 0x0001e80000100a00 */
[----:B0-----:R-:W2:Y:S04]  /*8f50*/  LDL.LU.64 R10, [R1+0x858] ;  /* 0x00085800010a7983 */ /* 0x001ea80000300a00 */
[----:B------:R-:W2:Y:S01]  /*8f60*/  LDL.LU.64 R8, [R1+0x850] ;  /* 0x0008500001087983 */ /* 0x000ea20000300a00 */
[----:B------:R-:W-:-:S02]  /*8f70*/  IMAD.MOV.U32 R26, RZ, RZ, R2 ;  /* 0x000000ffff1a7224 */ /* 0x000fc400078e0002 */
[----:B------:R-:W-:-:S07]  /*8f80*/  IMAD.MOV.U32 R27, RZ, RZ, R0 ;  /* 0x000000ffff1b7224 */ /* 0x000fce00078e0000 */
[----:B--2---:R-:W-:-:S15]  /*8f90*/  HMMA.16816.F32 R8, R16, R26, R8 ;  /* 0x0000001a1008723c */ /* 0x004fde0000001808 */
[----:B------:R-:W-:-:S04]  /*8fa0*/  NOP ;  /* 0x0000000000007918 */ /* 0x000fc80000000000 */
[----:B------:R-:W-:Y:S04]  /*8fb0*/  STL.64 [R1+0x360], R8 ;  /* 0x0003600801007387 */ /* 0x000fe80000100a00 */
[----:B------:R0:W-:Y:S04]  /*8fc0*/  STL.64 [R1+0x368], R10 ;  /* 0x0003680a01007387 */ /* 0x0001e80000100a00 */
[----:B0-----:R-:W2:Y:S04]  /*8fd0*/  LDL.LU.64 R10, [R1+0x848] ;  /* 0x00084800010a7983 */ /* 0x001ea80000300a00 */
[----:B------:R-:W2:Y:S04]  /*8fe0*/  LDL.LU.64 R8, [R1+0x840] ;  /* 0x0008400001087983 */ /* 0x000ea80000300a00 */
[----:B------:R0:W-:Y:S04]  /*8ff0*/  STL.64 [R1+0x7d8], R26 ;  /* 0x0007d81a01007387 */ /* 0x0001e80000100a00 */
[----:B0-----:R-:W2:Y:S04]  /*9000*/  LDL.64 R26, [R1+0x38] ;  /* 0x00003800011a7983 */ /* 0x001ea80000100a00 */
[----:B--2---:R0:W-:Y:S04]  /*9010*/  STL.64 [R1+0x7f0], R26 ;  /* 0x0007f01a01007387 */ /* 0x0041e80000100a00 */
[----:B0-----:R-:W2:Y:S02]  /*9020*/  LDL.64 R26, [R1+0x18] ;  /* 0x00001800011a7983 */ /* 0x001ea40000100a00 */
[----:B--2---:R-:W-:-:S15]  /*9030*/  HMMA.16816.F32 R8, R16, R26, R8 ;  /* 0x0000001a1008723c */ /* 0x004fde0000001808 */
[----:B------:R-:W-:-:S04]  /*9040*/  NOP ;  /* 0x0000000000007918 */ /* 0x000fc80000000000 */
[----:B------:R-:W-:Y:S04]  /*9050*/  STL.64 [R1+0x350], R8 ;  /* 0x0003500801007387 */ /* 0x000fe80000100a00 */
[----:B------:R0:W-:Y:S04]  /*9060*/  STL.64 [R1+0x358], R10 ;  /* 0x0003580a01007387 */ /* 0x0001e80000100a00 */
[----:B0-----:R-:W4:Y:S04]  /*9070*/  LDL.LU.64 R10, [R1+0x838] ;  /* 0x00083800010a7983 */ /* 0x001f280000300a00 */
[----:B------:R-:W4:Y:S01]  /*9080*/  LDL.LU.64 R8, [R1+0x830] ;  /* 0x0008300001087983 */ /* 0x000f220000300a00 */
[----:B------:R-:W-:-:S02]  /*9090*/  IMAD.MOV.U32 R2, RZ, RZ, R26 ;  /* 0x000000ffff027224 */ /* 0x000fc400078e001a */
[----:B------:R-:W-:Y:S02]  /*90a0*/  IMAD.MOV.U32 R26, RZ, RZ, R4 ;  /* 0x000000ffff1a7224 */ /* 0x000fe400078e0004 */
[----:B----4-:R-:W-:Y:S01]  /*90b0*/  HMMA.16816.F32 R4, R16, R6, R8 ;  /* 0x000000061004723c */ /* 0x010fe20000001808 */
[----:B------:R-:W2:Y:S04]  /*90c0*/  LDL.LU.64 R10, [R1+0x828] ;  /* 0x00082800010a7983 */ /* 0x000ea80000300a00 */
[----:B------:R-:W2:-:S14]  /*90d0*/  LDL.LU.64 R8, [R1+0x820] ;  /* 0x0008200001087983 */ /* 0x000e9c0000300a00 */
[----:B------:R-:W-:Y:S04]  /*90e0*/  STL.64 [R1+0x340], R4 ;  /* 0x0003400401007387 */ /* 0x000fe80000100a00 */
[----:B------:R0:W-:Y:S04]  /*90f0*/  STL.64 [R1+0x348], R6 ;  /* 0x0003480601007387 */ /* 0x0001e80000100a00 */
[----:B0-----:R-:W2:Y:S02]  /*9100*/  LDL.LU.64 R6, [R1+0x818] ;  /* 0x0008180001067983 */ /* 0x001ea40000300a00 */
[----:B--2---:R-:W-:-:S15]  /*9110*/  HMMA.16816.F32 R8, R16, R6, R8 ;  /* 0x000000061008723c */ /* 0x004fde0000001808 */
[----:B------:R-:W-:-:S04]  /*9120*/  NOP ;  /* 0x0000000000007918 */ /* 0x000fc80000000000 */
[----:B------:R-:W-:Y:S04]  /*9130*/  STL.64 [R1+0x330], R8 ;  /* 0x0003300801007387 */ /* 0x000fe80000100a00 */
[----:B------:R0:W-:Y:S04]  /*9140*/  STL.64 [R1+0x338], R10 ;  /* 0x0003380a01007387 */ /* 0x0001e80000100a00 */
[----:B0-----:R-:W2:Y:S04]  /*9150*/  LDL.LU.64 R10, [R1+0x810] ;  /* 0x00081000010a7983 */ /* 0x001ea80000300a00 */
[----:B------:R0:W-:Y:S04]  /*9160*/  STL.64 [R1+0x7d0], R6 ;  /* 0x0007d00601007387 */ /* 0x0001e80000100a00 */
[----:B------:R-:W4:Y:S04]  /*9170*/  LDL.LU R4, [R1+0x170] ;  /* 0x0001700001047983 */ /* 0x000f280000300800 */
[----:B------:R-:W4:Y:S04]  /*9180*/  LDL.LU R5, [R1+0x174] ;  /* 0x0001740001057983 */ /* 0x000f280000300800 */
[----:B0-----:R-:W2:Y:S04]  /*9190*/  LDL.LU R6, [R1+0x178] ;  /* 0x0001780001067983 */ /* 0x001ea80000300800 */
[----:B------:R-:W2:Y:S04]  /*91a0*/  LDL.LU R7, [R1+0x17c] ;  /* 0x00017c0001077983 */ /* 0x000ea80000300800 */
[----:B--2---:R-:W-:Y:S04]  /*91b0*/  STL.64 [R1+0x7e8], R6 ;  /* 0x0007e80601007387 */ /* 0x004fe80000100a00 */
[----:B----4-:R0:W-:Y:S04]  /*91c0*/  STL.64 [R1+0x7e0], R4 ;  /* 0x0007e00401007387 */ /* 0x0101e80000100a00 */
[----:B0-----:R-:W2:Y:S04]  /*91d0*/  LDL.LU R4, [R1+0x180] ;  /* 0x0001800001047983 */ /* 0x001ea80000300800 */
[----:B------:R-:W2:Y:S04]  /*91e0*/  LDL.LU R5, [R1+0x184] ;  /* 0x0001840001057983 */ /* 0x000ea80000300800 */
[----:B------:R-:W4:Y:S04]  /*91f0*/  LDL.LU R6, [R1+0x188] ;  /* 0x0001880001067983 */ /* 0x000f280000300800 */
[----:B------:R-:W4:Y:S01]  /*9200*/  LDL.LU R7, [R1+0x18c] ;  /* 0x00018c0001077983 */ /* 0x000f220000300800 */
[C---:B------:R-:W-:Y:S03]  /*9210*/  HMMA.16816.F32 R12, R16.reuse, R10, R12 ;  /* 0x0000000a100c723c */ /* 0x040fe6000000180c */
[----:B----4-:R-:W-:Y:S04]  /*9220*/  STL.64 [R1+0x800], R6 ;  /* 0x0008000601007387 */ /* 0x010fe80000100a00 */
[----:B--2---:R0:W-:Y:S04]  /*9230*/  STL.64 [R1+0x7f8], R4 ;  /* 0x0007f80401007387 */ /* 0x0041e80000100a00 */
[----:B0-----:R-:W3:Y:S04]  /*9240*/  LDL.LU R4, [R1+0x190] ;  /* 0x0001900001047983 */ /* 0x001ee80000300800 */
[----:B------:R-:W3:Y:S04]  /*9250*/  LDL.LU R5, [R1+0x194] ;  /* 0x0001940001057983 */ /* 0x000ee80000300800 */
[----:B------:R-:W3:Y:S04]  /*9260*/  LDL.LU R6, [R1+0x198] ;  /* 0x0001980001067983 */ /* 0x000ee80000300800 */
[----:B------:R-:W3:Y:S04]  /*9270*/  LDL.LU R7, [R1+0x19c] ;  /* 0x00019c0001077983 */ /* 0x000ee80000300800 */
[----:B------:R-:W-:Y:S04]  /*9280*/  STL.64 [R1+0x320], R12 ;  /* 0x0003200c01007387 */ /* 0x000fe80000100a00 */
[----:B------:R0:W-:Y:S04]  /*9290*/  STL.64 [R1+0x328], R14 ;  /* 0x0003280e01007387 */ /* 0x0001e80000100a00 */
[----:B0-----:R-:W2:Y:S04]  /*92a0*/  LDL.LU.64 R14, [R1+0x808] ;  /* 0x00080800010e7983 */ /* 0x001ea80000300a00 */
[----:B------:R0:W-:Y:S04]  /*92b0*/  STL.64 [R1+0x7a8], R10 ;  /* 0x0007a80a01007387 */ /* 0x0001e80000100a00 */
[----:B------:R-:W2:Y:S04]  /*92c0*/  LDL.LU R8, [R1+0x1a0] ;  /* 0x0001a00001087983 */ /* 0x000ea80000300800 */
[----:B------:R-:W2:Y:S04]  /*92d0*/  LDL.LU R9, [R1+0x1a4] ;  /* 0x0001a40001097983 */ /* 0x000ea80000300800 */
[----:B0-----:R-:W2:Y:S04]  /*92e0*/  LDL.LU R10, [R1+0x1a8] ;  /* 0x0001a800010a7983 */ /* 0x001ea80000300800 */
[----:B------:R-:W2:Y:S02]  /*92f0*/  LDL.LU R11, [R1+0x1ac] ;  /* 0x0001ac00010b7983 */ /* 0x000ea40000300800 */
[----:B--2---:R-:W-:Y:S02]  /*9300*/  HMMA.16816.F32 R16, R16, R14, R8 ;  /* 0x0000000e1010723c */ /* 0x004fe40000001808 */
[----:B------:R-:W2:-:S15]  /*9310*/  LDL.LU R8, [R1+0x140] ;  /* 0x0001400001087983 */ /* 0x000e9e0000300800 */
[----:B------:R-:W-:Y:S02]  /*9320*/  NOP ;  /* 0x0000000000007918 */ /* 0x000fe40000000000 */
[----:B------:R0:W-:Y:S04]  /*9330*/  STL.64 [R1+0x1a0], R16 ;  /* 0x0001a01001007387 */ /* 0x0001e80000100a00 */
[----:B------:R1:W-:Y:S04]  /*9340*/  STL.64 [R1+0x1a8], R18 ;  /* 0x0001a81201007387 */ /* 0x0003e80000100a00 */
[----:B------:R-:W2:Y:S04]  /*9350*/  LDL.LU R9, [R1+0x144] ;  /* 0x0001440001097983 */ /* 0x000ea80000300800 */
[----:B------:R-:W2:Y:S04]  /*9360*/  LDL.LU R10, [R1+0x148] ;  /* 0x00014800010a7983 */ /* 0x000ea80000300800 */
[----:B------:R-:W2:Y:S04]  /*9370*/  LDL.LU R11, [R1+0x14c] ;  /* 0x00014c00010b7983 */ /* 0x000ea80000300800 */
[----:B------:R-:W-:Y:S04]  /*9380*/  STL.64 [R1+0x7a0], R14 ;  /* 0x0007a00e01007387 */ /* 0x000fe80000100a00 */
[----:B0-----:R-:W4:Y:S04]  /*9390*/  LDL.LU R16, [R1+0x2b0] ;  /* 0x0002b00001107983 */ /* 0x001f280000300800 */
[----:B------:R-:W4:Y:S04]  /*93a0*/  LDL.LU R17, [R1+0x2b4] ;  /* 0x0002b40001117983 */ /* 0x000f280000300800 */
[----:B-1----:R-:W2:Y:S04]  /*93b0*/  LDL.LU R18, [R1+0x2b8] ;  /* 0x0002b80001127983 */ /* 0x002ea80000300800 */
[----:B------:R-:W2:Y:S01]  /*93c0*/  LDL.LU R19, [R1+0x2bc] ;  /* 0x0002bc0001137983 */ /* 0x000ea20000300800 */
[----:B------:R-:W-:-:S02]  /*93d0*/  IMAD.MOV.U32 R0, RZ, RZ, R27 ;  /* 0x000000ffff007224 */ /* 0x000fc400078e001b */
[----:B------:R-:W-:-:S07]  /*93e0*/  IMAD.MOV.U32 R27, RZ, RZ, R3 ;  /* 0x000000ffff1b7224 */ /* 0x000fce00078e0003 */
[----:B---3--:R-:W-:Y:S01]  /*93f0*/  HMMA.16816.F32 R24, R20, R26, R4 ;  /* 0x0000001a1418723c */ /* 0x008fe20000001804 */
[----:B--2---:R0:W-:Y:S04]  /*9400*/  STL.64 [R1+0x730], R18 ;  /* 0x0007301201007387 */ /* 0x0041e80000100a00 */
[----:B----4-:R-:W-:Y:S04]  /*9410*/  STL.64 [R1+0x728], R16 ;  /* 0x0007281001007387 */ /* 0x010fe80000100a00 */
[----:B0-----:R-:W2:Y:S04]  /*9420*/  LDL.64 R18, [R1+0x8] ;  /* 0x0000080001127983 */ /* 0x001ea80000100a00 */
[----:B------:R-:W3:Y:S04]  /*9430*/  LDL.LU.64 R6, [R1+0x800] ;  /* 0x0008000001067983 */ /* 0x000ee80000300a00 */
[----:B------:R-:W3:Y:S04]  /*9440*/  LDL.LU.64 R4, [R1+0x7f8] ;  /* 0x0007f80001047983 */ /* 0x000ee80000300a00 */
[----:B------:R-:W-:Y:S04]  /*9450*/  STL.64 [R1+0x190], R24 ;  /* 0x0001901801007387 */ /* 0x000fe80000100a00 */
[----:B------:R0:W-:Y:S04]  /*9460*/  STL.64 [R1+0x198], R26 ;  /* 0x0001981a01007387 */ /* 0x0001e80000100a00 */
[----:B0-----:R-:W3:Y:S01]  /*9470*/  LDL.LU.64 R26, [R1+0x7f0] ;  /* 0x0007f000011a7983 */ /* 0x001ee20000300a00 */
[----:B------:R-:W-:-:S02]  /*9480*/  IMAD.MOV.U32 R14, RZ, RZ, R2 ;  /* 0x000000ffff0e7224 */ /* 0x000fc400078e0002 */
[----:B------:R-:W-:Y:S01]  /*9490*/  IMAD.MOV.U32 R15, RZ, RZ, R0 ;  /* 0x000000ffff0f7224 */ /* 0x000fe200078e0000 */
        /* <DEDUP_REMOVED lines=8> */
[----:B------:R-:W3:Y:S02]  /*9520*/  LDL.LU.64 R26, [R1+0x7d8] ;  /* 0x0007d800011a7983 */ /* 0x000ee40000300a00 */
[----:B---3--:R-:W-:Y:S02]  /*9530*/  HMMA.16816.F32 R24, R20, R26, R4 ;  /* 0x0000001a1418723c */ /* 0x008fe40000001804 */
[----:B------:R-:W3:-:S15]  /*9540*/  LDL.LU.64 R6, [R1+0x7d0] ;  /* 0x0007d00001067983 */ /* 0x000ede0000300a00 */
[----:B------:R-:W-:Y:S02]  /*9550*/  NOP ;  /* 0x0000000000007918 */ /* 0x000fe40000000000 */
[----:B------:R-:W-:Y:S04]  /*9560*/  STL.64 [R1+0x170], R24 ;  /* 0x0001701801007387 */ /* 0x000fe80000100a00 */
[----:B------:R0:W-:Y:S04]  /*9570*/  STL.64 [R1+0x178], R26 ;  /* 0x0001781a01007387 */ /* 0x0001e80000100a00 */
[----:B0-----:R-:W4:Y:S04]  /*9580*/  LDL.LU.64 R26, [R1+0x7c8] ;  /* 0x0007c800011a7983 */ /* 0x001f280000300a00 */
[----:B------:R-:W4:Y:S02]  /*9590*/  LDL.LU.64 R24, [R1+0x7c0] ;  /* 0x0007c00001187983 */ /* 0x000f240000300a00 */
[----:B----4-:R-:W-:Y:S02]  /*95a0*/  HMMA.16816.F32 R12, R20, R14, R24 ;  /* 0x0000000e140c723c */ /* 0x010fe40000001818 */
[----:B------:R-:W2:Y:S04]  /*95b0*/  LDL.LU.64 R26, [R1+0x7b8] ;  /* 0x0007b800011a7983 */ /* 0x000ea80000300a00 */
[----:B------:R-:W2:-:S13]  /*95c0*/  LDL.LU.64 R24, [R1+0x7b0] ;  /* 0x0007b00001187983 */ /* 0x000e9a0000300a00 */
[----:B------:R0:W-:Y:S04]  /*95d0*/  STL.64 [R1+0x160], R12 ;  /* 0x0001600c01007387 */ /* 0x0001e80000100a00 */
[----:B------:R1:W-:Y:S04]  /*95e0*/  STL.64 [R1+0x168], R14 ;  /* 0x0001680e01007387 */ /* 0x0003e80000100a00 */
[----:B0-----:R-:W4:Y:S01]  /*95f0*/  LDL.LU R12, [R1+0x130] ;  /* 0x00013000010c7983 */ /* 0x001f220000300800 */
[----:B--2---:R-:W-:-:S15]  /*9600*/  HMMA.16816.F32 R24, R20, R18, R24 ;  /* 0x000000121418723c */ /* 0x004fde0000001818 */
[----:B------:R-:W-:-:S04]  /*9610*/  NOP ;  /* 0x0000000000007918 */ /* 0x000fc80000000000 */
[----:B------:R0:W-:Y:S04]  /*9620*/  STL.64 [R1+0x150], R24 ;  /* 0x0001501801007387 */ /* 0x0001e80000100a00 */
[----:B------:R2:W-:Y:S04]  /*9630*/  STL.64 [R1+0x158], R26 ;  /* 0x0001581a01007387 */ /* 0x0005e80000100a00 */
[----:B------:R-:W4:Y:S04]  /*9640*/  LDL.LU R13, [R1+0x134] ;  /* 0x00013400010d7983 */ /* 0x000f280000300800 */
[----:B-1----:R-:W4:Y:S04]  /*9650*/  LDL.LU R14, [R1+0x138] ;  /* 0x00013800010e7983 */ /* 0x002f280000300800 */
[----:B------:R-:W4:Y:S04]  /*9660*/  LDL.LU R15, [R1+0x13c] ;  /* 0x00013c00010f7983 */ /* 0x000f280000300800 */
[----:B0-----:R-:W4:Y:S04]  /*9670*/  LDL.LU R24, [R1+0x60] ;  /* 0x0000600001187983 */ /* 0x001f280000300800 */
[----:B------:R-:W4:Y:S04]  /*9680*/  LDL.LU R25, [R1+0x64] ;  /* 0x0000640001197983 */ /* 0x000f280000300800 */
[----:B--2---:R-:W2:Y:S04]  /*9690*/  LDL.LU R26, [R1+0x68] ;  /* 0x00006800011a7983 */ /* 0x004ea80000300800 */
[----:B------:R-:W2:Y:S04]  /*96a0*/  LDL.LU R27, [R1+0x6c] ;  /* 0x00006c00011b7983 */ /* 0x000ea80000300800 */
[----:B------:R0:W-:Y:S04]  /*96b0*/  STL.64 [R1+0x740], R18 ;  /* 0x0007401201007387 */ /* 0x0001e80000100a00 */
[----:B0-----:R-:W2:Y:S01]  /*96c0*/  LDL.64 R18, [R1+0x18] ;  /* 0x0000180001127983 */ /* 0x001ea20000100a00 */
[----:B---3--:R-:W-:Y:S03]  /*96d0*/  HMMA.16816.F32 R8, R20, R6, R8 ;  /* 0x000000061408723c */ /* 0x008fe60000001808 */
[----:B--2---:R0:W-:Y:S04]  /*96e0*/  STL.64 [R1+0x750], R18 ;  /* 0x0007501201007387 */ /* 0x0041e80000100a00 */
[----:B0-----:R-:W2:Y:S04]  /*96f0*/  LDL.64 R18, [R1+0x28] ;  /* 0x0000280001127983 */ /* 0x001ea80000100a00 */
[----:B--2---:R0:W-:Y:S02]  /*9700*/  STL.64 [R1+0x760], R18 ;  /* 0x0007601201007387 */ /* 0x0041e40000100a00 */
[----:B0-----:R-:W-:-:S02]  /*9710*/  IMAD.MOV.U32 R18, RZ, RZ, R2 ;  /* 0x000000ffff127224 */ /* 0x001fc400078e0002 */
[----:B------:R-:W-:-:S05]  /*9720*/  IMAD.MOV.U32 R19, RZ, RZ, R0 ;  /* 0x000000ffff137224 */ /* 0x000fca00078e0000 */
[----:B------:R0:W-:Y:S04]  /*9730*/  STL.64 [R1+0x778], R18 ;  /* 0x0007781201007387 */ /* 0x0001e80000100a00 */
[----:B0-----:R-:W2:Y:S04]  /*9740*/  LDL.64 R18, [R1+0x48] ;  /* 0x0000480001127983 */ /* 0x001ea80000100a00 */
[----:B------:R-:W-:Y:S04]  /*9750*/  STL.64 [R1+0x140], R8 ;  /* 0x0001400801007387 */ /* 0x000fe80000100a00 */
[----:B------:R0:W-:Y:S04]  /*9760*/  STL.64 [R1+0x148], R10 ;  /* 0x0001480a01007387 */ /* 0x0001e80000100a00 */
[----:B0-----:R-:W4:Y:S04]  /*9770*/  LDL.LU.64 R10, [R1+0x7a8] ;  /* 0x0007a800010a7983 */ /* 0x001f280000300a00 */
[----:B------:R0:W-:Y:S04]  /*9780*/  STL.64 [R1+0x758], R6 ;  /* 0x0007580601007387 */ /* 0x0001e80000100a00 */
[----:B------:R-:W3:Y:S04]  /*9790*/  LDL.LU R4, [R1+0x2f0] ;  /* 0x0002f00001047983 */ /* 0x000ee80000300800 */
[----:B------:R-:W3:Y:S04]  /*97a0*/  LDL.LU R5, [R1+0x2f4] ;  /* 0x0002f40001057983 */ /* 0x000ee80000300800 */
[----:B0-----:R-:W2:Y:S04]  /*97b0*/  LDL.LU R6, [R1+0x2f8] ;  /* 0x0002f80001067983 */ /* 0x001ea80000300800 */
[----:B------:R-:W2:Y:S04]  /*97c0*/  LDL.LU R7, [R1+0x2fc] ;  /* 0x0002fc0001077983 */ /* 0x000ea80000300800 */
[----:B--2---:R-:W-:Y:S04]  /*97d0*/  STL.64 [R1+0x770], R6 ;  /* 0x0007700601007387 */ /* 0x004fe80000100a00 */
[----:B---3--:R0:W-:Y:S04]  /*97e0*/  STL.64 [R1+0x768], R4 ;  /* 0x0007680401007387 */ /* 0x0081e80000100a00 */
[----:B0-----:R-:W2:Y:S04]  /*97f0*/  LDL.LU R4, [R1+0x300] ;  /* 0x0003000001047983 */ /* 0x001ea80000300800 */
[----:B------:R-:W2:Y:S04]  /*9800*/  LDL.LU R5, [R1+0x304] ;  /* 0x0003040001057983 */ /* 0x000ea80000300800 */
[----:B------:R-:W3:Y:S04]  /*9810*/  LDL.LU R6, [R1+0x308] ;  /* 0x0003080001067983 */ /* 0x000ee80000300800 */
[----:B------:R-:W3:Y:S01]  /*9820*/  LDL.LU R7, [R1+0x30c] ;  /* 0x00030c0001077983 */ /* 0x000ee20000300800 */
[C---:B----4-:R-:W-:Y:S03]  /*9830*/  HMMA.16816.F32 R12, R20.reuse, R10, R12 ;  /* 0x0000000a140c723c */ /* 0x050fe6000000180c */
[----:B---3--:R-:W-:Y:S04]  /*9840*/  STL.64 [R1+0x788], R6 ;  /* 0x0007880601007387 */ /* 0x008fe80000100a00 */
[----:B--2---:R0:W-:Y:S04]  /*9850*/  STL.64 [R1+0x780], R4 ;  /* 0x0007800401007387 */ /* 0x0041e80000100a00 */
[----:B0-----:R-:W2:Y:S04]  /*9860*/  LDL.LU R4, [R1+0x310] ;  /* 0x0003100001047983 */ /* 0x001ea80000300800 */
[----:B------:R-:W2:Y:S04]  /*9870*/  LDL.LU R5, [R1+0x314] ;  /* 0x0003140001057983 */ /* 0x000ea80000300800 */
[----:B------:R-:W2:Y:S04]  /*9880*/  LDL.LU R6, [R1+0x318] ;  /* 0x0003180001067983 */ /* 0x000ea80000300800 */
[----:B------:R-:W2:Y:S04]  /*9890*/  LDL.LU R7, [R1+0x31c] ;  /* 0x00031c0001077983 */ /* 0x000ea80000300800 */
[----:B------:R-:W-:Y:S04]  /*98a0*/  STL.64 [R1+0x130], R12 ;  /* 0x0001300c01007387 */ /* 0x000fe80000100a00 */
[----:B------:R0:W-:Y:S04]  /*98b0*/  STL.64 [R1+0x138], R14 ;  /* 0x0001380e01007387 */ /* 0x0001e80000100a00 */
[----:B0-----:R-:W3:Y:S04]  /*98c0*/  LDL.LU.64 R14, [R1+0x7a0] ;  /* 0x0007a000010e7983 */ /* 0x001ee80000300a00 */
[----:B------:R0:W-:Y:S04]  /*98d0*/  STL.64 [R1+0x748], R10 ;  /* 0x0007480a01007387 */ /* 0x0001e80000100a00 */
[----:B------:R-:W4:Y:S04]  /*98e0*/  LDL.LU R8, [R1+0x2e0] ;  /* 0x0002e00001087983 */ /* 0x000f280000300800 */
[----:B------:R-:W4:Y:S04]  /*98f0*/  LDL.LU R9, [R1+0x2e4] ;  /* 0x0002e40001097983 */ /* 0x000f280000300800 */
[----:B0-----:R-:W4:Y:S04]  /*9900*/  LDL.LU R10, [R1+0x2e8] ;  /* 0x0002e800010a7983 */ /* 0x001f280000300800 */
[----:B------:R-:W4:Y:S01]  /*9910*/  LDL.LU R11, [R1+0x2ec] ;  /* 0x0002ec00010b7983 */ /* 0x000f220000300800 */
[----:B---3--:R-:W-:Y:S03]  /*9920*/  HMMA.16816.F32 R20, R20, R14, R24 ;  /* 0x0000000e1414723c */ /* 0x008fe60000001818 */
[----:B------:R-:W2:Y:S04]  /*9930*/  LDL.LU.64 R26, [R1+0x798] ;  /* 0x00079800011a7983 */ /* 0x000ea80000300a00 */
[----:B------:R-:W2:Y:S04]  /*9940*/  LDL.LU.64 R24, [R1+0x790] ;  /* 0x0007900001187983 */ /* 0x000ea80000300a00 */
[----:B------:R0:W-:Y:S04]  /*9950*/  STL.64 [R1+0x738], R14 ;  /* 0x0007380e01007387 */ /* 0x0001e80000100a00 */
[----:B------:R-:W3:Y:S04]  /*9960*/  LDL.LU R12, [R1+0x2d0] ;  /* 0x0002d000010c7983 */ /* 0x000ee80000300800 */
[----:B------:R1:W-:Y:S04]  /*9970*/  STL.64 [R1+0x60], R20 ;  /* 0x0000601401007387 */ /* 0x0003e80000100a00 */
[----:B------:R1:W-:Y:S04]  /*9980*/  STL.64 [R1+0x68], R22 ;  /* 0x0000681601007387 */ /* 0x0003e80000100a00 */
[----:B------:R-:W3:Y:S04]  /*9990*/  LDL.LU R13, [R1+0x2d4] ;  /* 0x0002d400010d7983 */ /* 0x000ee80000300800 */
[----:B0-----:R-:W3:Y:S04]  /*99a0*/  LDL.LU R14, [R1+0x2d8] ;  /* 0x0002d800010e7983 */ /* 0x001ee80000300800 */
[----:B------:R-:W3:Y:S04]  /*99b0*/  LDL.LU R15, [R1+0x2dc] ;  /* 0x0002dc00010f7983 */ /* 0x000ee80000300800 */
[----:B-1----:R-:W3:Y:S04]  /*99c0*/  LDL.LU R20, [R1+0x2c0] ;  /* 0x0002c00001147983 */ /* 0x002ee80000300800 */
[----:B------:R-:W3:Y:S04]  /*99d0*/  LDL.LU R21, [R1+0x2c4] ;  /* 0x0002c40001157983 */ /* 0x000ee80000300800 */
[----:B------:R-:W3:Y:S04]  /*99e0*/  LDL.LU R22, [R1+0x2c8] ;  /* 0x0002c80001167983 */ /* 0x000ee80000300800 */
[----:B------:R-:W3:Y:S01]  /*99f0*/  LDL.LU R23, [R1+0x2cc] ;  /* 0x0002cc0001177983 */ /* 0x000ee20000300800 */
        /* <DEDUP_REMOVED lines=16> */
[----:B------:R-:W-:-:S15]  /*9b00*/  IMAD.MOV.U32 R3, RZ, RZ, R19 ;  /* 0x000000ffff037224 */ /* 0x000fde00078e0013 */
[----:B------:R-:W-:-:S03]  /*9b10*/  NOP ;  /* 0x0000000000007918 */ /* 0x000fc60000000000 */
[----:B------:R0:W-:Y:S04]  /*9b20*/  STL.64 [R1+0x2f0], R4 ;  /* 0x0002f00401007387 */ /* 0x0001e80000100a00 */
[----:B------:R1:W-:Y:S01]  /*9b30*/  STL.64 [R1+0x2f8], R6 ;  /* 0x0002f80601007387 */ /* 0x0003e20000100a00 */
[----:B0-----:R-:W-:-:S03]  /*9b40*/  IMAD.MOV.U32 R4, RZ, RZ, R18 ;  /* 0x000000ffff047224 */ /* 0x001fc600078e0012 */
[----:B-1----:R-:W2:Y:S04]  /*9b50*/  LDL.LU.64 R6, [R1+0x758] ;  /* 0x0007580001067983 */ /* 0x002ea80000300a00 */
[----:B------:R-:W4:Y:S02]  /*9b60*/  LDL.LU.64 R18, [R1+0x750] ;  /* 0x0007500001127983 */ /* 0x000f240000300a00 */
[----:B----4-:R-:W-:Y:S01]  /*9b70*/  HMMA.16816.F32 R8, R24, R18, R8 ;  /* 0x000000121808723c */ /* 0x010fe20000001808 */
[----:B------:R-:W-:-:S15]  /*9b80*/  IMAD.MOV.U32 R5, RZ, RZ, R19 ;  /* 0x000000ffff057224 */ /* 0x000fde00078e0013 */
[----:B------:R-:W-:-:S03]  /*9b90*/  NOP ;  /* 0x0000000000007918 */ /* 0x000fc60000000000 */
[----:B------:R0:W-:Y:S04]  /*9ba0*/  STL.64 [R1+0x2e0], R8 ;  /* 0x0002e00801007387 */ /* 0x0001e80000100a00 */
[----:B------:R1:W-:Y:S01]  /*9bb0*/  STL.64 [R1+0x2e8], R10 ;  /* 0x0002e80a01007387 */ /* 0x0003e20000100a00 */
[----:B0-----:R-:W-:-:S03]  /*9bc0*/  IMAD.MOV.U32 R8, RZ, RZ, R18 ;  /* 0x000000ffff087224 */ /* 0x001fc600078e0012 */
[----:B-1----:R-:W4:Y:S04]  /*9bd0*/  LDL.LU.64 R10, [R1+0x748] ;  /* 0x00074800010a7983 */ /* 0x002f280000300a00 */
[----:B------:R-:W3:Y:S02]  /*9be0*/  LDL.LU.64 R18, [R1+0x740] ;  /* 0x0007400001127983 */ /* 0x000ee40000300a00 */
[----:B---3--:R-:W-:Y:S01]  /*9bf0*/  HMMA.16816.F32 R12, R24, R18, R12 ;  /* 0x00000012180c723c */ /* 0x008fe2000000180c */
[----:B------:R-:W-:-:S15]  /*9c00*/  IMAD.MOV.U32 R9, RZ, RZ, R19 ;  /* 0x000000ffff097224 */ /* 0x000fde00078e0013 */
[----:B------:R-:W-:-:S03]  /*9c10*/  NOP ;  /* 0x0000000000007918 */ /* 0x000fc60000000000 */
[----:B------:R0:W-:Y:S04]  /*9c20*/  STL.64 [R1+0x2d0], R12 ;  /* 0x0002d00c01007387 */ /* 0x0001e80000100a00 */
[----:B------:R1:W-:Y:S01]  /*9c30*/  STL.64 [R1+0x2d8], R14 ;  /* 0x0002d80e01007387 */ /* 0x0003e20000100a00 */
[----:B0-----:R-:W-:-:S03]  /*9c40*/  IMAD.MOV.U32 R12, RZ, RZ, R18 ;  /* 0x000000ffff0c7224 */ /* 0x001fc600078e0012 */
[----:B-1----:R-:W3:Y:S04]  /*9c50*/  LDL.LU.64 R14, [R1+0x738] ;  /* 0x00073800010e7983 */ /* 0x002ee80000300a00 */
[----:B------:R-:W4:Y:S04]  /*9c60*/  LDL.LU.64 R18, [R1+0x730] ;  /* 0x0007300001127983 */ /* 0x000f280000300a00 */
[----:B------:R-:W4:Y:S01]  /*9c70*/  LDL.LU.64 R16, [R1+0x728] ;  /* 0x0007280001107983 */ /* 0x000f220000300a00 */
[----:B--2---:R-:W-:Y:S03]  /*9c80*/  HMMA.16816.F32 R20, R24, R6, R20 ;  /* 0x000000061814723c */ /* 0x004fe60000001814 */
[----:B------:R0:W-:Y:S02]  /*9c90*/  STL.64 [R1+0x6b0], R6 ;  /* 0x0006b00601007387 */ /* 0x0001e40000100a00 */
[----:B0-----:R-:W-:-:S02]  /*9ca0*/  IMAD.MOV.U32 R6, RZ, RZ, R12 ;  /* 0x000000ffff067224 */ /* 0x001fc400078e000c */
[----:B------:R-:W-:-:S12]  /*9cb0*/  IMAD.MOV.U32 R7, RZ, RZ, R9 ;  /* 0x000000ffff077224 */ /* 0x000fd800078e0009 */
[----:B------:R-:W-:Y:S04]  /*9cc0*/  STL.64 [R1+0x2c0], R20 ;  /* 0x0002c01401007387 */ /* 0x000fe80000100a00 */
[----:B------:R-:W-:Y:S04]  /*9cd0*/  STL.64 [R1+0x2c8], R22 ;  /* 0x0002c81601007387 */ /* 0x000fe80000100a00 */
[----:B------:R0:W-:Y:S04]  /*9ce0*/  STL.64 [R1+0x6c8], R6 ;  /* 0x0006c80601007387 */ /* 0x0001e80000100a00 */
[----:B------:R-:W-:Y:S01]  /*9cf0*/  LDSM.16.MT88.4 R20, [R29+0x4300] ;  /* 0x004300001d14783b */ /* 0x000fe20000004200 */
[----:B0-----:R-:W-:-:S02]  /*9d00*/  IMAD.MOV.U32 R6, RZ, RZ, R8 ;  /* 0x000000ffff067224 */ /* 0x001fc400078e0008 */
[----:B------:R-:W-:Y:S01]  /*9d10*/  IMAD.MOV.U32 R7, RZ, RZ, R5 ;  /* 0x000000ffff077224 */ /* 0x000fe200078e0005 */
[----:B----4-:R-:W-:-:S15]  /*9d20*/  HMMA.16816.F32 R16, R24, R10, R16 ;  /* 0x0000000a1810723c */ /* 0x010fde0000001810 */
[----:B------:R-:W-:-:S04]  /*9d30*/  NOP ;  /* 0x0000000000007918 */ /* 0x000fc80000000000 */
[----:B------:R-:W-:Y:S04]  /*9d40*/  STL.64 [R1+0x2b0], R16 ;  /* 0x0002b01001007387 */ /* 0x000fe80000100a00 */
[----:B------:R-:W-:Y:S04]  /*9d50*/  STL.64 [R1+0x2b8], R18 ;  /* 0x0002b81201007387 */ /* 0x000fe80000100a00 */
[----:B------:R0:W-:Y:S04]  /*9d60*/  STL.64 [R1+0x6e0], R6 ;  /* 0x0006e00601007387 */ /* 0x0001e80000100a00 */
[----:B------:R1:W-:Y:S04]  /*9d70*/  STL.64 [R1+0x6a8], R10 ;  /* 0x0006a80a01007387 */ /* 0x0003e80000100a00 */
[----:B------:R-:W2:Y:S04]  /*9d80*/  LDL.LU R8, [R1+0xc0] ;  /* 0x0000c00001087983 */ /* 0x000ea80000300800 */
[----:B------:R-:W2:Y:S01]  /*9d90*/  LDL.LU R9, [R1+0xc4] ;  /* 0x0000c40001097983 */ /* 0x000ea20000300800 */
[----:B0-----:R-:W-:-:S02]  /*9da0*/  IMAD.MOV.U32 R6, RZ, RZ, R4 ;  /* 0x000000ffff067224 */ /* 0x001fc400078e0004 */
[----:B------:R-:W-:Y:S01]  /*9db0*/  IMAD.MOV.U32 R7, RZ, RZ, R3 ;  /* 0x000000ffff077224 */ /* 0x000fe200078e0003 */
[----:B-1----:R-:W4:Y:S04]  /*9dc0*/  LDL.LU R10, [R1+0xc8] ;  /* 0x0000c800010a7983 */ /* 0x002f280000300800 */
[----:B------:R-:W4:Y:S04]  /*9dd0*/  LDL.LU R11, [R1+0xcc] ;  /* 0x0000cc00010b7983 */ /* 0x000f280000300800 */
[----:B------:R-:W3:Y:S04]  /*9de0*/  LDL.LU R16, [R1+0x120] ;  /* 0x0001200001107983 */ /* 0x000ee80000300800 */
[----:B------:R-:W3:Y:S04]  /*9df0*/  LDL.LU R17, [R1+0x124] ;  /* 0x0001240001117983 */ /* 0x000ee80000300800 */
[----:B------:R-:W3:Y:S04]  /*9e00*/  LDL.LU R18, [R1+0x128] ;  /* 0x0001280001127983 */ /* 0x000ee80000300800 */
[----:B------:R-:W3:Y:S04]  /*9e10*/  LDL.LU R19, [R1+0x12c] ;  /* 0x00012c0001137983 */ /* 0x000ee80000300800 */
[----:B------:R0:W-:Y:S04]  /*9e20*/  STL.64 [R1+0x6f8], R6 ;  /* 0x0006f80601007387 */ /* 0x0001e80000100a00 */
[----:B0-----:R-:W2:Y:S04]  /*9e30*/  LDL.LU.64 R6, [R1+0x38] ;  /* 0x0000380001067983 */ /* 0x001ea80000300a00 */
[----:B--2---:R-:W-:Y:S04]  /*9e40*/  STL.64 [R1+0x710], R6 ;  /* 0x0007100601007387 */ /* 0x004fe80000100a00 */
[----:B----4-:R-:W-:Y:S04]  /*9e50*/  STL.64 [R1+0x6c0], R10 ;  /* 0x0006c00a01007387 */ /* 0x010fe80000100a00 */
        /* <DEDUP_REMOVED lines=23> */
[----:B---3--:R-:W-:Y:S03]  /*9fd0*/  HMMA.16816.F32 R16, R24, R14, R16 ;  /* 0x0000000e1810723c */ /* 0x008fe60000001810 */
[----:B------:R-:W0:Y:S04]  /*9fe0*/  LDSM.16.MT88.4 R24, [R29+0x4380] ;  /* 0x004380001d18783b */ /* 0x000e280000004200 */
[----:B----4-:R-:W-:Y:S04]  /*9ff0*/  STL.64 [R1+0x720], R10 ;  /* 0x0007200a01007387 */ /* 0x010fe80000100a00 */
[----:B--2---:R1:W-:Y:S04]  /*a000*/  STL.64 [R1+0x718], R8 ;  /* 0x0007180801007387 */ /* 0x0043e80000100a00 */
[----:B-1----:R-:W2:Y:S04]  /*a010*/  LDL.LU R8, [R1+0x110] ;  /* 0x0001100001087983 */ /* 0x002ea80000300800 */
[----:B------:R-:W2:Y:S04]  /*a020*/  LDL.LU R9, [R1+0x114] ;  /* 0x0001140001097983 */ /* 0x000ea80000300800 */
[----:B------:R-:W2:Y:S04]  /*a030*/  LDL.LU R10, [R1+0x118] ;  /* 0x00011800010a7983 */ /* 0x000ea80000300800 */
[----:B------:R-:W2:Y:S04]  /*a040*/  LDL.LU R11, [R1+0x11c] ;  /* 0x00011c00010b7983 */ /* 0x000ea80000300800 */
[----:B------:R1:W-:Y:S04]  /*a050*/  STL.64 [R1+0x6a0], R14 ;  /* 0x0006a00e01007387 */ /* 0x0003e80000100a00 */
[----:B------:R-:W3:Y:S04]  /*a060*/  LDL.LU R12, [R1+0xb0] ;  /* 0x0000b000010c7983 */ /* 0x000ee80000300800 */
[----:B------:R-:W-:Y:S04]  /*a070*/  STL.64 [R1+0x120], R16 ;  /* 0x0001201001007387 */ /* 0x000fe80000100a00 */
[----:B------:R-:W-:Y:S04]  /*a080*/  STL.64 [R1+0x128], R18 ;  /* 0x0001281201007387 */ /* 0x000fe80000100a00 */
[----:B------:R-:W2:Y:S01]  /*a090*/  LDSM.16.MT88.4 R16, [R29+0x4280] ;  /* 0x004280001d10783b */ /* 0x000ea20000004200 */
[----:B------:R-:W-:-:S02]  /*a0a0*/  IMAD.MOV.U32 R6, RZ, RZ, R2 ;  /* 0x000000ffff067224 */ /* 0x000fc400078e0002 */
[----:B------:R-:W-:Y:S01]  /*a0b0*/  IMAD.MOV.U32 R7, RZ, RZ, R0 ;  /* 0x000000ffff077224 */ /* 0x000fe200078e0000 */
[----:B------:R-:W3:Y:S04]  /*a0c0*/  LDL.LU R13, [R1+0xb4] ;  /* 0x0000b400010d7983 */ /* 0x000ee80000300800 */
[----:B-1----:R-:W3:Y:S04]  /*a0d0*/  LDL.LU R14, [R1+0xb8] ;  /* 0x0000b800010e7983 */ /* 0x002ee80000300800 */
[----:B------:R-:W3:Y:S04]  /*a0e0*/  LDL.LU R15, [R1+0xbc] ;  /* 0x0000bc00010f7983 */ /* 0x000ee80000300800 */
[----:B0-----:R-:W-:Y:S04]  /*a0f0*/  STL.64 [R1+0x608], R26 ;  /* 0x0006081a01007387 */ /* 0x001fe80000100a00 */
[----:B------:R0:W-:Y:S04]  /*a100*/  STL.64 [R1+0x600], R24 ;  /* 0x0006001801007387 */ /* 0x0001e80000100a00 */
[----:B0-----:R-:W4:Y:S04]  /*a110*/  LDL.LU R24, [R1+0x50] ;  /* 0x0000500001187983 */ /* 0x001f280000300800 */
[----:B------:R-:W4:Y:S04]  /*a120*/  LDL.LU R25, [R1+0x54] ;  /* 0x0000540001197983 */ /* 0x000f280000300800 */
[----:B------:R-:W4:Y:S04]  /*a130*/  LDL.LU R26, [R1+0x58] ;  /* 0x00005800011a7983 */ /* 0x000f280000300800 */
[----:B------:R-:W4:Y:S01]  /*a140*/  LDL.LU R27, [R1+0x5c] ;  /* 0x00005c00011b7983 */ /* 0x000f220000300800 */
[----:B--2---:R-:W-:Y:S03]  /*a150*/  HMMA.16816.F32 R4, R16, R6, R8 ;  /* 0x000000061004723c */ /* 0x004fe60000001808 */
[----:B------:R-:W2:Y:S04]  /*a160*/  LDL.LU.64 R10, [R1+0x720] ;  /* 0x00072000010a7983 */ /* 0x000ea80000300a00 */
[----:B------:R-:W2:-:S12]  /*a170*/  LDL.LU.64 R8, [R1+0x718] ;  /* 0x0007180001087983 */ /* 0x000e980000300a00 */
        /* <DEDUP_REMOVED lines=30> */
[----:B--2---:R-:W-:-:S15]  /*a360*/  HMMA.16816.F32 R8, R16, R6, R8 ;  /* 0x000000061008723c */ /* 0x004fde0000001808 */
[----:B------:R-:W-:-:S04]  /*a370*/  NOP ;  /* 0x0000000000007918 */ /* 0x000fc80000000000 */
[----:B------:R-:W-:Y:S04]  /*a380*/  STL.64 [R1+0xc0], R8 ;  /* 0x0000c00801007387 */ /* 0x000fe80000100a00 */
[----:B------:R0:W-:Y:S04]  /*a390*/  STL.64 [R1+0xc8], R10 ;  /* 0x0000c80a01007387 */ /* 0x0001e80000100a00 */
[----:B0-----:R-:W3:Y:S02]  /*a3a0*/  LDL.LU.64 R10, [R1+0x6a8] ;  /* 0x0006a800010a7983 */ /* 0x001ee40000300a00 */
[----:B---3--:R-:W-:-:S15]  /*a3b0*/  HMMA.16816.F32 R12, R16, R10, R12 ;  /* 0x0000000a100c723c */ /* 0x008fde000000180c */
[----:B------:R-:W-:-:S04]  /*a3c0*/  NOP ;  /* 0x0000000000007918 */ /* 0x000fc80000000000 */
[----:B------:R-:W-:Y:S04]  /*a3d0*/  STL.64 [R1+0xb0], R12 ;  /* 0x0000b00c01007387 */ /* 0x000fe80000100a00 */
[----:B------:R0:W-:Y:S04]  /*a3e0*/  STL.64 [R1+0xb8], R14 ;  /* 0x0000b80e01007387 */ /* 0x0001e80000100a00 */
[----:B0-----:R-:W4:Y:S04]  /*a3f0*/  LDL.LU.64 R14, [R1+0x6a0] ;  /* 0x0006a000010e7983 */ /* 0x001f280000300a00 */
[----:B------:R-:W-:Y:S04]  /*a400*/  STL.64 [R1+0x670], R10 ;  /* 0x0006700a01007387 */ /* 0x000fe80000100a00 */
[----:B------:R-:W2:Y:S04]  /*a410*/  LDL.LU.64 R4, [R1+0x458] ;  /* 0x0004580001047983 */ /* 0x000ea80000300a00 */
[----:B------:R0:W-:Y:S04]  /*a420*/  STL.64 [R1+0x638], R6 ;  /* 0x0006380601007387 */ /* 0x0001e80000100a00 */
[----:B--2---:R-:W-:Y:S04]  /*a430*/  STL.64 [R1+0x630], R4 ;  /* 0x0006300401007387 */ /* 0x004fe80000100a00 */
[----:B0-----:R-:W2:Y:S04]  /*a440*/  LDL.LU.64 R6, [R1+0x8] ;  /* 0x0000080001067983 */ /* 0x001ea80000300a00 */
[----:B--2---:R4:W-:Y:S04]  /*a450*/  STL.64 [R1+0x650], R6 ;  /* 0x0006500601007387 */ /* 0x0049e80000100a00 */
[----:B------:R-:W2:Y:S04]  /*a460*/  LDL.LU.64 R12, [R1+0x460] ;  /* 0x00046000010c7983 */ /* 0x000ea80000300a00 */
[----:B------:R-:W3:Y:S01]  /*a470*/  LDL.LU R8, [R1+0x280] ;  /* 0x0002800001087983 */ /* 0x000ee20000300800 */
[----:B----4-:R-:W-:-:S15]  /*a480*/  HMMA.16816.F32 R4, R16, R14, R24 ;  /* 0x0000000e1004723c */ /* 0x010fde0000001818 */
[----:B------:R-:W-:-:S04]  /*a490*/  NOP ;  /* 0x0000000000007918 */ /* 0x000fc80000000000 */
[----:B------:R-:W-:Y:S04]  /*a4a0*/  STL.64 [R1+0x50], R4 ;  /* 0x0000500401007387 */ /* 0x000fe80000100a00 */
[----:B------:R-:W-:Y:S04]  /*a4b0*/  STL.64 [R1+0x58], R6 ;  /* 0x0000580601007387 */ /* 0x000fe80000100a00 */
[----:B------:R-:W3:Y:S04]  /*a4c0*/  LDL.LU R9, [R1+0x284] ;  /* 0x0002840001097983 */ /* 0x000ee80000300800 */
[----:B------:R-:W4:Y:S04]  /*a4d0*/  LDL.LU R10, [R1+0x288] ;  /* 0x00028800010a7983 */ /* 0x000f280000300800 */
[----:B------:R-:W4:Y:S04]  /*a4e0*/  LDL.LU R11, [R1+0x28c] ;  /* 0x00028c00010b7983 */ /* 0x000f280000300800 */
[----:B----4-:R-:W-:Y:S04]  /*a4f0*/  STL.64 [R1+0x680], R10 ;  /* 0x0006800a01007387 */ /* 0x010fe80000100a00 */
[----:B---3--:R0:W-:Y:S04]  /*a500*/  STL.64 [R1+0x678], R8 ;  /* 0x0006780801007387 */ /* 0x0081e80000100a00 */
[----:B0-----:R-:W3:Y:S04]  /*a510*/  LDL.LU R8, [R1+0x290] ;  /* 0x0002900001087983 */ /* 0x001ee80000300800 */
[----:B------:R-:W3:Y:S04]  /*a520*/  LDL.LU R9, [R1+0x294] ;  /* 0x0002940001097983 */ /* 0x000ee80000300800 */
[----:B------:R-:W4:Y:S04]  /*a530*/  LDL.LU R10, [R1+0x298] ;  /* 0x00029800010a7983 */ /* 0x000f280000300800 */
[----:B------:R-:W4:Y:S04]  /*a540*/  LDL.LU R11, [R1+0x29c] ;  /* 0x00029c00010b7983 */ /* 0x000f280000300800 */
[----:B----4-:R0:W-:Y:S04]  /*a550*/  STL.64 [R1+0x690], R10 ;  /* 0x0006900a01007387 */ /* 0x0101e80000100a00 */
[----:B---3--:R-:W-:Y:S04]  /*a560*/  STL.64 [R1+0x688], R8 ;  /* 0x0006880801007387 */ /* 0x008fe80000100a00 */
[----:B0-----:R-:W3:Y:S04]  /*a570*/  LDL.LU.64 R10, [R1+0x48] ;  /* 0x00004800010a7983 */ /* 0x001ee80000300a00 */
[----:B------:R-:W4:Y:S04]  /*a580*/  LDL.LU.64 R6, [R1+0x18] ;  /* 0x0000180001067983 */ /* 0x000f280000300a00 */
[----:B----4-:R0:W-:Y:S04]  /*a590*/  STL.64 [R1+0x668], R6 ;  /* 0x0006680601007387 */ /* 0x0101e80000100a00 */
[----:B0-----:R-:W4:Y:S04]  /*a5a0*/  LDL.LU.64 R6, [R1+0x28] ;  /* 0x0000280001067983 */ /* 0x001f280000300a00 */
[----:B----4-:R0:W-:Y:S04]  /*a5b0*/  STL.64 [R1+0x698], R6 ;  /* 0x0006980601007387 */ /* 0x0101e80000100a00 */
[----:B------:R-:W3:Y:S04]  /*a5c0*/  LDL.LU R4, [R1+0x2a0] ;  /* 0x0002a00001047983 */ /* 0x000ee80000300800 */
[----:B------:R-:W3:Y:S04]  /*a5d0*/  LDL.LU R5, [R1+0x2a4] ;  /* 0x0002a40001057983 */ /* 0x000ee80000300800 */
[----:B0-----:R-:W3:Y:S04]  /*a5e0*/  LDL.LU R6, [R1+0x2a8] ;  /* 0x0002a80001067983 */ /* 0x001ee80000300800 */
[----:B------:R-:W3:Y:S04]  /*a5f0*/  LDL.LU R7, [R1+0x2ac] ;  /* 0x0002ac0001077983 */ /* 0x000ee80000300800 */
[----:B------:R-:W-:Y:S04]  /*a600*/  STL.64 [R1+0x618], R14 ;  /* 0x0006180e01007387 */ /* 0x000fe80000100a00 */
[----:B--2---:R-:W-:Y:S04]  /*a610*/  STL.64 [R1+0x610], R12 ;  /* 0x0006100c01007387 */ /* 0x004fe80000100a00 */
[----:B------:R-:W2:Y:S04]  /*a620*/  LDL.LU R24, [R1+0xa0] ;  /* 0x0000a00001187983 */ /* 0x000ea80000300800 */
        /* <DEDUP_REMOVED lines=10> */
[----:B----4-:R-:W-:Y:S04]  /*a6d0*/  STL.64 [R1+0x648], R26 ;  /* 0x0006481a01007387 */ /* 0x010fe80000100a00 */
[----:B--2---:R0:W-:Y:S04]  /*a6e0*/  STL.64 [R1+0x640], R24 ;  /* 0x0006401801007387 */ /* 0x0041e80000100a00 */
[----:B0-----:R-:W2:Y:S04]  /*a6f0*/  LDL.LU R24, [R1+0x260] ;  /* 0x0002600001187983 */ /* 0x001ea80000300800 */
[----:B------:R-:W2:Y:S04]  /*a700*/  LDL.LU R25, [R1+0x264] ;  /* 0x0002640001197983 */ /* 0x000ea80000300800 */
[----:B------:R-:W3:Y:S04]  /*a710*/  LDL.LU R26, [R1+0x268] ;  /* 0x00026800011a7983 */ /* 0x000ee80000300800 */
[----:B------:R-:W3:Y:S01]  /*a720*/  LDL.LU R27, [R1+0x26c] ;  /* 0x00026c00011b7983 */ /* 0x000ee20000300800 */
[----:B------:R-:W-:-:S02]  /*a730*/  IMAD.MOV.U32 R18, RZ, RZ, R2 ;  /* 0x000000ffff127224 */ /* 0x000fc400078e0002 */
[----:B------:R-:W-:Y:S02]  /*a740*/  IMAD.MOV.U32 R19, RZ, RZ, R0 ;  /* 0x000000ffff137224 */ /* 0x000fe400078e0000 */
[----:B------:R-:W-:Y:S02]  /*a750*/  IMAD.MOV.U32 R2, RZ, RZ, R10 ;  /* 0x000000ffff027224 */ /* 0x000fe400078e000a */
[----:B------:R-:W-:Y:S01]  /*a760*/  IMAD.MOV.U32 R0, RZ, RZ, R11 ;  /* 0x000000ffff007224 */ /* 0x000fe200078e000b */
[----:B---3--:R-:W-:Y:S04]  /*a770*/  STL.64 [R1+0x660], R26 ;  /* 0x0006601a01007387 */ /* 0x008fe80000100a00 */
[----:B--2---:R0:W-:Y:S04]  /*a780*/  STL.64 [R1+0x658], R24 ;  /* 0x0006581801007387 */ /* 0x0041e80000100a00 */
[----:B0-----:R-:W2:Y:S04]  /*a790*/  LDL.LU R24, [R1+0x270] ;  /* 0x0002700001187983 */ /* 0x001ea80000300800 */
[----:B------:R-:W2:Y:S04]  /*a7a0*/  LDL.LU R25, [R1+0x274] ;  /* 0x0002740001197983 */ /* 0x000ea80000300800 */
[----:B------:R-:W2:Y:S04]  /*a7b0*/  LDL.LU R26, [R1+0x278] ;  /* 0x00027800011a7983 */ /* 0x000ea80000300800 */
[----:B------:R-:W2:Y:S04]  /*a7c0*/  LDL.LU R27, [R1+0x27c] ;  /* 0x00027c00011b7983 */ /* 0x000ea80000300800 */
[----:B------:R-:W3:Y:S04]  /*a7d0*/  LDL.LU R12, [R1+0x240] ;  /* 0x00024000010c7983 */ /* 0x000ee80000300800 */
[----:B------:R-:W3:Y:S04]  /*a7e0*/  LDL.LU R13, [R1+0x244] ;  /* 0x00024400010d7983 */ /* 0x000ee80000300800 */
[----:B------:R-:W3:Y:S04]  /*a7f0*/  LDL.LU R14, [R1+0x248] ;  /* 0x00024800010e7983 */ /* 0x000ee80000300800 */
[----:B------:R-:W3:Y:S04]  /*a800*/  LDL.LU R15, [R1+0x24c] ;  /* 0x00024c00010f7983 */ /* 0x000ee80000300800 */
[----:B------:R-:W-:Y:S04]  /*a810*/  STL.64 [R1+0x2a0], R4 ;  /* 0x0002a00401007387 */ /* 0x000fe80000100a00 */
[----:B------:R0:W-:Y:S04]  /*a820*/  STL.64 [R1+0x2a8], R6 ;  /* 0x0002a80601007387 */ /* 0x0001e80000100a00 */
[----:B0-----:R-:W4:Y:S04]  /*a830*/  LDL.LU.64 R6, [R1+0x698] ;  /* 0x0006980001067983 */ /* 0x001f280000300a00 */
[----:B------:R-:W2:Y:S04]  /*a840*/  LDL.LU.64 R10, [R1+0x690] ;  /* 0x00069000010a7983 */ /* 0x000ea80000300a00 */
[----:B------:R-:W2:Y:S02]  /*a850*/  LDL.LU.64 R8, [R1+0x688] ;  /* 0x0006880001087983 */ /* 0x000ea40000300a00 */
[----:B--2---:R-:W-:-:S15]  /*a860*/  HMMA.16816.F32 R8, R20, R18, R8 ;  /* 0x000000121408723c */ /* 0x004fde0000001808 */
[----:B------:R-:W-:-:S04]  /*a870*/  NOP ;  /* 0x0000000000007918 */ /* 0x000fc80000000000 */
[----:B------:R-:W-:Y:S04]  /*a880*/  STL.64 [R1+0x290], R8 ;  /* 0x0002900801007387 */ /* 0x000fe80000100a00 */
[----:B------:R0:W-:Y:S04]  /*a890*/  STL.64 [R1+0x298], R10 ;  /* 0x0002980a01007387 */ /* 0x0001e80000100a00 */
[----:B0-----:R-:W4:Y:S04]  /*a8a0*/  LDL.LU.64 R10, [R1+0x680] ;  /* 0x00068000010a7983 */ /* 0x001f280000300a00 */
[----:B------:R-:W4:Y:S04]  /*a8b0*/  LDL.LU.64 R8, [R1+0x678] ;  /* 0x0006780001087983 */ /* 0x000f280000300a00 */
[----:B------:R-:W-:Y:S01]  /*a8c0*/  STL.64 [R1+0x5e8], R18 ;  /* 0x0005e81201007387 */ /* 0x000fe20000100a00 */
[----:B----4-:R-:W-:-:S15]  /*a8d0*/  HMMA.16816.F32 R8, R20, R6, R8 ;  /* 0x000000061408723c */ /* 0x010fde0000001808 */
[----:B------:R-:W-:-:S04]  /*a8e0*/  NOP ;  /* 0x0000000000007918 */ /* 0x000fc80000000000 */
[----:B------:R0:W-:Y:S04]  /*a8f0*/  STL.64 [R1+0x280], R8 ;  /* 0x0002800801007387 */ /* 0x0001e80000100a00 */
[----:B------:R1:W-:Y:S01]  /*a900*/  STL.64 [R1+0x288], R10 ;  /* 0x0002880a01007387 */ /* 0x0003e20000100a00 */
[----:B0-----:R-:W-:Y:S02]  /*a910*/  IMAD.MOV.U32 R9, RZ, RZ, R6 ;  /* 0x000000ffff097224 */ /* 0x001fe400078e0006 */
[----:B------:R-:W-:Y:S01]  /*a920*/  IMAD.MOV.U32 R8, RZ, RZ, R7 ;  /* 0x000000ffff087224 */ /* 0x000fe200078e0007 */
[----:B-1----:R-:W3:Y:S04]  /*a930*/  LDL.LU.64 R10, [R1+0x670] ;  /* 0x00067000010a7983 */ /* 0x002ee80000300a00 */
[----:B------:R-:W2:Y:S01]  /*a940*/  LDL.LU.64 R6, [R1+0x668] ;  /* 0x0006680001067983 */ /* 0x000ea20000300a00 */
[----:B------:R-:W-:Y:S01]  /*a950*/  IMAD.MOV.U32 R18, RZ, RZ, R2 ;  /* 0x000000ffff127224 */ /* 0x000fe200078e0002 */
        /* <DEDUP_REMOVED lines=18> */
[----:B------:R-:W2:Y:S04]  /*aa80*/  LDL.LU.64 R6, [R1+0x638] ;  /* 0x0006380001067983 */ /* 0x000ea80000300a00 */
[----:B------:R-:W4:Y:S01]  /*aa90*/  LDL.LU.64 R4, [R1+0x630] ;  /* 0x0006300001047983 */ /* 0x000f220000300a00 */
[----:B--2---:R-:W-:-:S15]  /*aaa0*/  HMMA.16816.F32 R24, R20, R6, R24 ;  /* 0x000000061418723c */ /* 0x004fde0000001818 */
[----:B------:R-:W-:-:S04]  /*aab0*/  NOP ;  /* 0x0000000000007918 */ /* 0x000fc80000000000 */
[----:B------:R-:W-:Y:S04]  /*aac0*/  STL.64 [R1+0x250], R24 ;  /* 0x0002501801007387 */ /* 0x000fe80000100a00 */
[----:B------:R0:W-:Y:S04]  /*aad0*/  STL.64 [R1+0x258], R26 ;  /* 0x0002581a01007387 */ /* 0x0001e80000100a00 */
[----:B0-----:R-:W2:Y:S04]  /*aae0*/  LDL.LU.64 R26, [R1+0x628] ;  /* 0x00062800011a7983 */ /* 0x001ea80000300a00 */
[----:B------:R-:W2:Y:S04]  /*aaf0*/  LDL.LU.64 R24, [R1+0x620] ;  /* 0x0006200001187983 */ /* 0x000ea80000300a00 */
[----:B------:R0:W-:Y:S04]  /*ab00*/  STL.64 [R1+0x5b8], R6 ;  /* 0x0005b80601007387 */ /* 0x0001e80000100a00 */
[----:B----4-:R1:W-:Y:S01]  /*ab10*/  STL.64 [R1+0x5b0], R4 ;  /* 0x0005b00401007387 */ /* 0x0103e20000100a00 */
[----:B0-----:R-:W-:-:S02]  /*ab20*/  IMAD.MOV.U32 R6, RZ, RZ, R9 ;  /* 0x000000ffff067224 */ /* 0x001fc400078e0009 */
[----:B------:R-:W-:-:S05]  /*ab30*/  IMAD.MOV.U32 R7, RZ, RZ, R8 ;  /* 0x000000ffff077224 */ /* 0x000fca00078e0008 */
[----:B------:R0:W-:Y:S04]  /*ab40*/  STL.64 [R1+0x5e0], R6 ;  /* 0x0005e00601007387 */ /* 0x0001e80000100a00 */
[----:B-1----:R-:W4:Y:S04]  /*ab50*/  LDL.LU R4, [R1+0x80] ;  /* 0x0000800001047983 */ /* 0x002f280000300800 */
[----:B------:R-:W4:Y:S04]  /*ab60*/  LDL.LU R5, [R1+0x84] ;  /* 0x0000840001057983 */ /* 0x000f280000300800 */
[----:B0-----:R-:W2:Y:S04]  /*ab70*/  LDL.LU R6, [R1+0x88] ;  /* 0x0000880001067983 */ /* 0x001ea80000300800 */
[----:B------:R-:W2:Y:S01]  /*ab80*/  LDL.LU R7, [R1+0x8c] ;  /* 0x00008c0001077983 */ /* 0x000ea20000300800 */
[C---:B---3--:R-:W-:Y:S03]  /*ab90*/  HMMA.16816.F32 R12, R20.reuse, R10, R12 ;  /* 0x0000000a140c723c */ /* 0x048fe6000000180c */
[----:B--2---:R-:W-:Y:S04]  /*aba0*/  STL.64 [R1+0x5f8], R6 ;  /* 0x0005f80601007387 */ /* 0x004fe80000100a00 */
[----:B----4-:R0:W-:Y:S04]  /*abb0*/  STL.64 [R1+0x5f0], R4 ;  /* 0x0005f00401007387 */ /* 0x0101e80000100a00 */
[----:B0-----:R-:W2:Y:S04]  /*abc0*/  LDL.LU R4, [R1+0x90] ;  /* 0x0000900001047983 */ /* 0x001ea80000300800 */
[----:B------:R-:W2:Y:S04]  /*abd0*/  LDL.LU R5, [R1+0x94] ;  /* 0x0000940001057983 */ /* 0x000ea80000300800 */
[----:B------:R-:W2:Y:S04]  /*abe0*/  LDL.LU R6, [R1+0x98] ;  /* 0x0000980001067983 */ /* 0x000ea80000300800 */
[----:B------:R-:W2:Y:S04]  /*abf0*/  LDL.LU R7, [R1+0x9c] ;  /* 0x00009c0001077983 */ /* 0x000ea80000300800 */
[----:B------:R-:W-:Y:S04]  /*ac00*/  STL.64 [R1+0x240], R12 ;  /* 0x0002400c01007387 */ /* 0x000fe80000100a00 */
[----:B------:R0:W-:Y:S04]  /*ac10*/  STL.64 [R1+0x248], R14 ;  /* 0x0002480e01007387 */ /* 0x0001e80000100a00 */
[----:B0-----:R-:W3:Y:S04]  /*ac20*/  LDL.LU.64 R14, [R1+0x618] ;  /* 0x00061800010e7983 */ /* 0x001ee80000300a00 */
[----:B------:R-:W4:Y:S01]  /*ac30*/  LDL.LU.64 R12, [R1+0x610] ;  /* 0x00061000010c7983 */ /* 0x000f220000300a00 */
[----:B---3--:R-:W-:Y:S03]  /*ac40*/  HMMA.16816.F32 R20, R20, R14, R24 ;  /* 0x0000000e1414723c */ /* 0x008fe60000001818 */
[----:B------:R-:W2:Y:S04]  /*ac50*/  LDL.LU.64 R26, [R1+0x608] ;  /* 0x00060800011a7983 */ /* 0x000ea80000300a00 */
[----:B------:R-:W2:Y:S04]  /*ac60*/  LDL.LU.64 R24, [R1+0x600] ;  /* 0x0006000001187983 */ /* 0x000ea80000300a00 */
[----:B------:R-:W-:Y:S04]  /*ac70*/  STL.64 [R1+0x5c8], R14 ;  /* 0x0005c80e01007387 */ /* 0x000fe80000100a00 */
[----:B----4-:R0:W-:Y:S04]  /*ac80*/  STL.64 [R1+0x5c0], R12 ;  /* 0x0005c00c01007387 */ /* 0x0101e80000100a00 */
[----:B------:R-:W-:Y:S04]  /*ac90*/  STL.64 [R1+0xa0], R20 ;  /* 0x0000a01401007387 */ /* 0x000fe80000100a00 */
[----:B------:R1:W-:Y:S04]  /*aca0*/  STL.64 [R1+0xa8], R22 ;  /* 0x0000a81601007387 */ /* 0x0003e80000100a00 */
[----:B0-----:R-:W3:Y:S04]  /*acb0*/  LDL.LU R12, [R1+0x420] ;  /* 0x00042000010c7983 */ /* 0x001ee80000300800 */
[----:B------:R-:W3:Y:S04]  /*acc0*/  LDL.LU R13, [R1+0x424] ;  /* 0x00042400010d7983 */ /* 0x000ee80000300800 */
[----:B------:R-:W3:Y:S01]  /*acd0*/  LDL.LU R14, [R1+0x428] ;  /* 0x00042800010e7983 */ /* 0x000ee20000300800 */
[----:B-1----:R-:W0:Y:S03]  /*ace0*/  LDC R23, c[0x0][0x3ac] ;  /* 0x0000eb00ff177b82 */ /* 0x002e260000000800 */
[----:B------:R-:W3:Y:S04]  /*acf0*/  LDL.LU R15, [R1+0x42c] ;  /* 0x00042c00010f7983 */ /* 0x000ee80000300800 */
[----:B------:R-:W4:Y:S01]  /*ad00*/  LDL.LU.64 R8, [R1+0x468] ;  /* 0x0004680001087983 */ /* 0x000f220000300a00 */
[----:B--2---:R-:W-:Y:S03]  /*ad10*/  HMMA.16816.F32 R16, R24, R18, R4 ;  /* 0x000000121810723c */ /* 0x004fe60000001804 */
[----:B------:R-:W2:Y:S04]  /*ad20*/  LDL.LU.64 R6, [R1+0x5f8] ;  /* 0x0005f80001067983 */ /* 0x000ea80000300a00 */
[----:B------:R-:W2:-:S12]  /*ad30*/  LDL.LU.64 R4, [R1+0x5f0] ;  /* 0x0005f00001047983 */ /* 0x000e980000300a00 */
[----:B------:R-:W-:Y:S04]  /*ad40*/  STL.64 [R1+0x90], R16 ;  /* 0x0000901001007387 */ /* 0x000fe80000100a00 */
[----:B------:R1:W-:Y:S04]  /*ad50*/  STL.64 [R1+0x98], R18 ;  /* 0x0000981201007387 */ /* 0x0003e80000100a00 */
[----:B-1----:R-:W2:Y:S02]  /*ad60*/  LDL.LU.64 R18, [R1+0x5e8] ;  /* 0x0005e80001127983 */ /* 0x002ea40000300a00 */
[----:B--2---:R-:W-:Y:S02]  /*ad70*/  HMMA.16816.F32 R16, R24, R18, R4 ;  /* 0x000000121810723c */ /* 0x004fe40000001804 */
[----:B------:R-:W3:Y:S04]  /*ad80*/  LDL.LU.64 R6, [R1+0x5e0] ;  /* 0x0005e00001067983 */ /* 0x000ee80000300a00 */
[----:B------:R-:W2:-:S13]  /*ad90*/  LDL.LU.64 R20, [R1+0x498] ;  /* 0x0004980001147983 */ /* 0x000e9a0000300a00 */
[----:B------:R1:W-:Y:S04]  /*ada0*/  STL.64 [R1+0x80], R16 ;  /* 0x0000801001007387 */ /* 0x0003e80000100a00 */
[----:B------:R0:W-:Y:S04]  /*adb0*/  STL.64 [R1+0x88], R18 ;  /* 0x0000881201007387 */ /* 0x0001e80000100a00 */
[----:B-1----:R-:W2:Y:S04]  /*adc0*/  LDL.LU R16, [R1+0x3f0] ;  /* 0x0003f00001107983 */ /* 0x002ea80000300800 */
[----:B------:R-:W2:Y:S04]  /*add0*/  LDL.LU R17, [R1+0x3f4] ;  /* 0x0003f40001117983 */ /* 0x000ea80000300800 */
[----:B0-----:R-:W2:Y:S04]  /*ade0*/  LDL.LU R18, [R1+0x3f8] ;  /* 0x0003f80001127983 */ /* 0x001ea80000300800 */
[----:B------:R-:W2:Y:S04]  /*adf0*/  LDL.LU R19, [R1+0x3fc] ;  /* 0x0003fc0001137983 */ /* 0x000ea80000300800 */
[----:B--2---:R-:W-:Y:S04]  /*ae00*/  STL.64 [R1+0x578], R18 ;  /* 0x0005781201007387 */ /* 0x004fe80000100a00 */
[----:B------:R0:W-:Y:S04]  /*ae10*/  STL.64 [R1+0x570], R16 ;  /* 0x0005701001007387 */ /* 0x0001e80000100a00 */
[----:B0-----:R-:W2:Y:S01]  /*ae20*/  LDL.LU.64 R16, [R1+0x480] ;  /* 0x0004800001107983 */ /* 0x001ea20000300a00 */
[----:B------:R-:W-:-:S02]  /*ae30*/  IMAD.MOV.U32 R18, RZ, RZ, R28 ;  /* 0x000000ffff127224 */ /* 0x000fc400078e001c */
[----:B------:R-:W-:Y:S01]  /*ae40*/  IMAD.MOV.U32 R19, RZ, RZ, R0 ;  /* 0x000000ffff137224 */ /* 0x000fe200078e0000 */
[----:B------:R-:W4:Y:S04]  /*ae50*/  LDL.LU R28, [R1+0x5dc] ;  /* 0x0005dc00011c7983 */ /* 0x000f280000300800 */
[----:B------:R-:W4:Y:S01]  /*ae60*/  LDL.LU R0, [R1+0x5d8] ;  /* 0x0005d80001007983 */ /* 0x000f220000300800 */
[----:B---3--:R-:W-:Y:S03]  /*ae70*/  HMMA.16816.F32 R4, R24, R6, R12 ;  /* 0x000000061804723c */ /* 0x008fe6000000180c */
[----:B------:R0:W-:Y:S02]  /*ae80*/  STL.64 [R1+0x598], R18 ;  /* 0x0005981201007387 */ /* 0x0001e40000100a00 */
[----:B0-----:R-:W-:-:S02]  /*ae90*/  IMAD.MOV.U32 R18, RZ, RZ, R3 ;  /* 0x000000ffff127224 */ /* 0x001fc400078e0003 */
[----:B------:R-:W-:Y:S01]  /*aea0*/  IMAD.MOV.U32 R19, RZ, RZ, R2 ;  /* 0x000000ffff137224 */ /* 0x000fe200078e0002 */
[----:B--2---:R-:W-:Y:S04]  /*aeb0*/  STL.64 [R1+0x590], R16 ;  /* 0x0005901001007387 */ /* 0x004fe80000100a00 */
[----:B------:R-:W2:Y:S04]  /*aec0*/  LDL.LU R3, [R1+0x5d4] ;  /* 0x0005d40001037983 */ /* 0x000ea80000300800 */
[----:B------:R-:W3:Y:S04]  /*aed0*/  LDL.LU R2, [R1+0x5d0] ;  /* 0x0005d00001027983 */ /* 0x000ee80000300800 */
[----:B------:R-:W2:Y:S04]  /*aee0*/  LDL.LU.64 R14, [R1+0x5c8] ;  /* 0x0005c800010e7983 */ /* 0x000ea80000300a00 */
[----:B------:R-:W3:Y:S01]  /*aef0*/  LDL.LU.64 R12, [R1+0x5c0] ;  /* 0x0005c000010c7983 */ /* 0x000ee20000300a00 */
[----:B------:R-:W-:-:S03]  /*af00*/  IMAD.SHL.U32 R23, R23, 0x20, RZ ;  /* 0x0000002017177824 */ /* 0x000fc600078e00ff */
[----:B------:R-:W-:Y:S04]  /*af10*/  STL.64 [R1+0x420], R4 ;  /* 0x0004200401007387 */ /* 0x000fe80000100a00 */
[----:B------:R0:W-:Y:S04]  /*af20*/  STL.64 [R1+0x428], R6 ;  /* 0x0004280601007387 */ /* 0x0001e80000100a00 */
[----:B0-----:R-:W4:Y:S04]  /*af30*/  LDL.LU.64 R6, [R1+0x5b8] ;  /* 0x0005b80001067983 */ /* 0x001f280000300a00 */
[----:B------:R-:W4:Y:S04]  /*af40*/  LDL.LU.64 R4, [R1+0x5b0] ;  /* 0x0005b00001047983 */ /* 0x000f280000300a00 */
[----:B--2---:R-:W-:Y:S01]  /*af50*/  STL.64 [R1+0x5a8], R14 ;  /* 0x0005a80e01007387 */ /* 0x004fe20000100a00 */
[----:B---3--:R-:W-:-:S05]  /*af60*/  IMAD.WIDE R12, R23, 0x2, R12 ;  /* 0x00000002170c7825 */ /* 0x008fca00078e020c */
[----:B------:R0:W-:Y:S04]  /*af70*/  STL.64 [R1+0x5a0], R12 ;  /* 0x0005a00c01007387 */ /* 0x0001e80000100a00 */
[----:B0-----:R-:W2:Y:S04]  /*af80*/  LDL.LU R12, [R1+0x410] ;  /* 0x00041000010c7983 */ /* 0x001ea80000300800 */
[----:B------:R-:W2:Y:S04]  /*af90*/  LDL.LU R13, [R1+0x414] ;  /* 0x00041400010d7983 */ /* 0x000ea80000300800 */
[----:B------:R-:W2:Y:S04]  /*afa0*/  LDL.LU R14, [R1+0x418] ;  /* 0x00041800010e7983 */ /* 0x000ea80000300800 */
[----:B------:R-:W2:Y:S01]  /*afb0*/  LDL.LU R15, [R1+0x41c] ;  /* 0x00041c00010f7983 */ /* 0x000ea20000300800 */
[----:B----4-:R-:W-:-:S05]  /*afc0*/  IMAD.WIDE R4, R23, 0x2, R4 ;  /* 0x0000000217047825 */ /* 0x010fca00078e0204 */
[----:B------:R-:W-:Y:S04]  /*afd0*/  STL [R1+0x508], R4 ;  /* 0x0005080401007387 */ /* 0x000fe80000100800 */
[----:B------:R0:W-:Y:S04]  /*afe0*/  STL [R1+0x504], R5 ;  /* 0x0005040501007387 */ /* 0x0001e80000100800 */
[----:B0-----:R-:W3:Y:S01]  /*aff0*/  LDL.LU.64 R4, [R1+0x470] ;  /* 0x0004700001047983 */ /* 0x001ee20000300a00 */
[----:B--2---:R-:W-:Y:S03]  /*b000*/  HMMA.16816.F32 R16, R24, R18, R12 ;  /* 0x000000121810723c */ /* 0x004fe6000000180c */
[----:B------:R-:W2:Y:S04]  /*b010*/  LDL.LU.64 R14, [R1+0x5a8] ;  /* 0x0005a800010e7983 */ /* 0x000ea80000300a00 */
[----:B------:R-:W4:-:S12]  /*b020*/  LDL.LU.64 R12, [R1+0x5a0] ;  /* 0x0005a000010c7983 */ /* 0x000f180000300a00 */
[----:B------:R-:W-:Y:S04]  /*b030*/  STL.64 [R1+0x410], R16 ;  /* 0x0004101001007387 */ /* 0x000fe80000100a00 */
[----:B------:R0:W-:Y:S04]  /*b040*/  STL.64 [R1+0x418], R18 ;  /* 0x0004181201007387 */ /* 0x0001e80000100a00 */
[----:B0-----:R-:W2:Y:S04]  /*b050*/  LDL.LU.64 R18, [R1+0x598] ;  /* 0x0005980001127983 */ /* 0x001ea80000300a00 */
[----:B------:R-:W3:Y:S04]  /*b060*/  LDL.LU.64 R16, [R1+0x590] ;  /* 0x0005900001107983 */ /* 0x000ee80000300a00 */
[----:B----4-:R-:W-:Y:S04]  /*b070*/  STL [R1+0x500], R12 ;  /* 0x0005000c01007387 */ /* 0x010fe80000100800 */
[----:B------:R0:W-:Y:S04]  /*b080*/  STL [R1+0x4fc], R13 ;  /* 0x0004fc0d01007387 */ /* 0x0001e80000100800 */
[----:B0-----:R-:W4:Y:S01]  /*b090*/  LDL.LU.64 R12, [R1+0x478] ;  /* 0x00047800010c7983 */ /* 0x001f220000300a00 */
[----:B------:R-:W-:-:S05]  /*b0a0*/  IMAD.WIDE R8, R23, 0x2, R8 ;  /* 0x0000000217087825 */ /* 0x000fca00078e0208 */
[----:B------:R-:W-:Y:S04]  /*b0b0*/  STL [R1+0x4f8], R8 ;  /* 0x0004f80801007387 */ /* 0x000fe80000100800 */
[----:B------:R-:W-:Y:S04]  /*b0c0*/  STL [R1+0x4f4], R9 ;  /* 0x0004f40901007387 */ /* 0x000fe80000100800 */
[----:B--2---:R-:W-:Y:S01]  /*b0d0*/  STL.64 [R1+0x588], R14 ;  /* 0x0005880e01007387 */ /* 0x004fe20000100a00 */
[----:B----4-:R-:W-:-:S05]  /*b0e0*/  IMAD.WIDE R12, R23, 0x2, R12 ;  /* 0x00000002170c7825 */ /* 0x010fca00078e020c */
[----:B------:R0:W-:Y:S04]  /*b0f0*/  STL.64 [R1+0x580], R12 ;  /* 0x0005800c01007387 */ /* 0x0001e80000100a00 */
[----:B0-----:R-:W2:Y:S04]  /*b100*/  LDL.LU R12, [R1+0x400] ;  /* 0x00040000010c7983 */ /* 0x001ea80000300800 */
[----:B------:R-:W2:Y:S04]  /*b110*/  LDL.LU R13, [R1+0x404] ;  /* 0x00040400010d7983 */ /* 0x000ea80000300800 */
[----:B------:R-:W2:Y:S04]  /*b120*/  LDL.LU R14, [R1+0x408] ;  /* 0x00040800010e7983 */ /* 0x000ea80000300800 */
[----:B------:R-:W2:Y:S01]  /*b130*/  LDL.LU R15, [R1+0x40c] ;  /* 0x00040c00010f7983 */ /* 0x000ea20000300800 */
[----:B---3--:R-:W-:-:S04]  /*b140*/  IMAD.WIDE R4, R23, 0x2, R4 ;  /* 0x0000000217047825 */ /* 0x008fc800078e0204 */
[----:B------:R-:W-:Y:S01]  /*b150*/  IMAD.WIDE R8, R23, 0x2, R16 ;  /* 0x0000000217087825 */ /* 0x000fe200078e0210 */
        /* <DEDUP_REMOVED lines=8> */
[----:B0-----:R-:W3:Y:S04]  /*b1e0*/  LDL.LU.64 R18, [R1+0x578] ;  /* 0x0005780001127983 */ /* 0x001ee80000300a00 */
[----:B------:R-:W3:Y:S04]  /*b1f0*/  LDL.LU.64 R16, [R1+0x570] ;  /* 0x0005700001107983 */ /* 0x000ee80000300a00 */
[----:B----4-:R-:W-:Y:S04]  /*b200*/  STL [R1+0x4e8], R12 ;  /* 0x0004e80c01007387 */ /* 0x010fe80000100800 */
[----:B------:R0:W-:Y:S04]  /*b210*/  STL [R1+0x4e4], R13 ;  /* 0x0004e40d01007387 */ /* 0x0001e80000100800 */
[----:B0-----:R-:W4:Y:S04]  /*b220*/  LDL.LU.64 R12, [R1+0x490] ;  /* 0x00049000010c7983 */ /* 0x001f280000300a00 */
[----:B------:R-:W-:Y:S04]  /*b230*/  STL [R1+0x4e0], R8 ;  /* 0x0004e00801007387 */ /* 0x000fe80000100800 */
[----:B------:R0:W-:Y:S04]  /*b240*/  STL [R1+0x4dc], R9 ;  /* 0x0004dc0901007387 */ /* 0x0001e80000100800 */
[----:B--2---:R-:W-:Y:S01]  /*b250*/  STL.64 [R1+0x568], R14 ;  /* 0x0005680e01007387 */ /* 0x004fe20000100a00 */
[----:B---3--:R-:W-:-:S04]  /*b260*/  IMAD.WIDE R4, R23, 0x2, R4 ;  /* 0x0000000217047825 */ /* 0x008fc800078e0204 */
[----:B0-----:R-:W-:-:S04]  /*b270*/  IMAD.WIDE R8, R23, 0x2, R20 ;  /* 0x0000000217087825 */ /* 0x001fc800078e0214 */
[----:B----4-:R-:W-:-:S05]  /*b280*/  IMAD.WIDE R12, R23, 0x2, R12 ;  /* 0x00000002170c7825 */ /* 0x010fca00078e020c */
[----:B------:R0:W-:Y:S02]  /*b290*/  STL.64 [R1+0x560], R12 ;  /* 0x0005600c01007387 */ /* 0x0001e40000100a00 */
[----:B0-----:R-:W-:Y:S02]  /*b2a0*/  HMMA.16816.F32 R12, R24, R6, R16 ;  /* 0x00000006180c723c */ /* 0x001fe40000001810 */
[----:B------:R-:W-:Y:S04]  /*b2b0*/  STL [R1+0x48c], R4 ;  /* 0x00048c0401007387 */ /* 0x000fe80000100800 */
[----:B------:R0:W-:Y:S04]  /*b2c0*/  STL [R1+0x488], R5 ;  /* 0x0004880501007387 */ /* 0x0001e80000100800 */
[----:B0-----:R-:W2:Y:S04]  /*b2d0*/  LDL.LU.64 R4, [R1+0x4a0] ;  /* 0x0004a00001047983 */ /* 0x001ea80000300a00 */
[----:B------:R-:W3:Y:S05]  /*b2e0*/  LDL.LU.64 R20, [R1+0x4d0] ;  /* 0x0004d00001147983 */ /* 0x000eea0000300a00 */
[----:B------:R-:W-:-:S02]  /*b2f0*/  IMAD.MOV.U32 R18, RZ, RZ, R14 ;  /* 0x000000ffff127224 */ /* 0x000fc400078e000e */
[----:B------:R-:W-:Y:S01]  /*b300*/  IMAD.MOV.U32 R17, RZ, RZ, R15 ;  /* 0x000000ffff117224 */ /* 0x000fe200078e000f */
[----:B------:R-:W-:Y:S04]  /*b310*/  STL.64 [R1+0x3f0], R12 ;  /* 0x0003f00c01007387 */ /* 0x000fe80000100a00 */
[----:B------:R0:W-:Y:S04]  /*b320*/  STL.64 [R1+0x3f8], R14 ;  /* 0x0003f80e01007387 */ /* 0x0001e80000100a00 */
[----:B0-----:R-:W4:Y:S04]  /*b330*/  LDL.LU.64 R14, [R1+0x568] ;  /* 0x00056800010e7983 */ /* 0x001f280000300a00 */
[----:B------:R-:W3:Y:S04]  /*b340*/  LDL.LU.64 R12, [R1+0x560] ;  /* 0x00056000010c7983 */ /* 0x000ee80000300a00 */
[----:B------:R-:W4:Y:S04]  /*b350*/  LDL.LU.64 R6, [R1+0x4b0] ;  /* 0x0004b00001067983 */ /* 0x000f280000300a00 */
[----:B------:R-:W-:Y:S04]  /*b360*/  STL [R1+0x55c], R18 ;  /* 0x00055c1201007387 */ /* 0x000fe80000100800 */
[----:B------:R0:W-:Y:S04]  /*b370*/  STL [R1+0x558], R17 ;  /* 0x0005581101007387 */ /* 0x0001e80000100800 */
[----:B------:R-:W4:Y:S04]  /*b380*/  LDL.LU R16, [R1+0x3e0] ;  /* 0x0003e00001107983 */ /* 0x000f280000300800 */
[----:B0-----:R-:W4:Y:S04]  /*b390*/  LDL.LU R17, [R1+0x3e4] ;  /* 0x0003e40001117983 */ /* 0x001f280000300800 */
[----:B------:R-:W4:Y:S04]  /*b3a0*/  LDL.LU R18, [R1+0x3e8] ;  /* 0x0003e80001127983 */ /* 0x000f280000300800 */
[----:B------:R-:W4:Y:S01]  /*b3b0*/  LDL.LU R19, [R1+0x3ec] ;  /* 0x0003ec0001137983 */ /* 0x000f220000300800 */
[----:B--2---:R-:W-:-:S03]  /*b3c0*/  IMAD.WIDE R4, R23, 0x2, R4 ;  /* 0x0000000217047825 */ /* 0x004fc600078e0204 */
[----:B---3--:R-:W-:Y:S04]  /*b3d0*/  STL [R1+0x484], R12 ;  /* 0x0004840c01007387 */ /* 0x008fe80000100800 */
[----:B------:R0:W-:Y:S04]  /*b3e0*/  STL [R1+0x480], R13 ;  /* 0x0004800d01007387 */ /* 0x0001e80000100800 */
[----:B0-----:R-:W2:Y:S04]  /*b3f0*/  LDL.LU.64 R12, [R1+0x4c8] ;  /* 0x0004c800010c7983 */ /* 0x001ea80000300a00 */
[----:B------:R-:W-:Y:S04]  /*b400*/  STL [R1+0x47c], R8 ;  /* 0x00047c0801007387 */ /* 0x000fe80000100800 */
[----:B------:R0:W-:Y:S04]  /*b410*/  STL [R1+0x478], R9 ;  /* 0x0004780901007387 */ /* 0x0001e80000100800 */
[----:B0-----:R-:W3:Y:S04]  /*b420*/  LDL.LU.64 R8, [R1+0x4a8] ;  /* 0x0004a80001087983 */ /* 0x001ee80000300a00 */
[----:B------:R-:W-:Y:S04]  /*b430*/  STL [R1+0x474], R4 ;  /* 0x0004740401007387 */ /* 0x000fe80000100800 */
[----:B------:R0:W-:Y:S04]  /*b440*/  STL [R1+0x470], R5 ;  /* 0x0004700501007387 */ /* 0x0001e80000100800 */
[----:B0-----:R-:W2:Y:S01]  /*b450*/  LDL.LU.64 R4, [R1+0x4b8] ;  /* 0x0004b80001047983 */ /* 0x001ea20000300a00 */
[----:B----4-:R-:W-:Y:S01]  /*b460*/  HMMA.16816.F32 R16, R24, R10, R16 ;  /* 0x0000000a1810723c */ /* 0x010fe20000001810 */
[----:B------:R-:W-:-:S15]  /*b470*/  IMAD.WIDE R6, R23, 0x2, R6 ;  /* 0x0000000217067825 */ /* 0x000fde00078e0206 */
[----:B------:R-:W-:-:S03]  /*b480*/  NOP ;  /* 0x0000000000007918 */ /* 0x000fc60000000000 */
[----:B------:R-:W-:Y:S04]  /*b490*/  STL.64 [R1+0x3e0], R16 ;  /* 0x0003e01001007387 */ /* 0x000fe80000100a00 */
[----:B------:R0:W-:Y:S04]  /*b4a0*/  STL.64 [R1+0x3e8], R18 ;  /* 0x0003e81201007387 */ /* 0x0001e80000100a00 */
[----:B0-----:R1:W5:Y:S04]  /*b4b0*/  LDL.LU R18, [R1+0x55c] ;  /* 0x00055c0001127983 */ /* 0x0013680000300800 */
[----:B------:R1:W5:Y:S04]  /*b4c0*/  LDL.LU R17, [R1+0x558] ;  /* 0x0005580001117983 */ /* 0x0003680000300800 */
[----:B------:R-:W4:Y:S01]  /*b4d0*/  LDL.LU.64 R10, [R1+0x4c0] ;  /* 0x0004c000010a7983 */ /* 0x000f220000300a00 */
[----:B---3--:R-:W-:-:S05]  /*b4e0*/  IMAD.WIDE R8, R23, 0x2, R8 ;  /* 0x0000000217087825 */ /* 0x008fca00078e0208 */
[----:B------:R-:W-:Y:S04]  /*b4f0*/  STL [R1+0x46c], R8 ;  /* 0x00046c0801007387 */ /* 0x000fe80000100800 */
[----:B------:R-:W-:Y:S04]  /*b500*/  STL [R1+0x468], R9 ;  /* 0x0004680901007387 */ /* 0x000fe80000100800 */
[----:B------:R0:W-:Y:S01]  /*b510*/  STL [R1+0x464], R6 ;  /* 0x0004640601007387 */ /* 0x0001e20000100800 */
[----:B--2---:R-:W-:-:S03]  /*b520*/  IMAD.WIDE R4, R23, 0x2, R4 ;  /* 0x0000000217047825 */ /* 0x004fc600078e0204 */
[----:B------:R-:W-:Y:S04]  /*b530*/  STL [R1+0x460], R7 ;  /* 0x0004600701007387 */ /* 0x000fe80000100800 */
[----:B------:R2:W-:Y:S04]  /*b540*/  STL [R1+0x45c], R4 ;  /* 0x00045c0401007387 */ /* 0x0005e80000100800 */
[----:B------:R3:W-:Y:S01]  /*b550*/  STL [R1+0x458], R5 ;  /* 0x0004580501007387 */ /* 0x0007e20000100800 */
[----:B0-----:R-:W-:Y:S02]  /*b560*/  IMAD.MOV.U32 R6, RZ, RZ, R0 ;  /* 0x000000ffff067224 */ /* 0x001fe400078e0000 */
[----:B--2---:R-:W-:-:S02]  /*b570*/  IMAD.MOV.U32 R4, RZ, RZ, R2 ;  /* 0x000000ffff047224 */ /* 0x004fc400078e0002 */
[----:B------:R-:W2:Y:S01]  /*b580*/  LDL.LU R2, [R1+0x554] ;  /* 0x0005540001027983 */ /* 0x000ea20000300800 */
[----:B---3--:R-:W-:-:S03]  /*b590*/  IMAD.MOV.U32 R5, RZ, RZ, R3 ;  /* 0x000000ffff057224 */ /* 0x008fc600078e0003 */
[----:B------:R-:W2:Y:S04]  /*b5a0*/  LDL.LU R3, [R1+0x550] ;  /* 0x0005500001037983 */ /* 0x000ea80000300800 */
[----:B------:R-:W3:Y:S01]  /*b5b0*/  LDL.LU R0, [R1+0x54c] ;  /* 0x00054c0001007983 */ /* 0x000ee20000300800 */
[----:B------:R-:W-:-:S03]  /*b5c0*/  IMAD.MOV.U32 R7, RZ, RZ, R28 ;  /* 0x000000ffff077224 */ /* 0x000fc600078e001c */
[----:B------:R1:W5:Y:S04]  /*b5d0*/  LDL.LU R28, [R1+0x548] ;  /* 0x00054800011c7983 */ /* 0x0003680000300800 */
[----:B------:R-:W-:Y:S01]  /*b5e0*/  HMMA.16816.F32 R24, R24, R14, R4 ;  /* 0x0000000e1818723c */ /* 0x000fe20000001804 */
[----:B------:R-:W-:Y:S02]  /*b5f0*/  IMAD.WIDE R6, R23, 0x2, R12 ;  /* 0x0000000217067825 */ /* 0x000fe400078e020c */
[----:B------:R-:W0:Y:S01]  /*b600*/  LDC R12, c[0x0][0x3a8] ;  /* 0x0000ea00ff0c7b82 */ /* 0x000e220000000800 */
[----:B------:R-:W-:-:S04]  /*b610*/  UIADD3 UR6, UPT, UPT, UR6, -0x1, URZ ;  /* 0xffffffff06067890 */ /* 0x000fc8000fffe0ff */
[----:B------:R-:W-:-:S11]  /*b620*/  UISETP.NE.U32.AND UP0, UPT, UR6, URZ, UPT ;  /* 0x000000ff0600728c */ /* 0x000fd6000bf05070 */
[----:B------:R1:W-:Y:S04]  /*b630*/  STL.64 [R1+0x230], R24 ;  /* 0x0002301801007387 */ /* 0x0003e80000100a00 */
[----:B------:R1:W-:Y:S01]  /*b640*/  STL.64 [R1+0x238], R26 ;  /* 0x0002381a01007387 */ /* 0x0003e20000100a00 */
[----:B------:R-:W-:-:S04]  /*b650*/  IMAD.WIDE R4, R23, 0x2, R20 ;  /* 0x0000000217047825 */ /* 0x000fc800078e0214 */
[----:B0-----:R-:W-:Y:S02]  /*b660*/  IMAD.SHL.U32 R12, R12, 0x20, RZ ;  /* 0x000000200c0c7824 */ /* 0x001fe400078e00ff */
[----:B----4-:R-:W-:-:S04]  /*b670*/  IMAD.WIDE R8, R23, 0x2, R10 ;  /* 0x0000000217087825 */ /* 0x010fc800078e020a */
[----:B------:R-:W-:Y:S02]  /*b680*/  IMAD.MOV.U32 R19, RZ, RZ, R26 ;  /* 0x000000ffff137224 */ /* 0x000fe400078e001a */
[----:B------:R-:W-:Y:S02]  /*b690*/  IMAD.MOV.U32 R10, RZ, RZ, R27 ;  /* 0x000000ffff0a7224 */ /* 0x000fe400078e001b */
[----:B------:R-:W-:Y:S02]  /*b6a0*/  IMAD.MOV.U32 R16, RZ, RZ, R8 ;  /* 0x000000ffff107224 */ /* 0x000fe400078e0008 */
[----:B------:R-:W-:Y:S02]  /*b6b0*/  IMAD.MOV.U32 R15, RZ, RZ, R9 ;  /* 0x000000ffff0f7224 */ /* 0x000fe400078e0009 */
[----:B------:R-:W-:Y:S02]  /*b6c0*/  IMAD.MOV.U32 R14, RZ, RZ, R6 ;  /* 0x000000ffff0e7224 */ /* 0x000fe400078e0006 */
[----:B------:R-:W-:-:S02]  /*b6d0*/  IMAD.MOV.U32 R13, RZ, RZ, R7 ;  /* 0x000000ffff0d7224 */ /* 0x000fc400078e0007 */
[----:B------:R-:W-:Y:S02]  /*b6e0*/  IMAD.MOV.U32 R11, RZ, RZ, R5 ;  /* 0x000000ffff0b7224 */ /* 0x000fe400078e0005 */
[----:B--2---:R-:W-:-:S04]  /*b6f0*/  IMAD.WIDE R2, R12, 0x2, R2 ;  /* 0x000000020c027825 */ /* 0x004fc800078e0202 */
[----:B------:R-:W-:Y:S02]  /*b700*/  IMAD.MOV.U32 R12, RZ, RZ, R4 ;  /* 0x000000ffff0c7224 */ /* 0x000fe400078e0004 */
[----:B------:R-:W-:Y:S02]  /*b710*/  IMAD.MOV.U32 R4, RZ, RZ, R2 ;  /* 0x000000ffff047224 */ /* 0x000fe400078e0002 */
[----:B------:R-:W-:Y:S02]  /*b720*/  IMAD.MOV.U32 R2, RZ, RZ, R3 ;  /* 0x000000ffff027224 */ /* 0x000fe400078e0003 */
[----:B---3--:R-:W-:Y:S01]  /*b730*/  VIADD R0, R0, 0xffffffe0 ;  /* 0xffffffe000007836 */ /* 0x008fe20000000000 */
[----:B-1----:R-:W-:Y:S06]  /*b740*/  BRA.U UP0, `(.L_x_2) ;  /* 0xffffff7d00407547 */ /* 0x002fec000b83ffff */
[----:B-----5:R0:W-:Y:S04]  /*b750*/  STL [R1+0x6f4], R18 ;  /* 0x0006f41201007387 */ /* 0x0201e80000100800 */
[----:B0-----:R-:W2:Y:S04]  /*b760*/  LDL.LU R18, [R1+0x3e0] ;  /* 0x0003e00001127983 */ /* 0x001ea80000300800 */
[----:B--2---:R0:W-:Y:S04]  /*b770*/  STL [R1+0x6fc], R18 ;  /* 0x0006fc1201007387 */ /* 0x0041e80000100800 */
        /* <DEDUP_REMOVED lines=32> */
[----:B------:R1:W-:Y:S01]  /*b980*/  STL [R1+0x6f0], R17 ;  /* 0x0006f01101007387 */ /* 0x0003e20000100800 */
[----:B0-----:R-:W-:-:S03]  /*b990*/  IMAD.MOV.U32 R18, RZ, RZ, R19 ;  /* 0x000000ffff127224 */ /* 0x001fc600078e0013 */
[----:B-1----:R-:W2:Y:S04]  /*b9a0*/  LDL.LU R17, [R1+0x24c] ;  /* 0x00024c0001117983 */ /* 0x002ea80000300800 */
        /* <DEDUP_REMOVED lines=35> */
[----:B------:R-:W2:Y:S04]  /*bbe0*/  LDL.LU R0, [R1+0x244] ;  /* 0x0002440001007983 */ /* 0x000ea80000300800 */
[----:B------:R-:W2:Y:S01]  /*bbf0*/  LDL.LU R29, [R1+0x240] ;  /* 0x00024000011d7983 */ /* 0x000ea20000300800 */
[----:B0-----:R-:W-:-:S03]  /*bc00*/  IMAD.MOV.U32 R17, RZ, RZ, R10 ;  /* 0x000000ffff117224 */ /* 0x001fc600078e000a */
[----:B------:R-:W3:Y:S04]  /*bc10*/  LDL.LU R4, [R1+0xbc] ;  /* 0x0000bc0001047983 */ /* 0x000ee80000300800 */
[----:B------:R-:W3:Y:S04]  /*bc20*/  LDL.LU R2, [R1+0xb8] ;  /* 0x0000b80001027983 */ /* 0x000ee80000300800 */
[----:B------:R-:W4:Y:S04]  /*bc30*/  LDL.LU R16, [R1+0xb4] ;  /* 0x0000b40001107983 */ /* 0x000f280000300800 */
[----:B------:R-:W4:Y:S04]  /*bc40*/  LDL.LU R14, [R1+0xb0] ;  /* 0x0000b000010e7983 */ /* 0x000f280000300800 */
[----:B------:R-:W2:Y:S04]  /*bc50*/  LDL.LU R12, [R1+0x2bc] ;  /* 0x0002bc00010c7983 */ /* 0x000ea80000300800 */
        /* <DEDUP_REMOVED lines=13> */
[----:B------:R-:W2:Y:S01]  /*bd30*/  LDL.LU R10, [R1+0x1b4] ;  /* 0x0001b400010a7983 */ /* 0x000ea20000300800 */
[----:B------:R-:W-:-:S03]  /*bd40*/  F2FP.F16.F32.PACK_AB R18, R17, R18 ;  /* 0x000000121112723e */ /* 0x000fc600000000ff */
[----:B------:R-:W2:Y:S04]  /*bd50*/  LDL.LU R20, [R1+0x1b0] ;  /* 0x0001b00001147983 */ /* 0x000ea80000300800 */
[----:B------:R-:W2:Y:S04]  /*bd60*/  LDL.LU R21, [R1+0x38c] ;  /* 0x00038c0001157983 */ /* 0x000ea80000300800 */
[----:B------:R-:W2:Y:S04]  /*bd70*/  LDL.LU R22, [R1+0x388] ;  /* 0x0003880001167983 */ /* 0x000ea80000300800 */
[----:B------:R-:W2:Y:S04]  /*bd80*/  LDL.LU R23, [R1+0x384] ;  /* 0x0003840001177983 */ /* 0x000ea80000300800 */
[----:B------:R-:W2:Y:S04]  /*bd90*/  LDL.LU R19, [R1+0x380] ;  /* 0x0003800001137983 */ /* 0x000ea80000300800 */
[----:B------:R0:W-:Y:S04]  /*bda0*/  STL [R1+0x548], R28 ;  /* 0x0005481c01007387 */ /* 0x0001e80000100800 */
[----:B0-----:R-:W2:Y:S04]  /*bdb0*/  LDL.LU R28, [R1+0x248] ;  /* 0x00024800011c7983 */ /* 0x001ea80000300800 */
[----:B------:R-:W2:Y:S04]  /*bdc0*/  LDL.LU R17, [R1+0x780] ;  /* 0x0007800001117983 */ /* 0x000ea80000300800 */
[----:B------:R0:W-:Y:S04]  /*bdd0*/  STL [R1+0x49c], R18 ;  /* 0x00049c1201007387 */ /* 0x0001e80000100800 */
[----:B0-----:R-:W2:Y:S02]  /*bde0*/  LDL.LU R18, [R1+0x77c] ;  /* 0x00077c0001127983 */ /* 0x001ea40000300800 */
[----:B--2---:R-:W-:-:S02]  /*bdf0*/  F2FP.F16.F32.PACK_AB R18, R17, R18 ;  /* 0x000000121112723e */ /* 0x004fc400000000ff */
        /* <DEDUP_REMOVED lines=64> */
[----:B------:R-:W2:Y:S01]  /*c200*/  LDL.LU R17, [R1+0x6f8] ;  /* 0x0006f80001117983 */ /* 0x000ea20000300800 */
[----:B------:R-:W-:-:S03]  /*c210*/  F2FP.F16.F32.PACK_AB R0, R0, R29 ;  /* 0x0000001d0000723e */ /* 0x000fc600000000ff */
[----:B------:R0:W-:Y:S01]  /*c220*/  STL [R1+0x458], R18 ;  /* 0x0004581201007387 */ /* 0x0001e20000100800 */
[----:B---3--:R-:W-:Y:S02]  /*c230*/  F2FP.F16.F32.PACK_AB R4, R4, R2 ;  /* 0x000000020404723e */ /* 0x008fe400000000ff */
[----:B----4-:R-:W-:Y:S01]  /*c240*/  F2FP.F16.F32.PACK_AB R2, R16, R14 ;  /* 0x0000000e1002723e */ /* 0x010fe200000000ff */
[----:B0-----:R-:W3:Y:S01]  /*c250*/  LDL.LU R18, [R1+0x6f4] ;  /* 0x0006f40001127983 */ /* 0x001ee20000300800 */
[----:B--2---:R-:W-:-:S03]  /*c260*/  F2FP.F16.F32.PACK_AB R28, R17, R28 ;  /* 0x0000001c111c723e */ /* 0x004fc600000000ff */
[----:B------:R-:W2:Y:S04]  /*c270*/  LDL.LU R17, [R1+0x6f0] ;  /* 0x0006f00001117983 */ /* 0x000ea80000300800 */
[----:B------:R-:W-:Y:S04]  /*c280*/  STL [R1+0x454], R28 ;  /* 0x0004541c01007387 */ /* 0x000fe80000100800 */
[----:B------:R0:W-:Y:S04]  /*c290*/  STL [R1+0x450], R0 ;  /* 0x0004500001007387 */ /* 0x0001e80000100800 */
[----:B------:R1:W-:Y:S01]  /*c2a0*/  STL [R1+0x3ec], R4 ;  /* 0x0003ec0401007387 */ /* 0x0003e20000100800 */
[----:B0-----:R-:W-:-:S03]  /*c2b0*/  F2FP.F16.F32.PACK_AB R0, R12, R15 ;  /* 0x0000000f0c00723e */ /* 0x001fc600000000ff */
[----:B------:R0:W-:Y:S01]  /*c2c0*/  STL [R1+0x3e8], R2 ;  /* 0x0003e80201007387 */ /* 0x0001e20000100800 */
[----:B-1----:R-:W-:-:S03]  /*c2d0*/  F2FP.F16.F32.PACK_AB R4, R13, R11 ;  /* 0x0000000b0d04723e */ /* 0x002fc600000000ff */
[----:B------:R1:W-:Y:S01]  /*c2e0*/  STL [R1+0x3e4], R0 ;  /* 0x0003e40001007387 */ /* 0x0003e20000100800 */
[----:B0-----:R-:W-:Y:S02]  /*c2f0*/  F2FP.F16.F32.PACK_AB R2, R3, R5 ;  /* 0x000000050302723e */ /* 0x001fe400000000ff */
[----:B------:R-:W-:Y:S02]  /*c300*/  F2FP.F16.F32.PACK_AB R3, R8, R9 ;  /* 0x000000090803723e */ /* 0x000fe400000000ff */
[----:B-1----:R-:W-:Y:S01]  /*c310*/  F2FP.F16.F32.PACK_AB R0, R6, R7 ;  /* 0x000000070600723e */ /* 0x002fe200000000ff */
[----:B------:R-:W-:Y:S04]  /*c320*/  STL [R1+0x3e0], R4 ;  /* 0x0003e00401007387 */ /* 0x000fe80000100800 */
[----:B------:R0:W-:Y:S04]  /*c330*/  STL [R1+0x24c], R2 ;  /* 0x00024c0201007387 */ /* 0x0001e80000100800 */
[----:B------:R1:W-:Y:S04]  /*c340*/  STL [R1+0x248], R0 ;  /* 0x0002480001007387 */ /* 0x0003e80000100800 */
[----:B------:R4:W-:Y:S01]  /*c350*/  STL [R1+0x244], R3 ;  /* 0x0002440301007387 */ /* 0x0009e20000100800 */
[----:B0-----:R-:W-:-:S02]  /*c360*/  F2FP.F16.F32.PACK_AB R2, R24, R25 ;  /* 0x000000191802723e */ /* 0x001fc400000000ff */
[----:B-1----:R-:W-:-:S03]  /*c370*/  F2FP.F16.F32.PACK_AB R0, R26, R27 ;  /* 0x0000001b1a00723e */ /* 0x002fc600000000ff */
[----:B------:R0:W-:Y:S01]  /*c380*/  STL [R1+0x240], R2 ;  /* 0x0002400201007387 */ /* 0x0001e20000100800 */
[----:B----4-:R-:W-:-:S03]  /*c390*/  F2FP.F16.F32.PACK_AB R3, R10, R20 ;  /* 0x000000140a03723e */ /* 0x010fc600000000ff */
[----:B------:R1:W-:Y:S04]  /*c3a0*/  STL [R1+0x23c], R0 ;  /* 0x00023c0001007387 */ /* 0x0003e80000100800 */
[----:B------:R-:W-:Y:S04]  /*c3b0*/  STL [R1+0x238], R3 ;  /* 0x0002380301007387 */ /* 0x000fe80000100800 */
[----:B------:R-:W4:Y:S01]  /*c3c0*/  LDL.LU R28, [R1+0x400] ;  /* 0x00040000011c7983 */ /* 0x000f220000300800 */
[----:B0-----:R-:W-:Y:S02]  /*c3d0*/  F2FP.F16.F32.PACK_AB R2, R21, R22 ;  /* 0x000000161502723e */ /* 0x001fe400000000ff */
[----:B-1----:R-:W-:-:S03]  /*c3e0*/  F2FP.F16.F32.PACK_AB R0, R23, R19 ;  /* 0x000000131700723e */ /* 0x002fc600000000ff */
[----:B------:R-:W-:Y:S04]  /*c3f0*/  STL [R1+0x234], R2 ;  /* 0x0002340201007387 */ /* 0x000fe80000100800 */
[----:B----4-:R0:W-:Y:S04]  /*c400*/  STL [R1+0x668], R28 ;  /* 0x0006681c01007387 */ /* 0x0101e80000100800 */
[----:B------:R-:W-:Y:S04]  /*c410*/  STL [R1+0x230], R0 ;  /* 0x0002300001007387 */ /* 0x000fe80000100800 */
[----:B0-----:R-:W4:Y:S04]  /*c420*/  LDL.LU R28, [R1+0x408] ;  /* 0x00040800011c7983 */ /* 0x001f280000300800 */
[----:B----4-:R0:W-:Y:S04]  /*c430*/  STL [R1+0x670], R28 ;  /* 0x0006701c01007387 */ /* 0x0101e80000100800 */
        /* <DEDUP_REMOVED lines=29> */
[----:B----4-:R-:W-:Y:S04]  /*c610*/  STL [R1+0x6e8], R28 ;  /* 0x0006e81c01007387 */ /* 0x010fe80000100800 */
[----:B------:R-:W4:Y:S04]  /*c620*/  LDL.LU R0, [R1+0x26c] ;  /* 0x00026c0001007983 */ /* 0x000f280000300800 */
        /* <DEDUP_REMOVED lines=33> */
[----:B0-----:R-:W4:Y:S01]  /*c840*/  LDL.LU R0, [R1+0x3f4] ;  /* 0x0003f40001007983 */ /* 0x001f220000300800 */
[----:B---3--:R-:W-:-:S03]  /*c850*/  IMAD.MOV.U32 R28, RZ, RZ, R18 ;  /* 0x000000ffff1c7224 */ /* 0x008fc600078e0012 */
[----:B----4-:R2:W-:Y:S04]  /*c860*/  STL [R1+0x6ec], R0 ;  /* 0x0006ec0001007387 */ /* 0x0105e80000100800 */
[----:B------:R-:W3:Y:S04]  /*c870*/  LDL.LU R29, [R1+0x268] ;  /* 0x00026800011d7983 */ /* 0x000ee80000300800 */
[----:B------:R-:W4:Y:S04]  /*c880*/  LDL.LU R4, [R1+0x264] ;  /* 0x0002640001047983 */ /* 0x000f280000300800 */
[----:B------:R-:W4:Y:S04]  /*c890*/  LDL.LU R2, [R1+0x260] ;  /* 0x0002600001027983 */ /* 0x000f280000300800 */
[----:B------:R-:W3:Y:S04]  /*c8a0*/  LDL.LU R16, [R1+0xdc] ;  /* 0x0000dc0001107983 */ /* 0x000ee80000300800 */
        /* <DEDUP_REMOVED lines=10> */
[----:B------:R-:W3:Y:S01]  /*c950*/  LDL.LU R9, [R1+0x150] ;  /* 0x0001500001097983 */ /* 0x000ee20000300800 */
[----:B--2---:R-:W-:-:S03]  /*c960*/  IMAD.MOV.U32 R0, RZ, RZ, R17 ;  /* 0x000000ffff007224 */ /* 0x004fc600078e0011 */
        /* <DEDUP_REMOVED lines=82> */
[----:B------:R2:W-:Y:S01]  /*ce90*/  STL [R1+0x138], R28 ;  /* 0x0001381c01007387 */ /* 0x0005e20000100800 */
[----:B---3--:R-:W-:Y:S02]  /*cea0*/  F2FP.F16.F32.PACK_AB R3, R3, R5 ;  /* 0x000000050303723e */ /* 0x008fe400000000ff */
[----:B--2---:R-:W-:Y:S02]  /*ceb0*/  F2FP.F16.F32.PACK_AB R28, R0, R29 ;  /* 0x0000001d001c723e */ /* 0x004fe400000000ff */
[----:B----4-:R-:W-:Y:S02]  /*cec0*/  F2FP.F16.F32.PACK_AB R0, R4, R2 ;  /* 0x000000020400723e */ /* 0x010fe400000000ff */
[----:B------:R-:W-:Y:S01]  /*ced0*/  F2FP.F16.F32.PACK_AB R4, R16, R14 ;  /* 0x0000000e1004723e */ /* 0x000fe200000000ff */
[----:B------:R-:W-:Y:S01]  /*cee0*/  STL [R1+0x134], R28 ;  /* 0x0001341c01007387 */ /* 0x000fe20000100800 */
[----:B------:R-:W-:-:S03]  /*cef0*/  F2FP.F16.F32.PACK_AB R2, R12, R15 ;  /* 0x0000000f0c02723e */ /* 0x000fc600000000ff */
[----:B------:R0:W-:Y:S04]  /*cf00*/  STL [R1+0x130], R0 ;  /* 0x0001300001007387 */ /* 0x0001e80000100800 */
[----:B------:R-:W-:Y:S01]  /*cf10*/  STL [R1+0x12c], R4 ;  /* 0x00012c0401007387 */ /* 0x000fe20000100800 */
[----:B0-----:R-:W-:-:S03]  /*cf20*/  F2FP.F16.F32.PACK_AB R0, R13, R11 ;  /* 0x0000000b0d00723e */ /* 0x001fc600000000ff */
[----:B------:R0:W-:Y:S04]  /*cf30*/  STL [R1+0x128], R2 ;  /* 0x0001280201007387 */ /* 0x0001e80000100800 */
[----:B------:R1:W-:Y:S04]  /*cf40*/  STL [R1+0x124], R0 ;  /* 0x0001240001007387 */ /* 0x0003e80000100800 */
[----:B------:R2:W-:Y:S01]  /*cf50*/  STL [R1+0x120], R3 ;  /* 0x0001200301007387 */ /* 0x0005e20000100800 */
[----:B0-----:R-:W-:Y:S02]  /*cf60*/  F2FP.F16.F32.PACK_AB R2, R6, R7 ;  /* 0x000000070602723e */ /* 0x001fe400000000ff */
[----:B-1----:R-:W-:-:S03]  /*cf70*/  F2FP.F16.F32.PACK_AB R0, R8, R9 ;  /* 0x000000090800723e */ /* 0x002fc600000000ff */
[----:B------:R0:W-:Y:S01]  /*cf80*/  STL [R1+0xdc], R2 ;  /* 0x0000dc0201007387 */ /* 0x0001e20000100800 */
[----:B--2---:R-:W-:-:S03]  /*cf90*/  F2FP.F16.F32.PACK_AB R3, R24, R25 ;  /* 0x000000191803723e */ /* 0x004fc600000000ff */
[----:B------:R1:W-:Y:S04]  /*cfa0*/  STL [R1+0xd8], R0 ;  /* 0x0000d80001007387 */ /* 0x0003e80000100800 */
[----:B------:R2:W-:Y:S01]  /*cfb0*/  STL [R1+0xd4], R3 ;  /* 0x0000d40301007387 */ /* 0x0005e20000100800 */
[----:B0-----:R-:W-:Y:S02]  /*cfc0*/  F2FP.F16.F32.PACK_AB R2, R26, R27 ;  /* 0x0000001b1a02723e */ /* 0x001fe400000000ff */
[----:B-1----:R-:W-:-:S03]  /*cfd0*/  F2FP.F16.F32.PACK_AB R0, R10, R20 ;  /* 0x000000140a00723e */ /* 0x002fc600000000ff */
[----:B------:R0:W-:Y:S01]  /*cfe0*/  STL [R1+0xd0], R2 ;  /* 0x0000d00201007387 */ /* 0x0001e20000100800 */
[----:B--2---:R-:W-:-:S03]  /*cff0*/  F2FP.F16.F32.PACK_AB R3, R21, R22 ;  /* 0x000000161503723e */ /* 0x004fc600000000ff */
[----:B------:R1:W-:Y:S04]  /*d000*/  STL [R1+0xcc], R0 ;  /* 0x0000cc0001007387 */ /* 0x0003e80000100800 */
[----:B------:R-:W-:Y:S04]  /*d010*/  STL [R1+0xc8], R3 ;  /* 0x0000c80301007387 */ /* 0x000fe80000100800 */
[----:B------:R-:W2:Y:S01]  /*d020*/  LDL.LU R28, [R1+0x420] ;  /* 0x00042000011c7983 */ /* 0x000ea20000300800 */
[----:B0-----:R-:W-:Y:S02]  /*d030*/  F2FP.F16.F32.PACK_AB R2, R23, R17 ;  /* 0x000000111702723e */ /* 0x001fe400000000ff */
[----:B-1----:R-:W-:-:S03]  /*d040*/  F2FP.F16.F32.PACK_AB R0, R18, R19 ;  /* 0x000000131200723e */ /* 0x002fc600000000ff */
[----:B------:R-:W-:Y:S04]  /*d050*/  STL [R1+0xc4], R2 ;  /* 0x0000c40201007387 */ /* 0x000fe80000100800 */
[----:B--2---:R0:W-:Y:S04]  /*d060*/  STL [R1+0x5dc], R28 ;  /* 0x0005dc1c01007387 */ /* 0x0041e80000100800 */
[----:B------:R-:W-:Y:S04]  /*d070*/  STL [R1+0xc0], R0 ;  /* 0x0000c00001007387 */ /* 0x000fe80000100800 */
        /* <DEDUP_REMOVED lines=33> */
[----:B------:R-:W3:Y:S04]  /*d290*/  LDL.LU R0, [R1+0x28c] ;  /* 0x00028c0001007983 */ /* 0x000ee80000300800 */
[----:B---3--:R0:W-:Y:S04]  /*d2a0*/  STL [R1+0x5d8], R0 ;  /* 0x0005d80001007387 */ /* 0x0081e80000100800 */
[----:B0-----:R-:W3:Y:S04]  /*d2b0*/  LDL.LU R0, [R1+0x424] ;  /* 0x0004240001007983 */ /* 0x001ee80000300800 */
        /* <DEDUP_REMOVED lines=33> */
[----:B0-----:R-:W2:Y:S04]  /*d4d0*/  LDL.LU R0, [R1+0x41c] ;  /* 0x00041c0001007983 */ /* 0x001ea80000300800 */
        /* <DEDUP_REMOVED lines=27> */
[----:B--2---:R-:W-:-:S03]  /*d690*/  F2FP.F16.F32.PACK_AB R28, R0, R28 ;  /* 0x0000001c001c723e */ /* 0x004fc600000000ff */
        /* <DEDUP_REMOVED lines=135> */
[----:B---3--:R0:W-:Y:S04]  /*df10*/  STL [R1+0x590], R25 ;  /* 0x0005901901007387 */ /* 0x0081e80000100800 */
[----:B0-----:R-:W3:Y:S04]  /*df20*/  LDL.LU R25, [R1+0x184] ;  /* 0x0001840001197983 */ /* 0x001ee80000300800 */
[----:B------:R-:W4:Y:S04]  /*df30*/  LDL.LU R24, [R1+0x370] ;  /* 0x0003700001187983 */ /* 0x000f280000300800 */
[----:B----4-:R0:W-:Y:S04]  /*df40*/  STL [R1+0x58c], R24 ;  /* 0x00058c1801007387 */ /* 0x0101e80000100800 */
[----:B0-----:R-:W4:Y:S04]  /*df50*/  LDL.LU R24, [R1+0x37c] ;  /* 0x00037c0001187983 */ /* 0x001f280000300800 */
[----:B------:R-:W2:Y:S04]  /*df60*/  LDL.LU R23, [R1+0x208] ;  /* 0x0002080001177983 */ /* 0x000ea80000300800 */
[----:B--2---:R0:W-:Y:S04]  /*df70*/  STL [R1+0x588], R23 ;  /* 0x0005881701007387 */ /* 0x0041e80000100800 */
[----:B0-----:R-:W2:Y:S04]  /*df80*/  LDL.LU R23, [R1+0x374] ;  /* 0x0003740001177983 */ /* 0x001ea80000300800 */
        /* <DEDUP_REMOVED lines=42> */
[----:B------:R-:W2:Y:S01]  /*e230*/  LDL.LU R28, [R1+0x434] ;  /* 0x00043400011c7983 */ /* 0x000ea20000300800 */
[----:B------:R-:W-:-:S03]  /*e240*/  F2FP.F16.F32.PACK_AB R27, R26, R27 ;  /* 0x0000001b1a1b723e */ /* 0x000fc600000000ff */
[----:B--2---:R0:W-:Y:S04]  /*e250*/  STL [R1+0x54c], R28 ;  /* 0x00054c1c01007387 */ /* 0x0041e80000100800 */
[----:B0-----:R-:W2:Y:S04]  /*e260*/  LDL.LU R28, [R1+0x43c] ;  /* 0x00043c00011c7983 */ /* 0x001ea80000300800 */
        /* <DEDUP_REMOVED lines=38> */
[----:B------:R0:W-:Y:S04]  /*e4d0*/  STL [R1], R27 ;  /* 0x0000001b01007387 */ /* 0x0001e80000100800 */
[----:B0-----:R-:W2:Y:S02]  /*e4e0*/  LDL.LU R27, [R1+0x598] ;  /* 0x00059800011b7983 */ /* 0x001ea40000300800 */
[----:B--2---:R-:W-:-:S02]  /*e4f0*/  F2FP.F16.F32.PACK_AB R27, R26, R27 ;  /* 0x0000001b1a1b723e */ /* 0x004fc400000000ff */
[----:B------:R-:W3:Y:S02]  /*e500*/  LDL.LU R26, [R1+0x594] ;  /* 0x00059400011a7983 */ /* 0x000ee40000300800 */
[----:B---3--:R-:W-:Y:S02]  /*e510*/  F2FP.F16.F32.PACK_AB R26, R25, R26 ;  /* 0x0000001a191a723e */ /* 0x008fe400000000ff */
[----:B------:R-:W4:Y:S02]  /*e520*/  LDL.LU R25, [R1+0x590] ;  /* 0x0005900001197983 */ /* 0x000f240000300800 */
[----:B----4-:R-:W-:Y:S02]  /*e530*/  F2FP.F16.F32.PACK_AB R25, R24, R25 ;  /* 0x000000191819723e */ /* 0x010fe400000000ff */
[----:B------:R-:W2:Y:S02]  /*e540*/  LDL.LU R24, [R1+0x58c] ;  /* 0x00058c0001187983 */ /* 0x000ea40000300800 */
[----:B--2---:R-:W-:-:S02]  /*e550*/  F2FP.F16.F32.PACK_AB R24, R23, R24 ;  /* 0x000000181718723e */ /* 0x004fc400000000ff */
[----:B------:R-:W2:Y:S02]  /*e560*/  LDL.LU R23, [R1+0x588] ;  /* 0x0005880001177983 */ /* 0x000ea40000300800 */
[----:B--2---:R-:W-:Y:S02]  /*e570*/  F2FP.F16.F32.PACK_AB R23, R22, R23 ;  /* 0x000000171617723e */ /* 0x004fe400000000ff */
[----:B------:R-:W2:Y:S02]  /*e580*/  LDL.LU R22, [R1+0x584] ;  /* 0x0005840001167983 */ /* 0x000ea40000300800 */
[----:B--2---:R-:W-:Y:S02]  /*e590*/  F2FP.F16.F32.PACK_AB R22, R21, R22 ;  /* 0x000000161516723e */ /* 0x004fe400000000ff */
        /* <DEDUP_REMOVED lines=26> */
[----:B------:R-:W2:Y:S01]  /*e740*/  LDL.LU R28, [R1+0x54c] ;  /* 0x00054c00011c7983 */ /* 0x000ea20000300800 */
[----:B------:R-:W-:Y:S02]  /*e750*/  F2FP.F16.F32.PACK_AB R19, R0, R19 ;  /* 0x000000130013723e */ /* 0x000fe400000000ff */
[----:B------:R-:W-:Y:S02]  /*e760*/  F2FP.F16.F32.PACK_AB R18, R29, R18 ;  /* 0x000000121d12723e */ /* 0x000fe400000000ff */
[----:B--2---:R-:W-:Y:S02]  /*e770*/  F2FP.F16.F32.PACK_AB R12, R28, R12 ;  /* 0x0000000c1c0c723e */ /* 0x004fe400000000ff */
[----:B------:R0:W5:Y:S01]  /*e780*/  LDL.LU R28, [R1+0x548] ;  /* 0x00054800011c7983 */ /* 0x0001620000300800 */
[----:B------:R-:W-:Y:S02]  /*e790*/  F2FP.F16.F32.PACK_AB R17, R2, R17 ;  /* 0x000000110211723e */ /* 0x000fe400000000ff */
[----:B------:R-:W-:-:S07]  /*e7a0*/  F2FP.F16.F32.PACK_AB R16, R16, R3 ;  /* 0x000000031010723e */ /* 0x000fce00000000ff */
.L_x_1:
[----:B-1----:R-:W1:Y:S01]  /*e7b0*/  S2R R0, SR_TID.X ;  /* 0x0000000000007919 */ /* 0x002e620000002100 */
[----:B------:R-:W2:Y:S01]  /*e7c0*/  LDCU UR77, c[0x0][0x3b4] ;  /* 0x00007680ff4d77ac */ /* 0x000ea20008000800 */
[----:B------:R-:W3:Y:S01]  /*e7d0*/  LDL.LU R3, [R1+0x528] ;  /* 0x0005280001037983 */ /* 0x000ee20000300800 */
[----:B------:R-:W4:Y:S01]  /*e7e0*/  LDCU UR69, c[0x0][0x3b8] ;  /* 0x00007700ff4577ac */ /* 0x000f220008000800 */
[----:B0-----:R-:W0:Y:S01]  /*e7f0*/  S2R R29, SR_TID.X ;  /* 0x00000000001d7919 */ /* 0x001e220000002100 */
[----:B------:R-:W0:Y:S01]  /*e800*/  LDCU.64 UR6, c[0x0][0x390] ;  /* 0x00007200ff0677ac */ /* 0x000e220008000a00 */
[----:B------:R-:W0:Y:S01]  /*e810*/  LDCU UR76, c[0x0][0x3b8] ;  /* 0x00007700ff4c77ac */ /* 0x000e220008000800 */
[----:B------:R-:W0:Y:S01]  /*e820*/  LDCU UR54, c[0x0][0x39c] ;  /* 0x00007380ff3677ac */ /* 0x000e220008000800 */
[----:B------:R-:W0:Y:S01]  /*e830*/  LDCU UR41, c[0x0][0x39c] ;  /* 0x00007380ff2977ac */ /* 0x000e220008000800 */
[----:B------:R-:W0:Y:S01]  /*e840*/  LDCU UR24, c[0x0][0x39c] ;  /* 0x00007380ff1877ac */ /* 0x000e220008000800 */
[----:B------:R-:W0:Y:S01]  /*e850*/  LDCU UR45, c[0x0][0x3b8] ;  /* 0x00007700ff2d77ac */ /* 0x000e220008000800 */
[C---:B-1----:R-:W-:Y:S01]  /*e860*/  IMAD.SHL.U32 R2, R0.reuse, 0x100, RZ ;  /* 0x0000010000027824 */ /* 0x042fe200078e00ff */
[----:B------:R-:W1:Y:S01]  /*e870*/  LDCU UR44, c[0x0][0x39c] ;  /* 0x00007380ff2c77ac */ /* 0x000e620008000800 */
[----:B------:R-:W-:-:S03]  /*e880*/  IMAD.SHL.U32 R0, R0, 0x40, RZ ;  /* 0x0000004000007824 */ /* 0x000fc600078e00ff */
[----:B------:R-:W-:Y:S01]  /*e890*/  LOP3.LUT R2, R2, 0x6000, RZ, 0xc0, !PT ;  /* 0x0000600002027812 */ /* 0x000fe200078ec0ff */
[----:B------:R-:W1:Y:S01]  /*e8a0*/  LDCU UR68, c[0x0][0x39c] ;  /* 0x00007380ff4477ac */ /* 0x000e620008000800 */
[----:B------:R-:W-:Y:S01]  /*e8b0*/  LOP3.LUT R0, R0, 0x400, RZ, 0xc0, !PT ;  /* 0x0000040000007812 */ /* 0x000fe200078ec0ff */
[----:B------:R-:W1:Y:S03]  /*e8c0*/  LDCU UR67, c[0x0][0x39c] ;  /* 0x00007380ff4377ac */ /* 0x000e660008000800 */
[----:B------:R-:W-:Y:S02]  /*e8d0*/  IADD3 R0, PT, PT, R2, UR5, R0 ;  /* 0x0000000502007c10 */ /* 0x000fe4000fffe000 */
[----:B------:R-:W2:Y:S01]  /*e8e0*/  LDL.LU R2, [R1+0x520] ;  /* 0x0005200001027983 */ /* 0x000ea20000300800 */
[----:B0-----:R-:W-:Y:S01]  /*e8f0*/  LOP3.LUT R29, R29, 0x1ff, RZ, 0xc0, !PT ;  /* 0x000001ff1d1d7812 */ /* 0x001fe200078ec0ff */
[----:B------:R-:W0:Y:S03]  /*e900*/  LDCU UR42, c[0x0][0x3b8] ;  /* 0x00007700ff2a77ac */ /* 0x000e260008000800 */
[----:B------:R-:W-:Y:S01]  /*e910*/  LEA R29, R29, UR5, 0x4 ;  /* 0x000000051d1d7c11 */ /* 0x000fe2000f8e20ff */
[----:B------:R-:W0:Y:S01]  /*e920*/  LDCU.64 UR4, c[0x0][0x398] ;  /* 0x00007300ff0477ac */ /* 0x000e220008000a00 */
[----:B------:R-:W0:Y:S01]  /*e930*/  LDCU UR36, c[0x0][0x39c] ;  /* 0x00007380ff2477ac */ /* 0x000e220008000800 */
        /* <DEDUP_REMOVED lines=56> */
[----:B---3--:R-:W-:-:S02]  /*ecc0*/  LOP3.LUT R3, R3, 0xf0, RZ, 0xc0, !PT ;  /* 0x000000f003037812 */ /* 0x008fc400078ec0ff */
[----:B--2---:R-:W-:-:S04]  /*ecd0*/  LOP3.LUT R2, R2, 0x300, RZ, 0xc0, !PT ;  /* 0x0000030002027812 */ /* 0x004fc800078ec0ff */
[----:B------:R-:W-:Y:S01]  /*ece0*/  IADD3 R0, PT, PT, R2, R0, R3 ;  /* 0x0000000002007210 */ /* 0x000fe20007ffe003 */
[----:B------:R-:W-:Y:S06]  /*ecf0*/  BAR.SYNC.DEFER_BLOCKING 0x0 ;  /* 0x0000000000007b1d */ /* 0x000fec0000010000 */
[----:B------:R-:W-:Y:S04]  /*ed00*/  STSM.16.M88.4 [R0], R16 ;  /* 0x0000001000007844 */ /* 0x000fe80000000200 */
[----:B------:R2:W-:Y:S04]  /*ed10*/  STSM.16.M88.4 [R0+0x800], R12 ;  /* 0x0008000c00007844 */ /* 0x0005e80000000200 */
[----:B--2---:R-:W2:Y:S04]  /*ed20*/  LDL.LU R12, [R1+0xb0] ;  /* 0x0000b000010c7983 */ /* 0x004ea80000300800 */
[----:B------:R-:W2:Y:S04]  /*ed30*/  LDL.LU R13, [R1+0xb4] ;  /* 0x0000b400010d7983 */ /* 0x000ea80000300800 */
[----:B------:R-:W3:Y:S04]  /*ed40*/  LDL.LU R14, [R1+0xb8] ;  /* 0x0000b800010e7983 */ /* 0x000ee80000300800 */
[----:B------:R-:W3:Y:S04]  /*ed50*/  LDL.LU R15, [R1+0xbc] ;  /* 0x0000bc00010f7983 */ /* 0x000ee80000300800 */
[----:B------:R-:W-:Y:S04]  /*ed60*/  STSM.16.M88.4 [R0+0x1000], R8 ;  /* 0x0010000800007844 */ /* 0x000fe80000000200 */
[----:B------:R-:W-:Y:S01]  /*ed70*/  STSM.16.M88.4 [R0+0x1800], R4 ;  /* 0x0018000400007844 */ /* 0x000fe20000000200 */
[----:B------:R-:W-:Y:S06]  /*ed80*/  BAR.SYNC.DEFER_BLOCKING 0x0 ;  /* 0x0000000000007b1d */ /* 0x000fec0000010000 */
[----:B------:R-:W0:Y:S04]  /*ed90*/  LDS.128 R4, [R29] ;  /* 0x000000001d047984 */ /* 0x000e280000000c00 */
[----:B------:R-:W0:Y:S04]  /*eda0*/  LDS.128 R8, [R29+0x2000] ;  /* 0x002000001d087984 */ /* 0x000e280000000c00 */
[----:B------:R-:W0:Y:S04]  /*edb0*/  LDS.128 R16, [R29+0x4000] ;  /* 0x004000001d107984 */ /* 0x000e280000000c00 */
[----:B---3--:R-:W-:Y:S04]  /*edc0*/  STL.64 [R1+0x5e0], R14 ;  /* 0x0005e00e01007387 */ /* 0x008fe80000100a00 */
[----:B--2---:R-:W-:Y:S04]  /*edd0*/  STL.64 [R1+0x5d8], R12 ;  /* 0x0005d80c01007387 */ /* 0x004fe80000100a00 */
[----:B------:R-:W-:Y:S04]  /*ede0*/  STL [R1+0x170], R29 ;  /* 0x0001701d01007387 */ /* 0x000fe80000100800 */
[----:B0-----:R-:W-:Y:S04]  /*edf0*/  STL.64 [R1+0x550], R6 ;  /* 0x0005500601007387 */ /* 0x001fe80000100a00 */
[----:B------:R0:W-:Y:S04]  /*ee00*/  STL.64 [R1+0x558], R4 ;  /* 0x0005580401007387 */ /* 0x0001e80000100a00 */
[----:B0-----:R-:W2:Y:S04]  /*ee10*/  LDL.LU R4, [R1+0xa0] ;  /* 0x0000a00001047983 */ /* 0x001ea80000300800 */
[----:B------:R-:W2:Y:S04]  /*ee20*/  LDL.LU R5, [R1+0xa4] ;  /* 0x0000a40001057983 */ /* 0x000ea80000300800 */
[----:B------:R-:W3:Y:S04]  /*ee30*/  LDL.LU R6, [R1+0xa8] ;  /* 0x0000a80001067983 */ /* 0x000ee80000300800 */
[----:B------:R-:W3:Y:S04]  /*ee40*/  LDL.LU R7, [R1+0xac] ;  /* 0x0000ac0001077983 */ /* 0x000ee80000300800 */
[----:B---3--:R-:W-:Y:S04]  /*ee50*/  STL.64 [R1+0x5f0], R6 ;  /* 0x0005f00601007387 */ /* 0x008fe80000100a00 */
[----:B--2---:R0:W-:Y:S04]  /*ee60*/  STL.64 [R1+0x5e8], R4 ;  /* 0x0005e80401007387 */ /* 0x0041e80000100a00 */
[----:B------:R-:W2:Y:S04]  /*ee70*/  LDL.LU R12, [R1+0x40] ;  /* 0x00004000010c7983 */ /* 0x000ea80000300800 */
[----:B------:R-:W2:Y:S04]  /*ee80*/  LDL.LU R13, [R1+0x44] ;  /* 0x00004400010d7983 */ /* 0x000ea80000300800 */
[----:B------:R-:W3:Y:S04]  /*ee90*/  LDL.LU R14, [R1+0x48] ;  /* 0x00004800010e7983 */ /* 0x000ee80000300800 */
[----:B------:R-:W3:Y:S04]  /*eea0*/  LDL.LU R15, [R1+0x4c] ;  /* 0x00004c00010f7983 */ /* 0x000ee80000300800 */
[----:B---3--:R-:W-:Y:S04]  /*eeb0*/  STL.64 [R1+0x600], R14 ;  /* 0x0006000e01007387 */ /* 0x008fe80000100a00 */
[----:B--2---:R-:W-:Y:S04]  /*eec0*/  STL.64 [R1+0x5f8], R12 ;  /* 0x0005f80c01007387 */ /* 0x004fe80000100a00 */
[----:B0-----:R-:W2:Y:S04]  /*eed0*/  LDL.LU R4, [R1+0x30] ;  /* 0x0000300001047983 */ /* 0x001ea80000300800 */
[----:B------:R-:W2:Y:S04]  /*eee0*/  LDL.LU R5, [R1+0x34] ;  /* 0x0000340001057983 */ /* 0x000ea80000300800 */
[----:B------:R-:W3:Y:S04]  /*eef0*/  LDL.LU R6, [R1+0x38] ;  /* 0x0000380001067983 */ /* 0x000ee80000300800 */
[----:B------:R-:W3:Y:S04]  /*ef00*/  LDL.LU R7, [R1+0x3c] ;  /* 0x00003c0001077983 */ /* 0x000ee80000300800 */
[----:B---3--:R-:W-:Y:S04]  /*ef10*/  STL.64 [R1+0x610], R6 ;  /* 0x0006100601007387 */ /* 0x008fe80000100a00 */
[----:B--2---:R0:W-:Y:S04]  /*ef20*/  STL.64 [R1+0x608], R4 ;  /* 0x0006080401007387 */ /* 0x0041e80000100a00 */
[----:B0-----:R-:W2:Y:S04]  /*ef30*/  LDL.LU R4, [R1+0x10] ;  /* 0x0000100001047983 */ /* 0x001ea80000300800 */
[----:B------:R-:W2:Y:S04]  /*ef40*/  LDL.LU R5, [R1+0x14] ;  /* 0x0000140001057983 */ /* 0x000ea80000300800 */
[----:B------:R-:W3:Y:S04]  /*ef50*/  LDL.LU R6, [R1+0x18] ;  /* 0x0000180001067983 */ /* 0x000ee80000300800 */
[----:B------:R-:W3:Y:S04]  /*ef60*/  LDL.LU R7, [R1+0x1c] ;  /* 0x00001c0001077983 */ /* 0x000ee80000300800 */
[----:B---3--:R-:W-:Y:S04]  /*ef70*/  STL.64 [R1+0x620], R6 ;  /* 0x0006200601007387 */ /* 0x008fe80000100a00 */
[----:B--2---:R0:W-:Y:S04]  /*ef80*/  STL.64 [R1+0x618], R4 ;  /* 0x0006180401007387 */ /* 0x0041e80000100a00 */
[----:B0-----:R-:W2:Y:S04]  /*ef90*/  LDL.LU R4, [R1] ;  /* 0x0000000001047983 */ /* 0x001ea80000300800 */
        /* <DEDUP_REMOVED lines=9> */
[----:B0-----:R-:W3:Y:S04]  /*f030*/  LDL.LU R8, [R1+0x70] ;  /* 0x0000700001087983 */ /* 0x001ee80000300800 */
[----:B------:R-:W3:Y:S04]  /*f040*/  LDL.LU R9, [R1+0x74] ;  /* 0x0000740001097983 */ /* 0x000ee80000300800 */
[----:B------:R-:W3:Y:S04]  /*f050*/  LDL.LU R10, [R1+0x78] ;  /* 0x00007800010a7983 */ /* 0x000ee80000300800 */
[----:B------:R-:W3:Y:S04]  /*f060*/  LDL.LU R11, [R1+0x7c] ;  /* 0x00007c00010b7983 */ /* 0x000ee80000300800 */
[----:B------:R-:W-:Y:S04]  /*f070*/  STL.64 [R1+0x80], R16 ;  /* 0x0000801001007387 */ /* 0x000fe80000100a00 */
[----:B------:R-:W-:Y:S04]  /*f080*/  STL.64 [R1+0x88], R18 ;  /* 0x0000881201007387 */ /* 0x000fe80000100a00 */
[----:B------:R-:W0:Y:S01]  /*f090*/  LDS.128 R16, [R29+0x6000] ;  /* 0x006000001d107984 */ /* 0x000e220000000c00 */
[----:B------:R-:W-:Y:S06]  /*f0a0*/  BAR.SYNC.DEFER_BLOCKING 0x0 ;  /* 0x0000000000007b1d */ /* 0x000fec0000010000 */
[----:B------:R-:W-:Y:S04]  /*f0b0*/  STSM.16.M88.4 [R0], R20 ;  /* 0x0000001400007844 */ /* 0x000fe80000000200 */
[----:B0-----:R0:W-:Y:S04]  /*f0c0*/  STL.64 [R1+0x90], R16 ;  /* 0x0000901001007387 */ /* 0x0011e80000100a00 */
[----:B------:R1:W-:Y:S04]  /*f0d0*/  STL.64 [R1+0x98], R18 ;  /* 0x0000981201007387 */ /* 0x0003e80000100a00 */
[----:B0-----:R-:W3:Y:S04]  /*f0e0*/  LDL.LU R16, [R1+0xc0] ;  /* 0x0000c00001107983 */ /* 0x001ee80000300800 */
[----:B------:R-:W3:Y:S04]  /*f0f0*/  LDL.LU R17, [R1+0xc4] ;  /* 0x0000c40001117983 */ /* 0x000ee80000300800 */
[----:B-1----:R-:W3:Y:S04]  /*f100*/  LDL.LU R18, [R1+0xc8] ;  /* 0x0000c80001127983 */ /* 0x002ee80000300800 */
[----:B------:R-:W3:Y:S04]  /*f110*/  LDL.LU R19, [R1+0xcc] ;  /* 0x0000cc0001137983 */ /* 0x000ee80000300800 */
[----:B------:R-:W3:Y:S04]  /*f120*/  LDL.LU R20, [R1+0x60] ;  /* 0x0000600001147983 */ /* 0x000ee80000300800 */
[----:B------:R-:W3:Y:S04]  /*f130*/  LDL.LU R21, [R1+0x64] ;  /* 0x0000640001157983 */ /* 0x000ee80000300800 */
[----:B------:R-:W3:Y:S04]  /*f140*/  LDL.LU R22, [R1+0x68] ;  /* 0x0000680001167983 */ /* 0x000ee80000300800 */
[----:B------:R-:W3:Y:S04]  /*f150*/  LDL.LU R23, [R1+0x6c] ;  /* 0x00006c0001177983 */ /* 0x000ee80000300800 */
[----:B------:R0:W-:Y:S04]  /*f160*/  STSM.16.M88.4 [R0+0x800], R24 ;  /* 0x0008001800007844 */ /* 0x0001e80000000200 */
[----:B0-----:R-:W3:Y:S04]  /*f170*/  LDL.LU R24, [R1+0x50] ;  /* 0x0000500001187983 */ /* 0x001ee80000300800 */
[----:B------:R-:W3:Y:S04]  /*f180*/  LDL.LU R25, [R1+0x54] ;  /* 0x0000540001197983 */ /* 0x000ee80000300800 */
[----:B------:R-:W3:Y:S04]  /*f190*/  LDL.LU R26, [R1+0x58] ;  /* 0x00005800011a7983 */ /* 0x000ee80000300800 */
[----:B------:R-:W3:Y:S04]  /*f1a0*/  LDL.LU R27, [R1+0x5c] ;  /* 0x00005c00011b7983 */ /* 0x000ee80000300800 */
[----:B--2---:R0:W-:Y:S04]  /*f1b0*/  STSM.16.M88.4 [R0+0x1000], R4 ;  /* 0x0010000400007844 */ /* 0x0041e80000000200 */
[----:B0-----:R-:W2:Y:S04]  /*f1c0*/  LDL.LU.64 R6, [R1+0x620] ;  /* 0x0006200001067983 */ /* 0x001ea80000300a00 */
[----:B------:R-:W2:Y:S04]  /*f1d0*/  LDL.LU.64 R4, [R1+0x618] ;  /* 0x0006180001047983 */ /* 0x000ea80000300a00 */
[----:B--2---:R-:W-:Y:S01]  /*f1e0*/  STSM.16.M88.4 [R0+0x1800], R4 ;  /* 0x0018000400007844 */ /* 0x004fe20000000200 */
[----:B------:R-:W-:Y:S06]  /*f1f0*/  BAR.SYNC.DEFER_BLOCKING 0x0 ;  /* 0x0000000000007b1d */ /* 0x000fec0000010000 */
[----:B------:R-:W0:Y:S04]  /*f200*/  LDS.128 R4, [R29] ;  /* 0x000000001d047984 */ /* 0x000e280000000c00 */
[----:B0-----:R-:W-:Y:S04]  /*f210*/  STL.64 [R1+0x10], R4 ;  /* 0x0000100401007387 */ /* 0x001fe80000100a00 */
[----:B------:R-:W-:Y:S04]  /*f220*/  STL.64 [R1+0x18], R6 ;  /* 0x0000180601007387 */ /* 0x000fe80000100a00 */
[----:B------:R-:W0:Y:S04]  /*f230*/  LDS.128 R4, [R29+0x2000] ;  /* 0x002000001d047984 */ /* 0x000e280000000c00 */
[----:B0-----:R-:W-:Y:S04]  /*f240*/  STL.64 [R1+0xe0], R4 ;  /* 0x0000e00401007387 */ /* 0x001fe80000100a00 */
[----:B------:R-:W-:Y:S04]  /*f250*/  STL.64 [R1+0xe8], R6 ;  /* 0x0000e80601007387 */ /* 0x000fe80000100a00 */
[----:B------:R-:W0:Y:S04]  /*f260*/  LDS.128 R4, [R29+0x4000] ;  /* 0x004000001d047984 */ /* 0x000e280000000c00 */
[----:B0-----:R-:W-:Y:S04]  /*f270*/  STL.64 [R1+0xf0], R4 ;  /* 0x0000f00401007387 */ /* 0x001fe80000100a00 */
[----:B------:R-:W-:Y:S04]  /*f280*/  STL.64 [R1+0xf8], R6 ;  /* 0x0000f80601007387 */ /* 0x000fe80000100a00 */
[----:B------:R-:W0:Y:S01]  /*f290*/  LDS.128 R4, [R29+0x6000] ;  /* 0x006000001d047984 */ /* 0x000e220000000c00 */
[----:B------:R-:W-:Y:S06]  /*f2a0*/  BAR.SYNC.DEFER_BLOCKING 0x0 ;  /* 0x0000000000007b1d */ /* 0x000fec0000010000 */
[----:B---3--:R-:W-:Y:S04]  /*f2b0*/  STSM.16.M88.4 [R0], R12 ;  /* 0x0000000c00007844 */ /* 0x008fe80000000200 */
[----:B0-----:R-:W-:Y:S04]  /*f2c0*/  STL.64 [R1+0x100], R4 ;  /* 0x0001000401007387 */ /* 0x001fe80000100a00 */
[----:B------:R0:W-:Y:S04]  /*f2d0*/  STL.64 [R1+0x108], R6 ;  /* 0x0001080601007387 */ /* 0x0001e80000100a00 */
[----:B0-----:R-:W2:Y:S04]  /*f2e0*/  LDL.LU.64 R6, [R1+0x610] ;  /* 0x0006100001067983 */ /* 0x001ea80000300a00 */
[----:B------:R-:W2:Y:S04]  /*f2f0*/  LDL.LU.64 R4, [R1+0x608] ;  /* 0x0006080001047983 */ /* 0x000ea80000300a00 */
[----:B------:R-:W3:Y:S04]  /*f300*/  LDL.LU.64 R14, [R1+0x600] ;  /* 0x00060000010e7983 */ /* 0x000ee80000300a00 */
[----:B------:R-:W3:Y:S04]  /*f310*/  LDL.LU.64 R12, [R1+0x5f8] ;  /* 0x0005f800010c7983 */ /* 0x000ee80000300a00 */
[----:B--2---:R0:W-:Y:S04]  /*f320*/  STSM.16.M88.4 [R0+0x800], R4 ;  /* 0x0008000400007844 */ /* 0x0041e80000000200 */
[----:B---3--:R1:W-:Y:S04]  /*f330*/  STSM.16.M88.4 [R0+0x1000], R12 ;  /* 0x0010000c00007844 */ /* 0x0083e80000000200 */
[----:B0-----:R-:W2:Y:S04]  /*f340*/  LDL.LU.64 R6, [R1+0x5f0] ;  /* 0x0005f00001067983 */ /* 0x001ea80000300a00 */
[----:B------:R-:W2:Y:S04]  /*f350*/  LDL.LU.64 R4, [R1+0x5e8] ;  /* 0x0005e80001047983 */ /* 0x000ea80000300a00 */
[----:B-1----:R-:W3:Y:S04]  /*f360*/  LDL.LU.64 R14, [R1+0x5e0] ;  /* 0x0005e000010e7983 */ /* 0x002ee80000300a00 */
[----:B------:R-:W3:Y:S04]  /*f370*/  LDL.LU.64 R12, [R1+0x5d8] ;  /* 0x0005d800010c7983 */ /* 0x000ee80000300a00 */
[----:B------:R-:W-:Y:S01]  /*f380*/  STSM.16.M88.4 [R0+0x1800], R24 ;  /* 0x0018001800007844 */ /* 0x000fe20000000200 */
        /* <DEDUP_REMOVED lines=12> */
[----:B------:R-:W-:Y:S04]  /*f450*/  STSM.16.M88.4 [R0], R20 ;  /* 0x0000001400007844 */ /* 0x000fe80000000200 */
[----:B------:R-:W-:Y:S04]  /*f460*/  STSM.16.M88.4 [R0+0x800], R8 ;  /* 0x0008000800007844 */ /* 0x000fe80000000200 */
[----:B0-----:R-:W-:Y:S04]  /*f470*/  STL.64 [R1+0x50], R24 ;  /* 0x0000501801007387 */ /* 0x001fe80000100a00 */
[----:B------:R-:W-:Y:S04]  /*f480*/  STL.64 [R1+0x58], R26 ;  /* 0x0000581a01007387 */ /* 0x000fe80000100a00 */
[----:B--2---:R-:W-:Y:S04]  /*f490*/  STSM.16.M88.4 [R0+0x1000], R4 ;  /* 0x0010000400007844 */ /* 0x004fe80000000200 */
[----:B---3--:R-:W-:Y:S01]  /*f4a0*/  STSM.16.M88.4 [R0+0x1800], R12 ;  /* 0x0018000c00007844 */ /* 0x008fe20000000200 */
[----:B------:R-:W-:Y:S06]  /*f4b0*/  BAR.SYNC.DEFER_BLOCKING 0x0 ;  /* 0x0000000000007b1d */ /* 0x000fec0000010000 */
[----:B------:R-:W0:Y:S04]  /*f4c0*/  LDS.128 R4, [R29] ;  /* 0x000000001d047984 */ /* 0x000e280000000c00 */
[----:B------:R-:W1:Y:S04]  /*f4d0*/  LDS.128 R12, [R29+0x2000] ;  /* 0x002000001d0c7984 */ /* 0x000e680000000c00 */
[----:B------:R-:W2:Y:S04]  /*f4e0*/  LDS.128 R8, [R29+0x4000] ;  /* 0x004000001d087984 */ /* 0x000ea80000000c00 */
[----:B0-----:R-:W-:Y:S04]  /*f4f0*/  STL.64 [R1+0x60], R4 ;  /* 0x0000600401007387 */ /* 0x001fe80000100a00 */
[----:B------:R-:W-:Y:S04]  /*f500*/  STL.64 [R1+0x68], R6 ;  /* 0x0000680601007387 */ /* 0x000fe80000100a00 */
[----:B------:R-:W0:Y:S04]  /*f510*/  LDS.128 R4, [R29+0x6000] ;  /* 0x006000001d047984 */ /* 0x000e280000000c00 */
[----:B-1----:R1:W-:Y:S04]  /*f520*/  STL.64 [R1+0x70], R12 ;  /* 0x0000700c01007387 */ /* 0x0023e80000100a00 */
[----:B------:R3:W-:Y:S04]  /*f530*/  STL.64 [R1+0x78], R14 ;  /* 0x0000780e01007387 */ /* 0x0007e80000100a00 */
[----:B--2---:R-:W-:Y:S04]  /*f540*/  STL.64 [R1+0xa0], R8 ;  /* 0x0000a00801007387 */ /* 0x004fe80000100a00 */
[----:B------:R-:W-:Y:S01]  /*f550*/  STL.64 [R1+0xa8], R10 ;  /* 0x0000a80a01007387 */ /* 0x000fe20000100a00 */
[----:B------:R-:W-:Y:S06]  /*f560*/  BAR.SYNC.DEFER_BLOCKING 0x0 ;  /* 0x0000000000007b1d */ /* 0x000fec0000010000 */
[----:B0-----:R-:W-:Y:S04]  /*f570*/  STL.64 [R1+0xb0], R4 ;  /* 0x0000b00401007387 */ /* 0x001fe80000100a00 */
[----:B------:R-:W-:Y:S04]  /*f580*/  STL.64 [R1+0xb8], R6 ;  /* 0x0000b80601007387 */ /* 0x000fe80000100a00 */
[----:B-1----:R-:W2:Y:S04]  /*f590*/  LDL.LU R12, [R1+0x3e0] ;  /* 0x0003e000010c7983 */ /* 0x002ea80000300800 */
[----:B------:R-:W2:Y:S04]  /*f5a0*/  LDL.LU R13, [R1+0x3e4] ;  /* 0x0003e400010d7983 */ /* 0x000ea80000300800 */
[----:B---3--:R-:W3:Y:S04]  /*f5b0*/  LDL.LU R14, [R1+0x3e8] ;  /* 0x0003e800010e7983 */ /* 0x008ee80000300800 */
[----:B------:R-:W3:Y:S04]  /*f5c0*/  LDL.LU R15, [R1+0x3ec] ;  /* 0x0003ec00010f7983 */ /* 0x000ee80000300800 */
[----:B------:R-:W-:Y:S04]  /*f5d0*/  STSM.16.M88.4 [R0], R16 ;  /* 0x0000001000007844 */ /* 0x000fe80000000200 */
        /* <DEDUP_REMOVED lines=62> */
[----:B--2---:R0:W-:Y:S04]  /*f9c0*/  STSM.16.M88.4 [R0+0x800], R12 ;  /* 0x0008000c00007844 */ /* 0x0041e80000000200 */
[----:B0-----:R-:W2:Y:S04]  /*f9d0*/  LDL.LU.64 R14, [R1+0x5d0] ;  /* 0x0005d000010e7983 */ /* 0x001ea80000300a00 */
[----:B------:R-:W2:Y:S04]  /*f9e0*/  LDL.LU.64 R12, [R1+0x5c8] ;  /* 0x0005c800010c7983 */ /* 0x000ea80000300a00 */
        /* <DEDUP_REMOVED lines=14> */
[----:B------:R-:W0:Y:S04]  /*fad0*/  LDS.128 R12, [R29+0x6000] ;  /* 0x006000001d0c7984 */ /* 0x000e280000000c00 */
[----:B0-----:R-:W-:Y:S04]  /*fae0*/  STL.64 [R1+0x120], R12 ;  /* 0x0001200c01007387 */ /* 0x001fe80000100a00 */
[----:B------:R0:W-:Y:S04]  /*faf0*/  STL.64 [R1+0x128], R14 ;  /* 0x0001280e01007387 */ /* 0x0001e80000100a00 */
[----:B0-----:R-:W2:Y:S04]  /*fb00*/  LDL.LU.64 R14, [R1+0x5b0] ;  /* 0x0005b000010e7983 */ /* 0x001ea80000300a00 */
[----:B------:R-:W2:Y:S01]  /*fb10*/  LDL.LU.64 R12, [R1+0x5a8] ;  /* 0x0005a800010c7983 */ /* 0x000ea20000300a00 */
[----:B------:R-:W-:Y:S06]  /*fb20*/  BAR.SYNC.DEFER_BLOCKING 0x0 ;  /* 0x0000000000007b1d */ /* 0x000fec0000010000 */
[----:B--2---:R0:W-:Y:S04]  /*fb30*/  STSM.16.M88.4 [R0], R12 ;  /* 0x0000000c00007844 */ /* 0x0041e80000000200 */
[----:B0-----:R-:W2:Y:S04]  /*fb40*/  LDL.LU.64 R14, [R1+0x5a0] ;  /* 0x0005a000010e7983 */ /* 0x001ea80000300a00 */
[----:B------:R-:W2:Y:S04]  /*fb50*/  LDL.LU.64 R12, [R1+0x598] ;  /* 0x00059800010c7983 */ /* 0x000ea80000300a00 */
        /* <DEDUP_REMOVED lines=19> */
[----:B0-----:R-:W-:Y:S04]  /*fc90*/  STL.64 [R1+0x160], R12 ;  /* 0x0001600c01007387 */ /* 0x001fe80000100a00 */
[----:B------:R0:W-:Y:S04]  /*fca0*/  STL.64 [R1+0x168], R14 ;  /* 0x0001680e01007387 */ /* 0x0001e80000100a00 */
[----:B0-----:R-:W2:Y:S04]  /*fcb0*/  LDL.LU.64 R14, [R1+0x570] ;  /* 0x00057000010e7983 */ /* 0x001ea80000300a00 */
[----:B------:R-:W2:Y:S04]  /*fcc0*/  LDL.LU.64 R12, [R1+0x568] ;  /* 0x00056800010c7983 */ /* 0x000ea80000300a00 */
[----:B---3--:R-:W-:Y:S04]  /*fcd0*/  STSM.16.M88.4 [R0], R24 ;  /* 0x0000001800007844 */ /* 0x008fe80000000200 */
[----:B------:R-:W-:Y:S04]  /*fce0*/  STSM.16.M88.4 [R0+0x800], R20 ;  /* 0x0008001400007844 */ /* 0x000fe80000000200 */
[----:B--2---:R-:W-:Y:S04]  /*fcf0*/  STSM.16.M88.4 [R0+0x1000], R12 ;  /* 0x0010000c00007844 */ /* 0x004fe80000000200 */
[----:B------:R-:W-:Y:S01]  /*fd00*/  STSM.16.M88.4 [R0+0x1800], R16 ;  /* 0x0018001000007844 */ /* 0x000fe20000000200 */
[----:B------:R-:W-:Y:S06]  /*fd10*/  BAR.SYNC.DEFER_BLOCKING 0x0 ;  /* 0x0000000000007b1d */ /* 0x000fec0000010000 */
[----:B------:R-:W0:Y:S04]  /*fd20*/  LDS.128 R12, [R29] ;  /* 0x000000001d0c7984 */ /* 0x000e280000000c00 */
[----:B------:R-:W1:Y:S04]  /*fd30*/  LDS.128 R16, [R29+0x2000] ;  /* 0x002000001d107984 */ /* 0x000e680000000c00 */
[----:B------:R-:W2:Y:S04]  /*fd40*/  LDS.128 R20, [R29+0x4000] ;  /* 0x004000001d147984 */ /* 0x000ea80000000c00 */
[----:B------:R-:W3:Y:S01]  /*fd50*/  LDS.128 R24, [R29+0x6000] ;  /* 0x006000001d187984 */ /* 0x000ee20000000c00 */
[----:B------:R-:W-:Y:S06]  /*fd60*/  BAR.SYNC.DEFER_BLOCKING 0x0 ;  /* 0x0000000000007b1d */ /* 0x000fec0000010000 */
[----:B------:R-:W-:Y:S04]  /*fd70*/  STSM.16.M88.4 [R0], R8 ;  /* 0x0000000800007844 */ /* 0x000fe80000000200 */
[----:B------:R4:W-:Y:S04]  /*fd80*/  STSM.16.M88.4 [R0+0x800], R4 ;  /* 0x0008000400007844 */ /* 0x0009e80000000200 */
[----:B----4-:R-:W4:Y:S04]  /*fd90*/  LDL.LU R4, [R1+0x490] ;  /* 0x0004900001047983 */ /* 0x010f280000300800 */
[----:B------:R-:W4:Y:S04]  /*fda0*/  LDL.LU R5, [R1+0x494] ;  /* 0x0004940001057983 */ /* 0x000f280000300800 */
[----:B------:R-:W4:Y:S04]  /*fdb0*/  LDL.LU R6, [R1+0x498] ;  /* 0x0004980001067983 */ /* 0x000f280000300800 */
[----:B------:R-:W4:Y:S04]  /*fdc0*/  LDL.LU R7, [R1+0x49c] ;  /* 0x00049c0001077983 */ /* 0x000f280000300800 */
[----:B------:R-:W2:Y:S04]  /*fdd0*/  LDL.LU R8, [R1+0x480] ;  /* 0x0004800001087983 */ /* 0x000ea80000300800 */
[----:B------:R-:W2:Y:S04]  /*fde0*/  LDL.LU R9, [R1+0x484] ;  /* 0x0004840001097983 */ /* 0x000ea80000300800 */
[----:B------:R-:W2:Y:S04]  /*fdf0*/  LDL.LU R10, [R1+0x488] ;  /* 0x00048800010a7983 */ /* 0x000ea80000300800 */
[----:B------:R-:W2:Y:S04]  /*fe00*/  LDL.LU R11, [R1+0x48c] ;  /* 0x00048c00010b7983 */ /* 0x000ea80000300800 */
[----:B------:R-:W3:Y:S01]  /*fe10*/  LDL.LU R2, [R1+0x524] ;  /* 0x0005240001027983 */ /* 0x000ee20000300800 */
[----:B-----5:R-:W-:Y:S01]  /*fe20*/  IMAD R29, R28, UR69, RZ ;  /* 0x000000451c1d7c24 */ /* 0x020fe2000f8e02ff */
[----:B------:R-:W0:Y:S02]  /*fe30*/  LDCU UR69, c[0x0][0x3b8] ;  /* 0x00007700ff4577ac */ /* 0x000e240008000800 */
[----:B--2---:R2:W-:Y:S04]  /*fe40*/  STSM.16.M88.4 [R0+0x1000], R8 ;  /* 0x0010000800007844 */ /* 0x0045e80000000200 */
[----:B----4-:R4:W-:Y:S04]  /*fe50*/  STSM.16.M88.4 [R0+0x1800], R4 ;  /* 0x0018000400007844 */ /* 0x0109e80000000200 */
[----:B--2---:R-:W2:Y:S04]  /*fe60*/  LDL.LU.64 R8, [R1+0x560] ;  /* 0x0005600001087983 */ /* 0x004ea80000300a00 */
[----:B----4-:R-:W4:Y:S01]  /*fe70*/  LDL.LU.64 R4, [R1+0x558] ;  /* 0x0005580001047983 */ /* 0x010f220000300a00 */
[----:B------:R-:W-:Y:S01]  /*fe80*/  BAR.SYNC.DEFER_BLOCKING 0x0 ;  /* 0x0000000000007b1d */ /* 0x000fe20000010000 */
[C---:B---3--:R-:W-:Y:S01]  /*fe90*/  ISETP.GE.AND P0, PT, R2.reuse, UR4, PT ;  /* 0x0000000402007c0c */ /* 0x048fe2000bf06270 */
[----:B------:R-:W-:-:S03]  /*fea0*/  IMAD R2, R2, UR77, RZ ;  /* 0x0000004d02027c24 */ /* 0x000fc6000f8e02ff */
[C---:B------:R-:W-:Y:S01]  /*feb0*/  ISETP.LT.AND P5, PT, R28.reuse, UR5, !P0 ;  /* 0x000000051c007c0c */ /* 0x040fe2000c7a1270 */
[----:B------:R-:W-:Y:S01]  /*fec0*/  VIADD R11, R28, 0x1 ;  /* 0x000000011c0b7836 */ /* 0x000fe20000000000 */
[----:B------:R-:W-:Y:S01]  /*fed0*/  LEA R3, P1, R2, UR6, 0x1 ;  /* 0x0000000602037c11 */ /* 0x000fe2000f8208ff */
[----:B------:R-:W-:Y:S01]  /*fee0*/  VIADD R0, R28, 0x3 ;  /* 0x000000031c007836 */ /* 0x000fe20000000000 */
[----:B------:R-:W3:Y:S02]  /*fef0*/  LDCU UR77, c[0x0][0x39c] ;  /* 0x00007380ff4d77ac */ /* 0x000ee40008000800 */
[----:B------:R-:W-:Y:S02]  /*ff00*/  LEA.HI.X.SX32 R2, R2, UR7, 0x1, P1 ;  /* 0x0000000702027c11 */ /* 0x000fe400088f0eff */
[-C--:B------:R-:W-:Y:S01]  /*ff10*/  LEA R6, P1, R29, R3.reuse, 0x1 ;  /* 0x000000031d067211 */ /* 0x080fe200078208ff */
[----:B------:R-:W-:Y:S01]  /*ff20*/  VIADD R10, R28, 0x2 ;  /* 0x000000021c0a7836 */ /* 0x000fe20000000000 */
[----:B------:R-:W-:Y:S01]  /*ff30*/  ISETP.LT.AND P4, PT, R11, UR54, !P0 ;  /* 0x000000360b007c0c */ /* 0x000fe2000c781270 */
[----:B------:R-:W0:Y:S01]  /*ff40*/  LDCU UR7, c[0x0][0x39c] ;  /* 0x00007380ff0777ac */ /* 0x000e220008000800 */
[CC--:B------:R-:W-:Y:S01]  /*ff50*/  LEA.HI.X.SX32 R7, R29.reuse, R2.reuse, 0x1, P1 ;  /* 0x000000021d077211 */ /* 0x0c0fe200008f0eff */
[----:B------:R-:W-:Y:S01]  /*ff60*/  VIADD R29, R29, UR76 ;  /* 0x0000004c1d1d7c36 */ /* 0x000fe20008000000 */
[----:B------:R-:W-:Y:S01]  /*ff70*/  ISETP.LT.AND P2, PT, R0, UR41, !P0 ;  /* 0x0000002900007c0c */ /* 0x000fe2000c741270 */
[----:B------:R-:W-:Y:S01]  /*ff80*/  VIADD R0, R28, 0x5 ;  /* 0x000000051c007836 */ /* 0x000fe20000000000 */
[----:B------:R-:W-:Y:S01]  /*ff90*/  ISETP.LT.AND P3, PT, R10, UR44, !P0 ;  /* 0x0000002c0a007c0c */ /* 0x000fe2000c761270 */
[----:B------:R-:W0:Y:S01]  /*ffa0*/  LDCU UR5, c[0x0][0x39c] ;  /* 0x00007380ff0577ac */ /* 0x000e220008000800 */
[----:B------:R-:W0:Y:S01]  /*ffb0*/  LDCU UR54, c[0x0][0x39c] ;  /* 0x00007380ff3677ac */ /* 0x000e220008000800 */
[----:B------:R-:W0:Y:S01]  /*ffc0*/  LDCU UR4, c[0x0][0x3b8] ;  /* 0x00007700ff0477ac */ /* 0x000e220008000800 */
[----:B------:R-:W0:Y:S01]  /*ffd0*/  LDCU UR6, c[0x0][0x3b8] ;  /* 0x00007700ff0677ac */ /* 0x000e220008000800 */
[----:B----4-:R4:W-:Y:S01]  /*ffe0*/  @P5 STG.E.U16 desc[UR8][R6.64], R4 ;  /* 0x0000000406005986 */ /* 0x0109e2000c101508 */
[----:B------:R-:W-:Y:S01]  /*fff0*/  ISETP.LT.AND P5, PT, R0, UR24, !P0 ;  /* 0x0000001800007c0c */ /* 0x000fe2000c7a1270 */
[C---:B------:R-:W-:Y:S01]  /*10000*/  VIADD R0, R29.reuse, UR45 ;  /* 0x0000002d1d007c36 */ /* 0x040fe20008000000 */
[----:B------:R-:W0:Y:S01]  /*10010*/  LDCU UR24, c[0x0][0x39c] ;  /* 0x00007380ff1877ac */ /* 0x000e220008000800 */
[----:B------:R-:W-:Y:S01]  /*10020*/  VIADD R10, R28, 0x4 ;  /* 0x000000041c0a7836 */ /* 0x000fe20000000000 */
[----:B------:R-:W0:Y:S01]  /*10030*/  LDCU UR41, c[0x0][0x39c] ;  /* 0x00007380ff2977ac */ /* 0x000e220008000800 */
[----:B------:R-:W0:Y:S01]  /*10040*/  LDCU UR76, c[0x0][0x39c] ;  /* 0x00007380ff4c77ac */ /* 0x000e220008000800 */
[C---:B----4-:R-:W-:Y:S01]  /*10050*/  LEA R6, P6, R29.reuse, R3, 0x1 ;  /* 0x000000031d067211 */ /* 0x050fe200078c08ff */
[----:B------:R-:W4:Y:S03]  /*10060*/  LDCU UR44, c[0x0][0x3b8] ;  /* 0x00007700ff2c77ac */ /* 0x000f260008000800 */
[----:B------:R-:W-:-:S02]  /*10070*/  LEA.HI.X.SX32 R7, R29, R2, 0x1, P6 ;  /* 0x000000021d077211 */ /* 0x000fc400030f0eff */
[----:B------:R-:W-:Y:S01]  /*10080*/  PRMT R29, R4, 0x7632, R29 ;  /* 0x00007632041d7816 */ /* 0x000fe2000000001d */
[----:B------:R-:W0:Y:S04]  /*10090*/  LDCU UR45, c[0x0][0x3b8] ;  /* 0x00007700ff2d77ac */ /* 0x000e280008000800 */
[----:B------:R1:W-:Y:S04]  /*100a0*/  @P4 STG.E.U16 desc[UR8][R6.64], R29 ;  /* 0x0000001d06004986 */ /* 0x0003e8000c101508 */
[----:B-1----:R-:W2:Y:S01]  /*100b0*/  LDL.LU.64 R6, [R1+0x550] ;  /* 0x0005500001067983 */ /* 0x002ea20000300a00 */
[----:B------:R-:W-:Y:S01]  /*100c0*/  ISETP.LT.AND P1, PT, R10, UR68, !P0 ;  /* 0x000000440a007c0c */ /* 0x000fe2000c721270 */
[----:B------:R-:W-:Y:S01]  /*100d0*/  VIADD R4, R28, 0x6 ;  /* 0x000000061c047836 */ /* 0x000fe20000000000 */
[----:B------:R-:W-:Y:S01]  /*100e0*/  LEA R10, P6, R0, R3, 0x1 ;  /* 0x00000003000a7211 */ /* 0x000fe200078c08ff */
[----:B------:R-:W-:Y:S01]  /*100f0*/  VIADD R29, R28, 0x8 ;  /* 0x000000081c1d7836 */ /* 0x000fe20000000000 */
[----:B------:R-:W1:Y:S02]  /*10100*/  LDCU UR68, c[0x0][0x3b8] ;  /* 0x00007700ff4477ac */ /* 0x000e640008000800 */
[----:B------:R-:W-:-:S02]  /*10110*/  LEA.HI.X.SX32 R11, R0, R2, 0x1, P6 ;  /* 0x00000002000b7211 */ /* 0x000fc400030f0eff */
[----:B------:R-:W-:Y:S01]  /*10120*/  ISETP.LT.AND P4, PT, R4, UR67, !P0 ;  /* 0x0000004304007c0c */ /* 0x000fe2000c781270 */
[----:B------:R-:W-:Y:S01]  /*10130*/  VIADD R4, R0, UR42 ;  /* 0x0000002a00047c36 */ /* 0x000fe20008000000 */
[----:B------:R-:W0:Y:S01]  /*10140*/  LDCU UR67, c[0x0][0x39c] ;  /* 0x00007380ff4377ac */ /* 0x000e220008000800 */
[----:B------:R-:W-:Y:S01]  /*10150*/  VIADD R0, R28, 0x7 ;  /* 0x000000071c007836 */ /* 0x000fe20000000000 */
[----:B------:R1:W-:Y:S01]  /*10160*/  @P3 STG.E.U16 desc[UR8][R10.64], R5 ;  /* 0x000000050a003986 */ /* 0x0003e2000c101508 */
[----:B------:R-:W0:Y:S03]  /*10170*/  LDCU UR42, c[0x0][0x3b8] ;  /* 0x00007700ff2a77ac */ /* 0x000e260008000800 */
[----:B------:R-:W-:Y:S01]  /*10180*/  ISETP.LT.AND P3, PT, R0, UR36, !P0 ;  /* 0x0000002400007c0c */ /* 0x000fe2000c761270 */
[C---:B------:R-:W-:Y:S01]  /*10190*/  VIADD R0, R4.reuse, UR43 ;  /* 0x0000002b04007c36 */ /* 0x040fe20008000000 */
[----:B------:R-:W0:Y:S01]  /*101a0*/  LDCU UR36, c[0x0][0x39c] ;  /* 0x00007380ff2477ac */ /* 0x000e220008000800 */
[----:B------:R-:W0:Y:S01]  /*101b0*/  LDCU UR43, c[0x0][0x3b8] ;  /* 0x00007700ff2b77ac */ /* 0x000e220008000800 */
[----:B-1----:R-:W-:-:S02]  /*101c0*/  LEA R10, P6, R4, R3, 0x1 ;  /* 0x00000003040a7211 */ /* 0x002fc400078c08ff */
[----:B------:R-:W-:Y:S02]  /*101d0*/  PRMT R5, R5, 0x7632, R5 ;  /* 0x0000763205057816 */ /* 0x000fe40000000005 */
[----:B------:R-:W-:Y:S02]  /*101e0*/  LEA.HI.X.SX32 R11, R4, R2, 0x1, P6 ;  /* 0x00000002040b7211 */ /* 0x000fe400030f0eff */
[----:B------:R-:W-:-:S03]  /*101f0*/  LEA R4, P6, R0, R3, 0x1 ;  /* 0x0000000300047211 */ /* 0x000fc600078c08ff */
[----:B------:R1:W-:Y:S01]  /*10200*/  @P2 STG.E.U16 desc[UR8][R10.64], R5 ;  /* 0x000000050a002986 */ /* 0x0003e2000c101508 */
[----:B------:R-:W-:Y:S01]  /*10210*/  ISETP.LT.AND P2, PT, R29, UR66, !P0 ;  /* 0x000000421d007c0c */ /* 0x000fe2000c741270 */
[C---:B------:R-:W-:Y:S01]  /*10220*/  VIADD R29, R0.reuse, UR40 ;  /* 0x00000028001d7c36 */ /* 0x040fe20008000000 */
[----:B------:R-:W0:Y:S01]  /*10230*/  LDCU UR66, c[0x0][0x39c] ;  /* 0x00007380ff4277ac */ /* 0x000e220008000800 */
[----:B------:R-:W0:Y:S01]  /*10240*/  LDCU UR40, c[0x0][0x3b8] ;  /* 0x00007700ff2877ac */ /* 0x000e220008000800 */
[----:B-1----:R-:W-:Y:S01]  /*10250*/  LEA.HI.X.SX32 R5, R0, R2, 0x1, P6 ;  /* 0x0000000200057211 */ /* 0x002fe200030f0eff */
[----:B------:R-:W-:Y:S01]  /*10260*/  VIADD R0, R28, 0x9 ;  /* 0x000000091c007836 */ /* 0x000fe20000000000 */
[----:B------:R-:W-:-:S04]  /*10270*/  LEA R10, P6, R29, R3, 0x1 ;  /* 0x000000031d0a7211 */ /* 0x000fc800078c08ff */
[C---:B------:R-:W-:Y:S01]  /*10280*/  LEA.HI.X.SX32 R11, R29.reuse, R2, 0x1, P6 ;  /* 0x000000021d0b7211 */ /* 0x040fe200030f0eff */
[----:B--2---:R1:W-:Y:S01]  /*10290*/  @P1 STG.E.U16 desc[UR8][R4.64], R6 ;  /* 0x0000000604001986 */ /* 0x0043e2000c101508 */
[----:B------:R-:W-:Y:S01]  /*102a0*/  ISETP.LT.AND P1, PT, R0, UR12, !P0 ;  /* 0x0000000c00007c0c */ /* 0x000fe2000c721270 */
[----:B------:R-:W-:Y:S01]  /*102b0*/  VIADD R0, R29, UR53 ;  /* 0x000000351d007c36 */ /* 0x000fe20008000000 */
[----:B------:R-:W2:Y:S01]  /*102c0*/  LDCU UR12, c[0x0][0x39c] ;  /* 0x00007380ff0c77ac */ /* 0x000ea20008000800 */
[----:B------:R-:W0:Y:S01]  /*102d0*/  LDCU UR53, c[0x0][0x3b8] ;  /* 0x00007700ff3577ac */ /* 0x000e220008000800 */
[----:B-1----:R-:W-:Y:S01]  /*102e0*/  PRMT R5, R6, 0x7632, R5 ;  /* 0x0000763206057816 */ /* 0x002fe20000000005 */
[----:B------:R-:W-:Y:S01]  /*102f0*/  VIADD R6, R28, 0xa ;  /* 0x0000000a1c067836 */ /* 0x000fe20000000000 */
[----:B------:R-:W-:-:S03]  /*10300*/  LEA R4, P6, R0, R3, 0x1 ;  /* 0x0000000300047211 */ /* 0x000fc600078c08ff */
[----:B------:R1:W-:Y:S01]  /*10310*/  @P5 STG.E.U16 desc[UR8][R10.64], R5 ;  /* 0x000000050a005986 */ /* 0x0003e2000c101508 */
[----:B------:R-:W-:Y:S01]  /*10320*/  ISETP.LT.AND P5, PT, R6, UR65, !P0 ;  /* 0x0000004106007c0c */ /* 0x000fe2000c7a1270 */
[C---:B------:R-:W-:Y:S01]  /*10330*/  VIADD R6, R0.reuse, UR50 ;  /* 0x0000003200067c36 */ /* 0x040fe20008000000 */
[----:B------:R-:W0:Y:S01]  /*10340*/  LDCU UR65, c[0x0][0x39c] ;  /* 0x00007380ff4177ac */ /* 0x000e220008000800 */
[----:B------:R-:W0:Y:S01]  /*10350*/  LDCU UR50, c[0x0][0x3b8] ;  /* 0x00007700ff3277ac */ /* 0x000e220008000800 */
[----:B-1----:R-:W-:Y:S02]  /*10360*/  LEA.HI.X.SX32 R5, R0, R2, 0x1, P6 ;  /* 0x0000000200057211 */ /* 0x002fe400030f0eff */
[----:B------:R-:W-:-:S03]  /*10370*/  LEA R10, P6, R6, R3, 0x1 ;  /* 0x00000003060a7211 */ /* 0x000fc600078c08ff */
[----:B------:R1:W-:Y:S01]  /*10380*/  @P4 STG.E.U16 desc[UR8][R4.64], R7 ;  /* 0x0000000704004986 */ /* 0x0003e2000c101508 */
[----:B------:R-:W-:Y:S02]  /*10390*/  LEA.HI.X.SX32 R11, R6, R2, 0x1, P6 ;  /* 0x00000002060b7211 */ /* 0x000fe400030f0eff */
[----:B-1----:R-:W-:-:S05]  /*103a0*/  PRMT R7, R7, 0x7632, R7 ;  /* 0x0000763207077816 */ /* 0x002fca0000000007 */
[----:B------:R1:W-:Y:S04]  /*103b0*/  @P3 STG.E.U16 desc[UR8][R10.64], R7 ;  /* 0x000000070a003986 */ /* 0x0003e8000c101508 */
[----:B-1----:R-:W2:Y:S01]  /*103c0*/  LDL.LU.64 R10, [R1+0x548] ;  /* 0x00054800010a7983 */ /* 0x002ea20000300a00 */
[----:B------:R-:W-:-:S05]  /*103d0*/  VIADD R0, R28, 0xb ;  /* 0x0000000b1c007836 */ /* 0x000fca0000000000 */
[----:B------:R-:W-:Y:S01]  /*103e0*/  ISETP.LT.AND P4, PT, R0, UR52, !P0 ;  /* 0x0000003400007c0c */ /* 0x000fe2000c781270 */
[----:B------:R-:W-:Y:S01]  /*103f0*/  VIADD R0, R6, UR23 ;  /* 0x0000001706007c36 */ /* 0x000fe20008000000 */
[----:B------:R-:W1:Y:S04]  /*10400*/  LDCU UR52, c[0x0][0x39c] ;  /* 0x00007380ff3477ac */ /* 0x000e680008000800 */
[-C--:B------:R-:W-:Y:S01]  /*10410*/  LEA R4, P6, R0, R3.reuse, 0x1 ;  /* 0x0000000300047211 */ /* 0x080fe200078c08ff */
[----:B------:R-:W-:Y:S01]  /*10420*/  VIADD R6, R28, 0xc ;  /* 0x0000000c1c067836 */ /* 0x000fe20000000000 */
[----:B------:R-:W0:Y:S02]  /*10430*/  LDCU UR23, c[0x0][0x3b8] ;  /* 0x00007700ff1777ac */ /* 0x000e240008000800 */
[CC--:B------:R-:W-:Y:S01]  /*10440*/  LEA.HI.X.SX32 R5, R0.reuse, R2.reuse, 0x1, P6 ;  /* 0x0000000200057211 */ /* 0x0c0fe200030f0eff */
[----:B------:R-:W-:Y:S01]  /*10450*/  VIADD R0, R0, UR31 ;  /* 0x0000001f00007c36 */ /* 0x000fe20008000000 */
[----:B------:R-:W-:Y:S01]  /*10460*/  ISETP.LT.AND P3, PT, R6, UR64, !P0 ;  /* 0x0000004006007c0c */ /* 0x000fe2000c761270 */
[----:B------:R-:W-:Y:S01]  /*10470*/  VIADD R7, R28, 0xd ;  /* 0x0000000d1c077836 */ /* 0x000fe20000000000 */
[----:B------:R-:W0:Y:S01]  /*10480*/  LDCU UR64, c[0x0][0x39c] ;  /* 0x00007380ff4077ac */ /* 0x000e220008000800 */
[C---:B------:R-:W-:Y:S01]  /*10490*/  VIADD R29, R0.reuse, UR34 ;  /* 0x00000022001d7c36 */ /* 0x040fe20008000000 */
[C---:B------:R-:W-:Y:S01]  /*104a0*/  LEA R6, P6, R0.reuse, R3, 0x1 ;  /* 0x0000000300067211 */ /* 0x040fe200078c08ff */
[----:B------:R1:W-:Y:S01]  /*104b0*/  @P2 STG.E.U16 desc[UR8][R4.64], R8 ;  /* 0x0000000804002986 */ /* 0x0003e2000c101508 */
[----:B------:R-:W-:Y:S01]  /*104c0*/  ISETP.LT.AND P2, PT, R7, UR32, !P0 ;  /* 0x0000002007007c0c */ /* 0x000fe2000c741270 */
[----:B------:R-:W0:Y:S01]  /*104d0*/  LDCU UR31, c[0x0][0x3b8] ;  /* 0x00007700ff1f77ac */ /* 0x000e220008000800 */
[----:B------:R-:W-:Y:S01]  /*104e0*/  LEA.HI.X.SX32 R7, R0, R2, 0x1, P6 ;  /* 0x0000000200077211 */ /* 0x000fe200030f0eff */
[----:B------:R-:W-:Y:S01]  /*104f0*/  VIADD R0, R28, 0xe ;  /* 0x0000000e1c007836 */ /* 0x000fe20000000000 */
[----:B------:R-:W0:Y:S01]  /*10500*/  LDCU UR32, c[0x0][0x39c] ;  /* 0x00007380ff2077ac */ /* 0x000e220008000800 */
[----:B------:R-:W0:Y:S01]  /*10510*/  LDCU UR34, c[0x0][0x3b8] ;  /* 0x00007700ff2277ac */ /* 0x000e220008000800 */
[----:B-1----:R-:W-:-:S02]  /*10520*/  PRMT R5, R8, 0x7632, R5 ;  /* 0x0000763208057816 */ /* 0x002fc40000000005 */
[----:B------:R-:W-:-:S03]  /*10530*/  LEA R4, P6, R29, R3, 0x1 ;  /* 0x000000031d047211 */ /* 0x000fc600078c08ff */
[----:B------:R1:W-:Y:S01]  /*10540*/  @P1 STG.E.U16 desc[UR8][R6.64], R5 ;  /* 0x0000000506001986 */ /* 0x0003e2000c101508 */
[----:B------:R-:W-:Y:S01]  /*10550*/  ISETP.LT.AND P1, PT, R0, UR63, !P0 ;  /* 0x0000003f00007c0c */ /* 0x000fe2000c721270 */
[C---:B------:R-:W-:Y:S01]  /*10560*/  VIADD R0, R29.reuse, UR60 ;  /* 0x0000003c1d007c36 */ /* 0x040fe20008000000 */
[----:B------:R-:W0:Y:S01]  /*10570*/  LDCU UR63, c[0x0][0x39c] ;  /* 0x00007380ff3f77ac */ /* 0x000e220008000800 */
[----:B-1----:R-:W-:Y:S01]  /*10580*/  LEA.HI.X.SX32 R5, R29, R2, 0x1, P6 ;  /* 0x000000021d057211 */ /* 0x002fe200030f0eff */
[----:B------:R-:W-:Y:S01]  /*10590*/  VIADD R6, R28, 0xf ;  /* 0x0000000f1c067836 */ /* 0x000fe20000000000 */
[----:B------:R-:W-:Y:S01]  /*105a0*/  PRMT R7, R9, 0x7632, R7 ;  /* 0x0000763209077816 */ /* 0x000fe20000000007 */
[----:B------:R-:W-:Y:S01]  /*105b0*/  VIADD R8, R0, UR20 ;  /* 0x0000001400087c36 */ /* 0x000fe20008000000 */
[----:B------:R-:W3:Y:S01]  /*105c0*/  LDL.LU R29, [R1+0x8c] ;  /* 0x00008c00011d7983 */ /* 0x000ee20000300800 */
[----:B------:R-:W1:Y:S03]  /*105d0*/  LDCU UR60, c[0x0][0x3b8] ;  /* 0x00007700ff3c77ac */ /* 0x000e660008000800 */
[----:B------:R0:W-:Y:S01]  /*105e0*/  @P5 STG.E.U16 desc[UR8][R4.64], R9 ;  /* 0x0000000904005986 */ /* 0x0001e2000c101508 */
[----:B------:R-:W-:Y:S01]  /*105f0*/  ISETP.LT.AND P5, PT, R6, UR17, !P0 ;  /* 0x0000001106007c0c */ /* 0x000fe2000c7a1270 */
[----:B------:R-:W1:Y:S01]  /*10600*/  LDCU UR17, c[0x0][0x39c] ;  /* 0x00007380ff1177ac */ /* 0x000e620008000800 */
[----:B------:R-:W1:Y:S01]  /*10610*/  LDCU UR20, c[0x0][0x3b8] ;  /* 0x00007700ff1477ac */ /* 0x000e620008000800 */
[----:B0-----:R-:W-:-:S04]  /*10620*/  LEA R4, P6, R0, R3, 0x1 ;  /* 0x0000000300047211 */ /* 0x001fc800078c08ff */
[----:B------:R-:W-:Y:S01]  /*10630*/  LEA.HI.X.SX32 R5, R0, R2, 0x1, P6 ;  /* 0x0000000200057211 */ /* 0x000fe200030f0eff */
[----:B------:R-:W-:Y:S01]  /*10640*/  VIADD R0, R28, 0x10 ;  /* 0x000000101c007836 */ /* 0x000fe20000000000 */
[----:B------:R-:W-:-:S03]  /*10650*/  LEA R6, P6, R8, R3, 0x1 ;  /* 0x0000000308067211 */ /* 0x000fc600078c08ff */
[----:B------:R0:W-:Y:S01]  /*10660*/  @P4 STG.E.U16 desc[UR8][R4.64], R7 ;  /* 0x0000000704004986 */ /* 0x0001e2000c101508 */
[----:B------:R-:W-:Y:S01]  /*10670*/  ISETP.LT.AND P4, PT, R0, UR62, !P0 ;  /* 0x0000003e00007c0c */ /* 0x000fe2000c781270 */
[C---:B------:R-:W-:Y:S01]  /*10680*/  VIADD R0, R8.reuse, UR15 ;  /* 0x0000000f08007c36 */ /* 0x040fe20008000000 */
[----:B------:R-:W1:Y:S01]  /*10690*/  LDCU UR62, c[0x0][0x39c] ;  /* 0x00007380ff3e77ac */ /* 0x000e620008000800 */
[----:B------:R-:W1:Y:S01]  /*106a0*/  LDCU UR15, c[0x0][0x3b8] ;  /* 0x00007700ff0f77ac */ /* 0x000e620008000800 */
[-C--:B0-----:R-:W-:Y:S01]  /*106b0*/  LEA.HI.X.SX32 R7, R8, R2.reuse, 0x1, P6 ;  /* 0x0000000208077211 */ /* 0x081fe200030f0eff */
[----:B------:R-:W-:Y:S01]  /*106c0*/  VIADD R5, R28, 0x11 ;  /* 0x000000111c057836 */ /* 0x000fe20000000000 */
[C---:B------:R-:W-:Y:S01]  /*106d0*/  LEA R4, P6, R0.reuse, R3, 0x1 ;  /* 0x0000000300047211 */ /* 0x040fe200078c08ff */
[C---:B------:R-:W-:Y:S01]  /*106e0*/  VIADD R8, R0.reuse, UR51 ;  /* 0x0000003300087c36 */ /* 0x040fe20008000000 */
[----:B------:R-:W0:Y:S01]  /*106f0*/  LDCU UR51, c[0x0][0x3b8] ;  /* 0x00007700ff3377ac */ /* 0x000e220008000800 */
[----:B--2---:R2:W-:Y:S01]  /*10700*/  @P3 STG.E.U16 desc[UR8][R6.64], R10 ;  /* 0x0000000a06003986 */ /* 0x0045e2000c101508 */
[----:B------:R-:W-:Y:S01]  /*10710*/  ISETP.LT.AND P3, PT, R5, UR14, !P0 ;  /* 0x0000000e05007c0c */ /* 0x000fe2000c761270 */
[----:B------:R-:W0:Y:S01]  /*10720*/  LDCU UR14, c[0x0][0x39c] ;  /* 0x00007380ff0e77ac */ /* 0x000e220008000800 */
[----:B------:R-:W-:-:S02]  /*10730*/  LEA.HI.X.SX32 R5, R0, R2, 0x1, P6 ;  /* 0x0000000200057211 */ /* 0x000fc400030f0eff */
[----:B--2---:R-:W-:Y:S02]  /*10740*/  PRMT R7, R10, 0x7632, R7 ;  /* 0x000076320a077816 */ /* 0x004fe40000000007 */
[C---:B------:R-:W-:Y:S01]  /*10750*/  LEA R6, P6, R8.reuse, R3, 0x1 ;  /* 0x0000000308067211 */ /* 0x040fe200078c08ff */
[----:B------:R-:W2:Y:S04]  /*10760*/  LDL.LU R10, [R1+0x88] ;  /* 0x00008800010a7983 */ /* 0x000ea80000300800 */
[----:B------:R0:W-:Y:S02]  /*10770*/  @P2 STG.E.U16 desc[UR8][R4.64], R7 ;  /* 0x0000000704002986 */ /* 0x0001e4000c101508 */
[----:B0-----:R-:W-:-:S05]  /*10780*/  LEA.HI.X.SX32 R7, R8, R2, 0x1, P6 ;  /* 0x0000000208077211 */ /* 0x001fca00030f0eff */
[----:B------:R0:W-:Y:S02]  /*10790*/  @P1 STG.E.U16 desc[UR8][R6.64], R11 ;  /* 0x0000000b06001986 */ /* 0x0001e4000c101508 */
[----:B0-----:R-:W-:Y:S02]  /*107a0*/  PRMT R7, R11, 0x7632, R7 ;  /* 0x000076320b077816 */ /* 0x001fe40000000007 */
[----:B------:R-:W2:Y:S04]  /*107b0*/  LDL.LU R11, [R1+0x94] ;  /* 0x00009400010b7983 */ /* 0x000ea80000300800 */
[----:B------:R-:W2:Y:S01]  /*107c0*/  LDL.LU R9, [R1+0x80] ;  /* 0x0000800001097983 */ /* 0x000ea20000300800 */
[----:B------:R-:W-:-:S05]  /*107d0*/  VIADD R0, R28, 0x12 ;  /* 0x000000121c007836 */ /* 0x000fca0000000000 */
[----:B------:R-:W-:Y:S01]  /*107e0*/  ISETP.LT.AND P2, PT, R0, UR61, !P0 ;  /* 0x0000003d00007c0c */ /* 0x000fe2000c741270 */
[----:B------:R-:W-:Y:S01]  /*107f0*/  VIADD R0, R8, UR27 ;  /* 0x0000001b08007c36 */ /* 0x000fe20008000000 */
[----:B------:R-:W0:Y:S01]  /*10800*/  LDCU UR27, c[0x0][0x3b8] ;  /* 0x00007700ff1b77ac */ /* 0x000e220008000800 */
[----:B------:R-:W-:-:S03]  /*10810*/  VIADD R5, R28, 0x13 ;  /* 0x000000131c057836 */ /* 0x000fc60000000000 */
[CC--:B------:R-:W-:Y:S01]  /*10820*/  LEA R4, P6, R0.reuse, R3.reuse, 0x1 ;  /* 0x0000000300047211 */ /* 0x0c0fe200078c08ff */
[C---:B------:R-:W-:Y:S01]  /*10830*/  VIADD R6, R0.reuse, UR33 ;  /* 0x0000002100067c36 */ /* 0x040fe20008000000 */
[----:B------:R-:W-:Y:S01]  /*10840*/  ISETP.LT.AND P1, PT, R5, UR49, !P0 ;  /* 0x0000003105007c0c */ /* 0x000fe2000c721270 */
[----:B------:R-:W0:Y:S01]  /*10850*/  LDCU UR49, c[0x0][0x39c] ;  /* 0x00007380ff3177ac */ /* 0x000e220008000800 */
[-C--:B------:R-:W-:Y:S02]  /*10860*/  LEA.HI.X.SX32 R5, R0, R2.reuse, 0x1, P6 ;  /* 0x0000000200057211 */ /* 0x080fe400030f0eff */
[C---:B------:R-:W-:Y:S01]  /*10870*/  LEA R8, P6, R6.reuse, R3, 0x1 ;  /* 0x0000000306087211 */ /* 0x040fe200078c08ff */
[----:B------:R-:W0:Y:S02]  /*10880*/  LDCU UR33, c[0x0][0x39c] ;  /* 0x00007380ff2177ac */ /* 0x000e240008000800 */
[----:B------:R2:W-:Y:S01]  /*10890*/  @P5 STG.E.U16 desc[UR8][R4.64], R7 ;  /* 0x0000000704005986 */ /* 0x0005e2000c101508 */
[----:B------:R-:W0:Y:S01]  /*108a0*/  LDCU UR61, c[0x0][0x3b8] ;  /* 0x00007700ff3d77ac */ /* 0x000e220008000800 */
[----:B--2---:R-:W-:Y:S01]  /*108b0*/  IMAD.MOV.U32 R7, RZ, RZ, R9 ;  /* 0x000000ffff077224 */ /* 0x004fe200078e0009 */
[----:B------:R-:W-:-:S05]  /*108c0*/  LEA.HI.X.SX32 R9, R6, R2, 0x1, P6 ;  /* 0x0000000206097211 */ /* 0x000fca00030f0eff */
[----:B------:R2:W-:Y:S04]  /*108d0*/  @P4 STG.E.U16 desc[UR8][R8.64], R7 ;  /* 0x0000000708004986 */ /* 0x0005e8000c101508 */
[----:B--2---:R-:W2:Y:S01]  /*108e0*/  LDL.LU R9, [R1+0x84] ;  /* 0x0000840001097983 */ /* 0x004ea20000300800 */
[C---:B------:R-:W-:Y:S02]  /*108f0*/  VIADD R0, R28.reuse, 0x14 ;  /* 0x000000141c007836 */ /* 0x040fe40000000000 */
[----:B------:R-:W-:Y:S02]  /*10900*/  VIADD R4, R28, 0x15 ;  /* 0x000000151c047836 */ /* 0x000fe40000000000 */
[----:B------:R-:W-:Y:S01]  /*10910*/  IMAD.MOV.U32 R8, RZ, RZ, R7 ;  /* 0x000000ffff087224 */ /* 0x000fe200078e0007 */
[----:B------:R-:W-:Y:S01]  /*10920*/  ISETP.LT.AND P5, PT, R0, UR16, !P0 ;  /* 0x0000001000007c0c */ /* 0x000fe2000c7a1270 */
[----:B------:R-:W-:Y:S01]  /*10930*/  VIADD R0, R6, UR37 ;  /* 0x0000002506007c36 */ /* 0x000fe20008000000 */
[----:B------:R-:W-:Y:S01]  /*10940*/  ISETP.LT.AND P4, PT, R4, UR75, !P0 ;  /* 0x0000004b04007c0c */ /* 0x000fe2000c781270 */
[----:B------:R-:W-:Y:S01]  /*10950*/  IMAD.MOV.U32 R4, RZ, RZ, R8 ;  /* 0x000000ffff047224 */ /* 0x000fe200078e0008 */
[----:B------:R-:W0:Y:S01]  /*10960*/  LDCU UR37, c[0x0][0x39c] ;  /* 0x00007380ff2577ac */ /* 0x000e220008000800 */
[C---:B------:R-:W-:Y:S01]  /*10970*/  VIADD R8, R0.reuse, UR38 ;  /* 0x0000002600087c36 */ /* 0x040fe20008000000 */
[----:B------:R-:W-:-:S02]  /*10980*/  LEA R6, P6, R0, R3, 0x1 ;  /* 0x0000000300067211 */ /* 0x000fc400078c08ff */
[----:B------:R-:W-:Y:S01]  /*10990*/  PRMT R5, R4, 0x7632, R5 ;  /* 0x0000763204057816 */ /* 0x000fe20000000005 */
[----:B------:R-:W0:Y:S01]  /*109a0*/  LDCU UR38, c[0x0][0x39c] ;  /* 0x00007380ff2677ac */ /* 0x000e220008000800 */
[-C--:B------:R-:W-:Y:S01]  /*109b0*/  LEA.HI.X.SX32 R7, R0, R2.reuse, 0x1, P6 ;  /* 0x0000000200077211 */ /* 0x080fe200030f0eff */
[----:B------:R-:W-:Y:S01]  /*109c0*/  VIADD R0, R28, 0x16 ;  /* 0x000000161c007836 */ /* 0x000fe20000000000 */
[----:B------:R-:W-:Y:S01]  /*109d0*/  LEA R4, P6, R8, R3, 0x1 ;  /* 0x0000000308047211 */ /* 0x000fe200078c08ff */
[----:B------:R-:W0:Y:S02]  /*109e0*/  LDCU UR16, c[0x0][0x3b8] ;  /* 0x00007700ff1077ac */ /* 0x000e240008000800 */
[----:B------:R1:W-:Y:S01]  /*109f0*/  @P3 STG.E.U16 desc[UR8][R6.64], R5 ;  /* 0x0000000506003986 */ /* 0x0003e2000c101508 */
[----:B------:R-:W-:Y:S01]  /*10a00*/  ISETP.LT.AND P3, PT, R0, UR13, !P0 ;  /* 0x0000000d00007c0c */ /* 0x000fe2000c761270 */
[C---:B------:R-:W-:Y:S01]  /*10a10*/  VIADD R0, R8.reuse, UR57 ;  /* 0x0000003908007c36 */ /* 0x040fe20008000000 */
[----:B------:R-:W0:Y:S01]  /*10a20*/  LDCU UR75, c[0x0][0x3b8] ;  /* 0x00007700ff4b77ac */ /* 0x000e220008000800 */
[----:B------:R-:W0:Y:S01]  /*10a30*/  LDCU UR13, c[0x0][0x3b8] ;  /* 0x00007700ff0d77ac */ /* 0x000e220008000800 */
[----:B------:R-:W0:Y:S01]  /*10a40*/  LDCU UR57, c[0x0][0x39c] ;  /* 0x00007380ff3977ac */ /* 0x000e220008000800 */
[----:B-1----:R-:W-:Y:S01]  /*10a50*/  LEA.HI.X.SX32 R5, R8, R2, 0x1, P6 ;  /* 0x0000000208057211 */ /* 0x002fe200030f0eff */
[----:B------:R-:W-:-:S02]  /*10a60*/  VIADD R6, R28, 0x17 ;  /* 0x000000171c067836 */ /* 0x000fc40000000000 */
[----:B------:R-:W-:Y:S01]  /*10a70*/  VIADD R8, R0, UR59 ;  /* 0x0000003b00087c36 */ /* 0x000fe20008000000 */
[----:B------:R-:W1:Y:S01]  /*10a80*/  LDCU UR59, c[0x0][0x3b8] ;  /* 0x00007700ff3b77ac */ /* 0x000e620008000800 */
[----:B--2---:R2:W-:Y:S01]  /*10a90*/  @P2 STG.E.U16 desc[UR8][R4.64], R9 ;  /* 0x0000000904002986 */ /* 0x0045e2000c101508 */
[----:B------:R-:W-:Y:S02]  /*10aa0*/  PRMT R7, R9, 0x7632, R7 ;  /* 0x0000763209077816 */ /* 0x000fe40000000007 */
[----:B------:R-:W-:Y:S01]  /*10ab0*/  ISETP.LT.AND P2, PT, R6, UR74, !P0 ;  /* 0x0000004a06007c0c */ /* 0x000fe2000c741270 */
[----:B------:R-:W0:Y:S01]  /*10ac0*/  LDCU UR74, c[0x0][0x39c] ;  /* 0x00007380ff4a77ac */ /* 0x000e220008000800 */
[----:B--2---:R-:W-:-:S04]  /*10ad0*/  LEA R4, P6, R0, R3, 0x1 ;  /* 0x0000000300047211 */ /* 0x004fc800078c08ff */
[----:B------:R-:W-:Y:S01]  /*10ae0*/  LEA.HI.X.SX32 R5, R0, R2, 0x1, P6 ;  /* 0x0000000200057211 */ /* 0x000fe200030f0eff */
[----:B------:R-:W-:Y:S01]  /*10af0*/  VIADD R0, R28, 0x18 ;  /* 0x000000181c007836 */ /* 0x000fe20000000000 */
[----:B------:R-:W-:-:S03]  /*10b00*/  LEA R6, P6, R8, R3, 0x1 ;  /* 0x0000000308067211 */ /* 0x000fc600078c08ff */
[----:B------:R2:W-:Y:S01]  /*10b10*/  @P1 STG.E.U16 desc[UR8][R4.64], R7 ;  /* 0x0000000704001986 */ /* 0x0005e2000c101508 */
[----:B------:R-:W-:Y:S01]  /*10b20*/  ISETP.LT.AND P1, PT, R0, UR39, !P0 ;  /* 0x0000002700007c0c */ /* 0x000fe2000c721270 */
[C---:B------:R-:W-:Y:S01]  /*10b30*/  VIADD R0, R8.reuse, UR28 ;  /* 0x0000001c08007c36 */ /* 0x040fe20008000000 */
[----:B------:R-:W0:Y:S01]  /*10b40*/  LDCU UR39, c[0x0][0x39c] ;  /* 0x00007380ff2777ac */ /* 0x000e220008000800 */
[----:B------:R-:W0:Y:S01]  /*10b50*/  LDCU UR28, c[0x0][0x3b8] ;  /* 0x00007700ff1c77ac */ /* 0x000e220008000800 */
[----:B--2---:R-:W-:Y:S01]  /*10b60*/  LEA.HI.X.SX32 R7, R8, R2, 0x1, P6 ;  /* 0x0000000208077211 */ /* 0x004fe200030f0eff */
[----:B------:R-:W-:Y:S01]  /*10b70*/  VIADD R5, R28, 0x19 ;  /* 0x000000191c057836 */ /* 0x000fe20000000000 */
[C---:B------:R-:W-:Y:S01]  /*10b80*/  LEA R4, P6, R0.reuse, R3, 0x1 ;  /* 0x0000000300047211 */ /* 0x040fe200078c08ff */
[----:B------:R-:W-:Y:S01]  /*10b90*/  VIADD R8, R0, UR47 ;  /* 0x0000002f00087c36 */ /* 0x000fe20008000000 */
[----:B------:R-:W2:Y:S01]  /*10ba0*/  LDCU UR47, c[0x0][0x3b8] ;  /* 0x00007700ff2f77ac */ /* 0x000ea20008000800 */
[----:B------:R0:W-:Y:S01]  /*10bb0*/  @P5 STG.E.U16 desc[UR8][R6.64], R10 ;  /* 0x0000000a06005986 */ /* 0x0001e2000c101508 */
[----:B------:R-:W-:-:S02]  /*10bc0*/  ISETP.LT.AND P5, PT, R5, UR73, !P0 ;  /* 0x0000004905007c0c */ /* 0x000fc4000c7a1270 */
[-C--:B------:R-:W-:Y:S01]  /*10bd0*/  LEA.HI.X.SX32 R5, R0, R2.reuse, 0x1, P6 ;  /* 0x0000000200057211 */ /* 0x080fe200030f0eff */
[----:B------:R-:W-:Y:S01]  /*10be0*/  VIADD R0, R28, 0x1a ;  /* 0x0000001a1c007836 */ /* 0x000fe20000000000 */
[----:B------:R-:W1:Y:S01]  /*10bf0*/  LDCU UR73, c[0x0][0x39c] ;  /* 0x00007380ff4977ac */ /* 0x000e620008000800 */
[----:B0-----:R-:W-:Y:S02]  /*10c00*/  PRMT R7, R10, 0x7632, R7 ;  /* 0x000076320a077816 */ /* 0x001fe40000000007 */
[-C--:B------:R-:W-:Y:S01]  /*10c10*/  LEA R6, P6, R8, R3.reuse, 0x1 ;  /* 0x0000000308067211 */ /* 0x080fe200078c08ff */
[----:B------:R-:W2:Y:S04]  /*10c20*/  LDL.LU R10, [R1+0x98] ;  /* 0x00009800010a7983 */ /* 0x000ea80000300800 */
[----:B------:R0:W-:Y:S01]  /*10c30*/  @P4 STG.E.U16 desc[UR8][R4.64], R7 ;  /* 0x0000000704004986 */ /* 0x0001e2000c101508 */
[----:B------:R-:W-:Y:S01]  /*10c40*/  ISETP.LT.AND P4, PT, R0, UR58, !P0 ;  /* 0x0000003a00007c0c */ /* 0x000fe2000c781270 */
[C---:B------:R-:W-:Y:S01]  /*10c50*/  VIADD R0, R8.reuse, UR19 ;  /* 0x0000001308007c36 */ /* 0x040fe20008000000 */
[----:B------:R-:W1:Y:S01]  /*10c60*/  LDCU UR58, c[0x0][0x39c] ;  /* 0x00007380ff3a77ac */ /* 0x000e620008000800 */
[----:B------:R-:W1:Y:S01]  /*10c70*/  LDCU UR19, c[0x0][0x3b8] ;  /* 0x00007700ff1377ac */ /* 0x000e620008000800 */
[----:B0-----:R-:W-:Y:S01]  /*10c80*/  LEA.HI.X.SX32 R7, R8, R2, 0x1, P6 ;  /* 0x0000000208077211 */ /* 0x001fe200030f0eff */
[----:B------:R-:W-:Y:S01]  /*10c90*/  VIADD R5, R28, 0x1b ;  /* 0x0000001b1c057836 */ /* 0x000fe20000000000 */
[----:B------:R-:W-:-:S03]  /*10ca0*/  LEA R4, P6, R0, R3, 0x1 ;  /* 0x0000000300047211 */ /* 0x000fc600078c08ff */
[----:B---3--:R0:W-:Y:S01]  /*10cb0*/  @P3 STG.E.U16 desc[UR8][R6.64], R29 ;  /* 0x0000001d06003986 */ /* 0x0081e2000c101508 */
[----:B------:R-:W-:Y:S01]  /*10cc0*/  ISETP.LT.AND P3, PT, R5, UR72, !P0 ;  /* 0x0000004805007c0c */ /* 0x000fe2000c761270 */
[----:B------:R-:W3:Y:S01]  /*10cd0*/  LDCU UR72, c[0x0][0x39c] ;  /* 0x00007380ff4877ac */ /* 0x000ee20008000800 */
[C---:B------:R-:W-:Y:S02]  /*10ce0*/  LEA.HI.X.SX32 R5, R0.reuse, R2, 0x1, P6 ;  /* 0x0000000200057211 */ /* 0x040fe400030f0eff */
[----:B0-----:R-:W-:Y:S02]  /*10cf0*/  PRMT R7, R29, 0x7632, R7 ;  /* 0x000076321d077816 */ /* 0x001fe40000000007 */
[----:B------:R-:W2:Y:S04]  /*10d00*/  LDL.LU R29, [R1+0x9c] ;  /* 0x00009c00011d7983 */ /* 0x000ea80000300800 */
[----:B------:R0:W-:Y:S04]  /*10d10*/  @P2 STG.E.U16 desc[UR8][R4.64], R7 ;  /* 0x0000000704002986 */ /* 0x0001e8000c101508 */
[----:B0-----:R-:W2:Y:S01]  /*10d20*/  LDL.LU R5, [R1+0x90] ;  /* 0x0000900001057983 */ /* 0x001ea20000300800 */
[----:B------:R-:W-:Y:S01]  /*10d30*/  VIADD R6, R0, UR48 ;  /* 0x0000003000067c36 */ /* 0x000fe20008000000 */
[----:B------:R-:W0:Y:S01]  /*10d40*/  LDCU UR48, c[0x0][0x3b8] ;  /* 0x00007700ff3077ac */ /* 0x000e220008000800 */
[----:B------:R-:W-:-:S03]  /*10d50*/  VIADD R0, R28, 0x1c ;  /* 0x0000001c1c007836 */ /* 0x000fc60000000000 */
[-C--:B------:R-:W-:Y:S02]  /*10d60*/  LEA R8, P6, R6, R3.reuse, 0x1 ;  /* 0x0000000306087211 */ /* 0x080fe400078c08ff */
[----:B------:R-:W-:Y:S01]  /*10d70*/  ISETP.LT.AND P2, PT, R0, UR26, !P0 ;  /* 0x0000001a00007c0c */ /* 0x000fe2000c741270 */
[C---:B------:R-:W-:Y:S01]  /*10d80*/  VIADD R0, R6.reuse, UR18 ;  /* 0x0000001206007c36 */ /* 0x040fe20008000000 */
[-C--:B------:R-:W-:Y:S01]  /*10d90*/  LEA.HI.X.SX32 R9, R6, R2.reuse, 0x1, P6 ;  /* 0x0000000206097211 */ /* 0x080fe200030f0eff */
[----:B------:R-:W-:Y:S01]  /*10da0*/  VIADD R4, R28, 0x1d ;  /* 0x0000001d1c047836 */ /* 0x000fe20000000000 */
[----:B------:R-:W0:Y:S02]  /*10db0*/  LDCU UR18, c[0x0][0x3b8] ;  /* 0x00007700ff1277ac */ /* 0x000e240008000800 */
[CC--:B------:R-:W-:Y:S01]  /*10dc0*/  LEA R6, P6, R0.reuse, R3.reuse, 0x1 ;  /* 0x0000000300067211 */ /* 0x0c0fe200078c08ff */
[----:B------:R-:W0:Y:S03]  /*10dd0*/  LDCU UR26, c[0x0][0x39c] ;  /* 0x00007380ff1a77ac */ /* 0x000e260008000800 */
[-C--:B------:R-:W-:Y:S01]  /*10de0*/  LEA.HI.X.SX32 R7, R0, R2.reuse, 0x1, P6 ;  /* 0x0000000200077211 */ /* 0x080fe200030f0eff */
[----:B--2---:R2:W-:Y:S01]  /*10df0*/  @P1 STG.E.U16 desc[UR8][R8.64], R5 ;  /* 0x0000000508001986 */ /* 0x0045e2000c101508 */
[----:B------:R-:W-:Y:S01]  /*10e00*/  ISETP.LT.AND P1, PT, R4, UR71, !P0 ;  /* 0x0000004704007c0c */ /* 0x000fe2000c721270 */
[----:B------:R-:W0:Y:S01]  /*10e10*/  LDCU UR71, c[0x0][0x3b8] ;  /* 0x00007700ff4777ac */ /* 0x000e220008000800 */
[----:B--2---:R-:W-:Y:S01]  /*10e20*/  VIADD R8, R0, UR46 ;  /* 0x0000002e00087c36 */ /* 0x004fe20008000000 */
[----:B------:R-:W-:Y:S01]  /*10e30*/  PRMT R0, R5, 0x7632, R0 ;  /* 0x0000763205007816 */ /* 0x000fe20000000000 */
[----:B------:R-:W-:Y:S01]  /*10e40*/  VIADD R9, R28, 0x1e ;  /* 0x0000001e1c097836 */ /* 0x000fe20000000000 */
[----:B------:R-:W2:Y:S02]  /*10e50*/  LDCU UR46, c[0x0][0x39c] ;  /* 0x00007380ff2e77ac */ /* 0x000ea40008000800 */
[C---:B------:R-:W-:Y:S01]  /*10e60*/  LEA R4, P6, R8.reuse, R3, 0x1 ;  /* 0x0000000308047211 */ /* 0x040fe200078c08ff */
[----:B------:R0:W-:Y:S03]  /*10e70*/  @P5 STG.E.U16 desc[UR8][R6.64], R0 ;  /* 0x0000000006005986 */ /* 0x0001e6000c101508 */
[----:B------:R-:W-:-:S05]  /*10e80*/  LEA.HI.X.SX32 R5, R8, R2, 0x1, P6 ;  /* 0x0000000208057211 */ /* 0x000fca00030f0eff */
[----:B------:R1:W-:Y:S01]  /*10e90*/  @P4 STG.E.U16 desc[UR8][R4.64], R11 ;  /* 0x0000000b04004986 */ /* 0x0003e2000c101508 */
[----:B0-----:R-:W-:Y:S02]  /*10ea0*/  VIADD R6, R8, UR55 ;  /* 0x0000003708067c36 */ /* 0x001fe40008000000 */
[C---:B------:R-:W-:Y:S01]  /*10eb0*/  VIADD R0, R28.reuse, 0x1f ;  /* 0x0000001f1c007836 */ /* 0x040fe20000000000 */
[----:B------:R-:W-:Y:S02]  /*10ec0*/  PRMT R7, R11, 0x7632, R7 ;  /* 0x000076320b077816 */ /* 0x000fe40000000007 */
[----:B------:R-:W-:Y:S01]  /*10ed0*/  ISETP.LT.AND P5, PT, R9, UR21, !P0 ;  /* 0x0000001509007c0c */ /* 0x000fe2000c7a1270 */
[----:B------:R-:W-:Y:S01]  /*10ee0*/  VIADD R8, R28, 0x20 ;  /* 0x000000201c087836 */ /* 0x000fe20000000000 */
[----:B------:R-:W-:Y:S01]  /*10ef0*/  ISETP.LT.AND P4, PT, R0, UR70, !P0 ;  /* 0x0000004600007c0c */ /* 0x000fe2000c781270 */
[C---:B------:R-:W-:Y:S01]  /*10f00*/  VIADD R0, R6.reuse, UR56 ;  /* 0x0000003806007c36 */ /* 0x040fe20008000000 */
[CC--:B-1----:R-:W-:Y:S01]  /*10f10*/  LEA R4, P6, R6.reuse, R3.reuse, 0x1 ;  /* 0x0000000306047211 */ /* 0x0c2fe200078c08ff */
[----:B------:R-:W0:Y:S03]  /*10f20*/  LDCU UR56, c[0x0][0x39c] ;  /* 0x00007380ff3877ac */ /* 0x000e260008000800 */
[----:B------:R-:W-:Y:S01]  /*10f30*/  LEA.HI.X.SX32 R5, R6, R2, 0x1, P6 ;  /* 0x0000000206057211 */ /* 0x000fe200030f0eff */
[----:B------:R-:W1:Y:S01]  /*10f40*/  LDCU UR21, c[0x0][0x3b8] ;  /* 0x00007700ff1577ac */ /* 0x000e620008000800 */
[----:B------:R-:W-:-:S03]  /*10f50*/  LEA R6, P6, R0, R3, 0x1 ;  /* 0x0000000300067211 */ /* 0x000fc600078c08ff */
[----:B------:R0:W-:Y:S01]  /*10f60*/  @P3 STG.E.U16 desc[UR8][R4.64], R7 ;  /* 0x0000000704003986 */ /* 0x0001e2000c101508 */
[----:B------:R-:W1:Y:S01]  /*10f70*/  LDCU UR55, c[0x0][0x39c] ;  /* 0x00007380ff3777ac */ /* 0x000e620008000800 */
[----:B------:R-:W1:Y:S01]  /*10f80*/  LDCU UR70, c[0x0][0x3b8] ;  /* 0x00007700ff4677ac */ /* 0x000e620008000800 */
[CC--:B0-----:R-:W-:Y:S01]  /*10f90*/  LEA.HI.X.SX32 R7, R0.reuse, R2.reuse, 0x1, P6 ;  /* 0x0000000200077211 */ /* 0x0c1fe200030f0eff */
[----:B------:R-:W-:Y:S01]  /*10fa0*/  VIADD R5, R0, UR25 ;  /* 0x0000001900057c36 */ /* 0x000fe20008000000 */
[----:B------:R-:W-:Y:S01]  /*10fb0*/  ISETP.LT.AND P3, PT, R8, UR22, !P0 ;  /* 0x0000001608007c0c */ /* 0x000fe2000c761270 */
[----:B------:R-:W-:Y:S01]  /*10fc0*/  VIADD R0, R28, 0x21 ;  /* 0x000000211c007836 */ /* 0x000fe20000000000 */
[----:B------:R-:W0:Y:S01]  /*10fd0*/  LDCU UR25, c[0x0][0x39c] ;  /* 0x00007380ff1977ac */ /* 0x000e220008000800 */
[----:B------:R1:W-:Y:S01]  /*10fe0*/  @P2 STG.E.U16 desc[UR8][R6.64], R10 ;  /* 0x0000000a06002986 */ /* 0x0003e2000c101508 */
[C---:B------:R-:W-:Y:S02]  /*10ff0*/  LEA R4, P6, R5.reuse, R3, 0x1 ;  /* 0x0000000305047211 */ /* 0x040fe400078c08ff */
[----:B------:R-:W-:Y:S01]  /*11000*/  ISETP.LT.AND P2, PT, R0, UR77, !P0 ;  /* 0x0000004d00007c0c */ /* 0x000fe2000c741270 */
[C---:B------:R-:W-:Y:S01]  /*11010*/  VIADD R0, R5.reuse, UR30 ;  /* 0x0000001e05007c36 */ /* 0x040fe20008000000 */
[----:B------:R-:W-:Y:S01]  /*11020*/  LEA.HI.X.SX32 R5, R5, R2, 0x1, P6 ;  /* 0x0000000205057211 */ /* 0x000fe200030f0eff */
[----:B------:R-:W-:Y:S01]  /*11030*/  VIADD R8, R28, 0x22 ;  /* 0x000000221c087836 */ /* 0x000fe20000000000 */
[----:B------:R-:W0:Y:S01]  /*11040*/  LDCU UR77, c[0x0][0x39c] ;  /* 0x00007380ff4d77ac */ /* 0x000e220008000800 */
[----:B------:R-:W0:Y:S01]  /*11050*/  LDCU UR22, c[0x0][0x3b8] ;  /* 0x00007700ff1677ac */ /* 0x000e220008000800 */
[----:B-1----:R-:W-:-:S02]  /*11060*/  PRMT R7, R10, 0x7632, R7 ;  /* 0x000076320a077816 */ /* 0x002fc40000000007 */
[CC--:B------:R-:W-:Y:S01]  /*11070*/  LEA R6, P6, R0.reuse, R3.reuse, 0x1 ;  /* 0x0000000300067211 */ /* 0x0c0fe200078c08ff */
[----:B------:R-:W2:Y:S01]  /*11080*/  LDL.LU R10, [R1+0x18] ;  /* 0x00001800010a7983 */ /* 0x000ea20000300800 */
[----:B------:R-:W1:Y:S03]  /*11090*/  LDCU UR30, c[0x0][0x3b8] ;  /* 0x00007700ff1e77ac */ /* 0x000e660008000800 */
[----:B------:R0:W-:Y:S02]  /*110a0*/  @P1 STG.E.U16 desc[UR8][R4.64], R7 ;  /* 0x0000000704001986 */ /* 0x0001e4000c101508 */
[C---:B0-----:R-:W-:Y:S01]  /*110b0*/  LEA.HI.X.SX32 R7, R0.reuse, R2, 0x1, P6 ;  /* 0x0000000200077211 */ /* 0x041fe200030f0eff */
[----:B------:R-:W-:Y:S02]  /*110c0*/  VIADD R0, R0, UR35 ;  /* 0x0000002300007c36 */ /* 0x000fe40008000000 */
[----:B------:R-:W-:Y:S01]  /*110d0*/  VIADD R5, R28, 0x23 ;  /* 0x000000231c057836 */ /* 0x000fe20000000000 */
[----:B------:R-:W-:Y:S01]  /*110e0*/  ISETP.LT.AND P1, PT, R8, UR5, !P0 ;  /* 0x0000000508007c0c */ /* 0x000fe2000c721270 */
[----:B------:R0:W-:Y:S01]  /*110f0*/  @P5 STG.E.U16 desc[UR8][R6.64], R29 ;  /* 0x0000001d06005986 */ /* 0x0001e2000c101508 */
[----:B------:R-:W-:Y:S01]  /*11100*/  LEA R4, P6, R0, R3, 0x1 ;  /* 0x0000000300047211 */ /* 0x000fe200078c08ff */
[----:B------:R-:W1:Y:S01]  /*11110*/  LDCU UR35, c[0x0][0x39c] ;  /* 0x00007380ff2377ac */ /* 0x000e620008000800 */
[----:B------:R-:W-:-:S02]  /*11120*/  ISETP.LT.AND P5, PT, R5, UR7, !P0 ;  /* 0x0000000705007c0c */ /* 0x000fc4000c7a1270 */
[CC--:B------:R-:W-:Y:S01]  /*11130*/  LEA.HI.X.SX32 R5, R0.reuse, R2.reuse, 0x1, P6 ;  /* 0x0000000200057211 */ /* 0x0c0fe200030f0eff */
[----:B------:R-:W1:Y:S01]  /*11140*/  LDCU UR7, c[0x0][0x39c] ;  /* 0x00007380ff0777ac */ /* 0x000e620008000800 */
[----:B------:R-:W1:Y:S01]  /*11150*/  LDCU UR5, c[0x0][0x3b8] ;  /* 0x00007700ff0577ac */ /* 0x000e620008000800 */
[----:B0-----:R-:W-:Y:S01]  /*11160*/  VIADD R6, R0, UR29 ;  /* 0x0000001d00067c36 */ /* 0x001fe20008000000 */
[----:B------:R-:W-:Y:S01]  /*11170*/  PRMT R0, R29, 0x7632, R0 ;  /* 0x000076321d007816 */ /* 0x000fe20000000000 */
[----:B------:R-:W-:Y:S01]  /*11180*/  VIADD R7, R28, 0x24 ;  /* 0x000000241c077836 */ /* 0x000fe20000000000 */
[----:B------:R-:W2:Y:S01]  /*11190*/  LDL.LU R29, [R1+0x1c] ;  /* 0x00001c00011d7983 */ /* 0x000ea20000300800 */
[----:B------:R-:W0:Y:S03]  /*111a0*/  LDCU UR29, c[0x0][0x3b8] ;  /* 0x00007700ff1d77ac */ /* 0x000e260008000800 */
[----:B------:R-:W2:Y:S04]  /*111b0*/  LDL.LU R11, [R1+0xe4] ;  /* 0x0000e400010b7983 */ /* 0x000ea80000300800 */
[----:B------:R0:W-:Y:S04]  /*111c0*/  @P4 STG.E.U16 desc[UR8][R4.64], R0 ;  /* 0x0000000004004986 */ /* 0x0001e8000c101508 */
[----:B0-----:R-:W2:Y:S01]  /*111d0*/  LDL.LU R5, [R1+0x10] ;  /* 0x0000100001057983 */ /* 0x001ea20000300800 */
[CC--:B------:R-:W-:Y:S01]  /*111e0*/  LEA R8, P6, R6.reuse, R3.reuse, 0x1 ;  /* 0x0000000306087211 */ /* 0x0c0fe200078c08ff */
[----:B------:R-:W-:Y:S01]  /*111f0*/  VIADD R0, R6, UR11 ;  /* 0x0000000b06007c36 */ /* 0x000fe20008000000 */
[----:B------:R-:W-:Y:S01]  /*11200*/  ISETP.LT.AND P4, PT, R7, UR54, !P0 ;  /* 0x0000003607007c0c */ /* 0x000fe2000c781270 */
[----:B------:R-:W-:Y:S01]  /*11210*/  VIADD R4, R28, 0x25 ;  /* 0x000000251c047836 */ /* 0x000fe20000000000 */
[-C--:B------:R-:W-:Y:S01]  /*11220*/  LEA.HI.X.SX32 R9, R6, R2.reuse, 0x1, P6 ;  /* 0x0000000206097211 */ /* 0x080fe200030f0eff */
[----:B------:R-:W0:Y:S01]  /*11230*/  LDCU UR11, c[0x0][0x3b8] ;  /* 0x00007700ff0b77ac */ /* 0x000e220008000800 */
[CC--:B------:R-:W-:Y:S01]  /*11240*/  LEA R6, P6, R0.reuse, R3.reuse, 0x1 ;  /* 0x0000000300067211 */ /* 0x0c0fe200078c08ff */
[----:B------:R-:W0:Y:S03]  /*11250*/  LDCU UR54, c[0x0][0x3b8] ;  /* 0x00007700ff3677ac */ /* 0x000e260008000800 */
[CC--:B------:R-:W-:Y:S01]  /*11260*/  LEA.HI.X.SX32 R7, R0.reuse, R2.reuse, 0x1, P6 ;  /* 0x0000000200077211 */ /* 0x0c0fe200030f0eff */
[----:B--2---:R2:W-:Y:S02]  /*11270*/  @P3 STG.E.U16 desc[UR8][R8.64], R5 ;  /* 0x0000000508003986 */ /* 0x0045e4000c101508 */
[----:B--2---:R-:W-:Y:S01]  /*11280*/  VIADD R8, R0, UR4 ;  /* 0x0000000400087c36 */ /* 0x004fe20008000000 */
[----:B------:R-:W-:Y:S01]  /*11290*/  PRMT R0, R5, 0x7632, R0 ;  /* 0x0000763205007816 */ /* 0x000fe20000000000 */
[----:B------:R-:W-:Y:S01]  /*112a0*/  VIADD R9, R28, 0x26 ;  /* 0x000000261c097836 */ /* 0x000fe20000000000 */
[----:B------:R-:W-:Y:S01]  /*112b0*/  ISETP.LT.AND P3, PT, R4, UR41, !P0 ;  /* 0x0000002904007c0c */ /* 0x000fe2000c761270 */
[----:B------:R-:W2:Y:S02]  /*112c0*/  LDCU UR41, c[0x0][0x39c] ;  /* 0x00007380ff2977ac */ /* 0x000ea40008000800 */
[----:B------:R0:W-:Y:S01]  /*112d0*/  @P2 STG.E.U16 desc[UR8][R6.64], R0 ;  /* 0x0000000006002986 */ /* 0x0001e2000c101508 */
[----:B------:R-:W-:Y:S01]  /*112e0*/  ISETP.LT.AND P2, PT, R9, UR24, !P0 ;  /* 0x0000001809007c0c */ /* 0x000fe2000c741270 */
[----:B------:R-:W1:Y:S02]  /*112f0*/  LDCU UR4, c[0x0][0x39c] ;  /* 0x00007380ff0477ac */ /* 0x000e640008000800 */
[----:B------:R-:W2:Y:S01]  /*11300*/  LDL.LU R9, [R1+0x14] ;  /* 0x0000140001097983 */ /* 0x000ea20000300800 */
[C---:B------:R-:W-:Y:S01]  /*11310*/  LEA R4, P6, R8.reuse, R3, 0x1 ;  /* 0x0000000308047211 */ /* 0x040fe200078c08ff */
[----:B------:R-:W1:Y:S03]  /*11320*/  LDCU UR24, c[0x0][0x39c] ;  /* 0x00007380ff1877ac */ /* 0x000e660008000800 */
[C---:B------:R-:W-:Y:S01]  /*11330*/  LEA.HI.X.SX32 R5, R8.reuse, R2, 0x1, P6 ;  /* 0x0000000208057211 */ /* 0x040fe200030f0eff */
[----:B0-----:R-:W-:Y:S01]  /*11340*/  VIADD R6, R8, UR6 ;  /* 0x0000000608067c36 */ /* 0x001fe20008000000 */
[----:B------:R-:W0:Y:S01]  /*11350*/  LDCU UR6, c[0x0][0x3b8] ;  /* 0x00007700ff0677ac */ /* 0x000e220008000800 */
[----:B------:R-:W-:-:S02]  /*11360*/  VIADD R0, R28, 0x27 ;  /* 0x000000271c007836 */ /* 0x000fc40000000000 */
[----:B--2---:R2:W-:Y:S03]  /*11370*/  @P1 STG.E.U16 desc[UR8][R4.64], R9 ;  /* 0x0000000904001986 */ /* 0x0045e6000c101508 */
[----:B------:R-:W-:Y:S01]  /*11380*/  ISETP.LT.AND P1, PT, R0, UR76, !P0 ;  /* 0x0000004c00007c0c */ /* 0x000fe2000c721270 */
[----:B------:R-:W-:Y:S01]  /*11390*/  VIADD R0, R6, UR69 ;  /* 0x0000004506007c36 */ /* 0x000fe20008000000 */
[----:B------:R-:W-:Y:S01]  /*113a0*/  PRMT R7, R9, 0x7632, R7 ;  /* 0x0000763209077816 */ /* 0x000fe20000000007 */
[----:B------:R-:W-:Y:S01]  /*113b0*/  VIADD R8, R28, 0x28 ;  /* 0x000000281c087836 */ /* 0x000fe20000000000 */
[----:B------:R-:W0:Y:S01]  /*113c0*/  LDCU UR76, c[0x0][0x39c] ;  /* 0x00007380ff4c77ac */ /* 0x000e220008000800 */
[----:B------:R-:W0:Y:S01]  /*113d0*/  LDCU UR69, c[0x0][0x3b8] ;  /* 0x00007700ff4577ac */ /* 0x000e220008000800 */
[----:B--2---:R-:W-:-:S04]  /*113e0*/  LEA R4, P6, R6, R3, 0x1 ;  /* 0x0000000306047211 */ /* 0x004fc800078c08ff */
[----:B------:R-:W-:Y:S02]  /*113f0*/  LEA.HI.X.SX32 R5, R6, R2, 0x1, P6 ;  /* 0x0000000206057211 */ /* 0x000fe400030f0eff */
[----:B------:R-:W-:-:S03]  /*11400*/  LEA R6, P6, R0, R3, 0x1 ;  /* 0x0000000300067211 */ /* 0x000fc600078c08ff */
[----:B------:R2:W-:Y:S02]  /*11410*/  @P5 STG.E.U16 desc[UR8][R4.64], R7 ;  /* 0x0000000704005986 */ /* 0x0005e4000c101508 */
[CC--:B--2---:R-:W-:Y:S01]  /*11420*/  LEA.HI.X.SX32 R7, R0.reuse, R2.reuse, 0x1, P6 ;  /* 0x0000000200077211 */ /* 0x0c4fe200030f0eff */
[----:B----4-:R-:W-:Y:S01]  /*11430*/  VIADD R5, R0, UR44 ;  /* 0x0000002c00057c36 */ /* 0x010fe20008000000 */
[----:B------:R-:W-:Y:S01]  /*11440*/  ISETP.LT.AND P5, PT, R8, UR36, !P0 ;  /* 0x0000002408007c0c */ /* 0x000fe2000c7a1270 */
[----:B------:R-:W-:Y:S01]  /*11450*/  VIADD R0, R28, 0x29 ;  /* 0x000000291c007836 */ /* 0x000fe20000000000 */
[----:B------:R-:W2:Y:S01]  /*11460*/  LDCU UR44, c[0x0][0x39c] ;  /* 0x00007380ff2c77ac */ /* 0x000ea20008000800 */
        /* <DEDUP_REMOVED lines=8> */
[----:B----4-:R-:W-:-:S02]  /*114f0*/  PRMT R7, R10, 0x7632, R7 ;  /* 0x000076320a077816 */ /* 0x010fc40000000007 */
[CC--:B------:R-:W-:Y:S01]  /*11500*/  LEA R6, P6, R0.reuse, R3.reuse, 0x1 ;  /* 0x0000000300067211 */ /* 0x0c0fe200078c08ff */
[----:B------:R-:W4:Y:S01]  /*11510*/  LDL.LU R10, [R1+0xe8] ;  /* 0x0000e800010a7983 */ /* 0x000f220000300800 */
[----:B------:R-:W0:Y:S03]  /*11520*/  LDCU UR67, c[0x0][0x3b8] ;  /* 0x00007700ff4377ac */ /* 0x000e260008000800 */
[----:B------:R1:W-:Y:S02]  /*11530*/  @P3 STG.E.U16 desc[UR8][R4.64], R7 ;  /* 0x0000000704003986 */ /* 0x0003e4000c101508 */
[C---:B-1----:R-:W-:Y:S01]  /*11540*/  LEA.HI.X.SX32 R7, R0.reuse, R2, 0x1, P6 ;  /* 0x0000000200077211 */ /* 0x042fe200030f0eff */
[----:B------:R-:W-:Y:S02]  /*11550*/  VIADD R0, R0, UR45 ;  /* 0x0000002d00007c36 */ /* 0x000fe40008000000 */
[----:B------:R-:W-:Y:S01]  /*11560*/  VIADD R5, R28, 0x2b ;  /* 0x0000002b1c057836 */ /* 0x000fe20000000000 */
[----:B------:R-:W-:Y:S01]  /*11570*/  ISETP.LT.AND P3, PT, R8, UR12, !P0 ;  /* 0x0000000c08007c0c */ /* 0x000fe2000c761270 */
[----:B------:R1:W-:Y:S01]  /*11580*/  @P2 STG.E.U16 desc[UR8][R6.64], R29 ;  /* 0x0000001d06002986 */ /* 0x0003e2000c101508 */
[----:B------:R-:W-:Y:S01]  /*11590*/  LEA R4, P6, R0, R3, 0x1 ;  /* 0x0000000300047211 */ /* 0x000fe200078c08ff */
[----:B------:R-:W0:Y:S01]  /*115a0*/  LDCU UR45, c[0x0][0x39c] ;  /* 0x00007380ff2d77ac */ /* 0x000e220008000800 */
[----:B------:R-:W-:-:S02]  /*115b0*/  ISETP.LT.AND P2, PT, R5, UR66, !P0 ;  /* 0x0000004205007c0c */ /* 0x000fc4000c741270 */
[C---:B------:R-:W-:Y:S01]  /*115c0*/  LEA.HI.X.SX32 R5, R0.reuse, R2, 0x1, P6 ;  /* 0x0000000200057211 */ /* 0x040fe200030f0eff */
[----:B------:R-:W0:Y:S01]  /*115d0*/  LDCU UR12, c[0x0][0x3b8] ;  /* 0x00007700ff0c77ac */ /* 0x000e220008000800 */
[----:B------:R-:W0:Y:S01]  /*115e0*/  LDCU UR66, c[0x0][0x3b8] ;  /* 0x00007700ff4277ac */ /* 0x000e220008000800 */
[----:B-1----:R-:W-:Y:S01]  /*115f0*/  VIADD R6, R0, UR42 ;  /* 0x0000002a00067c36 */ /* 0x002fe20008000000 */
[----:B------:R-:W-:Y:S01]  /*11600*/  PRMT R0, R29, 0x7632, R0 ;  /* 0x000076321d007816 */ /* 0x000fe20000000000 */
[----:B------:R-:W-:Y:S01]  /*11610*/  VIADD R7, R28, 0x2c ;  /* 0x0000002c1c077836 */ /* 0x000fe20000000000 */
[----:B------:R-:W2:Y:S01]  /*11620*/  LDL.LU R29, [R1+0xec] ;  /* 0x0000ec00011d7983 */ /* 0x000ea20000300800 */
[----:B------:R-:W1:Y:S03]  /*11630*/  LDCU UR42, c[0x0][0x39c] ;  /* 0x00007380ff2a77ac */ /* 0x000e660008000800 */
[----:B------:R0:W-:Y:S04]  /*11640*/  @P1 STG.E.U16 desc[UR8][R4.64], R0 ;  /* 0x0000000004001986 */ /* 0x0001e8000c101508 */
[----:B0-----:R-:W2:Y:S01]  /*11650*/  LDL.LU R5, [R1+0xe0] ;  /* 0x0000e00001057983 */ /* 0x001ea20000300800 */
[C---:B------:R-:W-:Y:S01]  /*11660*/  LEA R8, P6, R6.reuse, R3, 0x1 ;  /* 0x0000000306087211 */ /* 0x040fe200078c08ff */
[----:B------:R-:W-:-:S02]  /*11670*/  VIADD R0, R6, UR43 ;  /* 0x0000002b06007c36 */ /* 0x000fc40008000000 */
[----:B------:R-:W-:Y:S01]  /*11680*/  VIADD R4, R28, 0x2d ;  /* 0x0000002d1c047836 */ /* 0x000fe20000000000 */
[-C--:B------:R-:W-:Y:S01]  /*11690*/  LEA.HI.X.SX32 R9, R6, R2.reuse, 0x1, P6 ;  /* 0x0000000206097211 */ /* 0x080fe200030f0eff */
[----:B------:R-:W0:Y:S01]  /*116a0*/  LDCU UR43, c[0x0][0x3b8] ;  /* 0x00007700ff2b77ac */ /* 0x000e220008000800 */
[CC--:B------:R-:W-:Y:S02]  /*116b0*/  LEA R6, P6, R0.reuse, R3.reuse, 0x1 ;  /* 0x0000000300067211 */ /* 0x0c0fe400078c08ff */
[----:B------:R-:W-:Y:S01]  /*116c0*/  ISETP.LT.AND P1, PT, R7, UR52, !P0 ;  /* 0x0000003407007c0c */ /* 0x000fe2000c721270 */
[----:B------:R-:W0:Y:S01]  /*116d0*/  LDCU UR52, c[0x0][0x39c] ;  /* 0x00007380ff3477ac */ /* 0x000e220008000800 */
        /* <DEDUP_REMOVED lines=32> */
[----:B----4-:R4:W-:Y:S01]  /*118e0*/  @P1 STG.E.U16 desc[UR8][R6.64], R10 ;  /* 0x0000000a06001986 */ /* 0x0109e2000c101508 */
        /* <DEDUP_REMOVED lines=20> */
[CC--:B------:R-:W-:Y:S01]  /*11a30*/  LEA.HI.X.SX32 R5, R0.reuse, R2.reuse, 0x1, P6 ;  /* 0x0000000200057211 */ /* 0x0c0fe200030f0eff */
[----:B------:R-:W0:Y:S01]  /*11a40*/  LDCU UR62, c[0x0][0x39c] ;  /* 0x00007380ff3e77ac */ /* 0x000e220008000800 */
[----:B------:R-:W0:Y:S01]  /*11a50*/  LDCU UR14, c[0x0][0x3b8] ;  /* 0x00007700ff0e77ac */ /* 0x000e220008000800 */
[----:B-1----:R-:W-:Y:S01]  /*11a60*/  VIADD R6, R0, UR60 ;  /* 0x0000003c00067c36 */ /* 0x002fe20008000000 */
[----:B------:R-:W-:Y:S01]  /*11a70*/  PRMT R0, R29, 0x7632, R0 ;  /* 0x000076321d007816 */ /* 0x000fe20000000000 */
[----:B------:R-:W-:Y:S01]  /*11a80*/  VIADD R7, R28, 0x34 ;  /* 0x000000341c077836 */ /* 0x000fe20000000000 */
[----:B------:R-:W2:Y:S01]  /*11a90*/  LDL.LU R29, [R1+0xfc] ;  /* 0x0000fc00011d7983 */ /* 0x000ea20000300800 */
[----:B------:R-:W1:Y:S03]  /*11aa0*/  LDCU UR60, c[0x0][0x3b8] ;  /* 0x00007700ff3c77ac */ /* 0x000e660008000800 */
        /* <DEDUP_REMOVED lines=40> */
[----:B------:R-:W-:Y:S01]  /*11d30*/  VIADD R5, R0, UR61 ;  /* 0x0000003d00057c36 */ /* 0x000fe20008000000 */
[----:B------:R-:W-:Y:S01]  /*11d40*/  ISETP.LT.AND P4, PT, R8, UR57, !P0 ;  /* 0x0000003908007c0c */ /* 0x000fe2000c781270 */
[----:B------:R-:W-:Y:S01]  /*11d50*/  VIADD R0, R28, 0x39 ;  /* 0x000000391c007836 */ /* 0x000fe20000000000 */
[----:B------:R-:W2:Y:S01]  /*11d60*/  LDCU UR61, c[0x0][0x39c] ;  /* 0x00007380ff3d77ac */ /* 0x000ea20008000800 */
        /* <DEDUP_REMOVED lines=41> */
[----:B---3--:R-:W-:Y:S01]  /*12000*/  ISETP.LT.AND P4, PT, R4, UR72, !P0 ;  /* 0x0000004804007c0c */ /* 0x008fe2000c781270 */
[----:B------:R-:W3:Y:S01]  /*12010*/  LDCU UR72, c[0x0][0x39c] ;  /* 0x00007380ff4877ac */ /* 0x000ee20008000800 */
        /* <DEDUP_REMOVED lines=301> */
[----:B---3--:R-:W-:Y:S01]  /*132f0*/  ISETP.LT.AND P5, PT, R0, UR72, !P0 ;  /* 0x0000004800007c0c */ /* 0x008fe2000c7a1270 */
[C---:B------:R-:W-:Y:S01]  /*13300*/  VIADD R0, R6.reuse, UR39 ;  /* 0x0000002706007c36 */ /* 0x040fe20008000000 */
[CC--:B-1----:R-:W-:Y:S01]  /*13310*/  LEA R4, P6, R6.reuse, R3.reuse, 0x1 ;  /* 0x0000000306047211 */ /* 0x0c2fe200078c08ff */
[----:B------:R-:W0:Y:S03]  /*13320*/  LDCU UR74, c[0x0][0x39c] ;  /* 0x00007380ff4a77ac */ /* 0x000e260008000800 */
[----:B------:R-:W-:Y:S01]  /*13330*/  LEA.HI.X.SX32 R5, R6, R2, 0x1, P6 ;  /* 0x0000000206057211 */ /* 0x000fe200030f0eff */
[----:B------:R-:W1:Y:S01]  /*13340*/  LDCU UR59, c[0x0][0x3b8] ;  /* 0x00007700ff3b77ac */ /* 0x000e620008000800 */
[----:B------:R-:W-:-:S03]  /*13350*/  LEA R6, P6, R0, R3, 0x1 ;  /* 0x0000000300067211 */ /* 0x000fc600078c08ff */
[----:B------:R3:W-:Y:S01]  /*13360*/  @P4 STG.E.U16 desc[UR8][R4.64], R7 ;  /* 0x0000000704004986 */ /* 0x0007e2000c101508 */
[----:B------:R-:W0:Y:S01]  /*13370*/  LDCU UR72, c[0x0][0x39c] ;  /* 0x00007380ff4877ac */ /* 0x000e220008000800 */
[----:B------:R-:W0:Y:S01]  /*13380*/  LDCU UR39, c[0x0][0x3b8] ;  /* 0x00007700ff2777ac */ /* 0x000e220008000800 */
[CC--:B---3--:R-:W-:Y:S01]  /*13390*/  LEA.HI.X.SX32 R7, R0.reuse, R2.reuse, 0x1, P6 ;  /* 0x0000000200077211 */ /* 0x0c8fe200030f0eff */
[----:B------:R-:W-:Y:S01]  /*133a0*/  VIADD R5, R0, UR13 ;  /* 0x0000000d00057c36 */ /* 0x000fe20008000000 */
[----:B------:R-:W-:Y:S01]  /*133b0*/  ISETP.LT.AND P4, PT, R8, UR46, !P0 ;  /* 0x0000002e08007c0c */ /* 0x000fe2000c781270 */
[----:B------:R-:W-:Y:S01]  /*133c0*/  VIADD R0, R28, 0x61 ;  /* 0x000000611c007836 */ /* 0x000fe20000000000 */
[----:B------:R-:W3:Y:S01]  /*133d0*/  LDCU UR46, c[0x0][0x39c] ;  /* 0x00007380ff2e77ac */ /* 0x000ee20008000800 */
        /* <DEDUP_REMOVED lines=213> */
[----:B------:R-:W-:Y:S02]  /*14130*/  VIADD R5, R0, UR65 ;  /* 0x0000004100057c36 */ /* 0x000fe40008000000 */
[----:B------:R-:W-:Y:S02]  /*14140*/  VIADD R0, R28, 0x79 ;  /* 0x000000791c007836 */ /* 0x000fe40000000000 */
[----:B----4-:R2:W-:Y:S01]  /*14150*/  @P4 STG.E.U16 desc[UR8][R6.64], R10 ;  /* 0x0000000a06004986 */ /* 0x0105e2000c101508 */
[C---:B------:R-:W-:Y:S02]  /*14160*/  LEA R4, P6, R5.reuse, R3, 0x1 ;  /* 0x0000000305047211 */ /* 0x040fe400078c08ff */
[----:B------:R-:W-:Y:S01]  /*14170*/  ISETP.LT.AND P4, PT, R0, UR63, !P0 ;  /* 0x0000003f00007c0c */ /* 0x000fe2000c781270 */
[C---:B------:R-:W-:Y:S01]  /*14180*/  VIADD R0, R5.reuse, UR34 ;  /* 0x0000002205007c36 */ /* 0x040fe20008000000 */
[----:B------:R-:W-:Y:S01]  /*14190*/  LEA.HI.X.SX32 R5, R5, R2, 0x1, P6 ;  /* 0x0000000205057211 */ /* 0x000fe200030f0eff */
[----:B------:R-:W4:Y:S01]  /*141a0*/  LDCU UR63, c[0x0][0x39c] ;  /* 0x00007380ff3f77ac */ /* 0x000f220008000800 */
[----:B------:R-:W-:Y:S01]  /*141b0*/  ISETP.LT.AND P5, PT, R8, UR49, !P0 ;  /* 0x0000003108007c0c */ /* 0x000fe2000c7a1270 */
[----:B------:R-:W0:Y:S01]  /*141c0*/  LDCU UR34, c[0x0][0x3b8] ;  /* 0x00007700ff2277ac */ /* 0x000e220008000800 */
[----:B--2---:R-:W-:-:S02]  /*141d0*/  PRMT R7, R10, 0x7632, R7 ;  /* 0x000076320a077816 */ /* 0x004fc40000000007 */
[-C--:B------:R-:W-:Y:S01]  /*141e0*/  LEA R6, P6, R0, R3.reuse, 0x1 ;  /* 0x0000000300067211 */ /* 0x080fe200078c08ff */
[----:B------:R-:W2:Y:S01]  /*141f0*/  LDL.LU R10, [R1+0xb8] ;  /* 0x0000b800010a7983 */ /* 0x000ea20000300800 */
[----:B------:R-:W-:Y:S01]  /*14200*/  VIADD R8, R28, 0x7a ;  /* 0x0000007a1c087836 */ /* 0x000fe20000000000 */
[----:B------:R-:W0:Y:S02]  /*14210*/  LDCU UR49, c[0x0][0x3b8] ;  /* 0x00007700ff3177ac */ /* 0x000e240008000800 */
        /* <DEDUP_REMOVED lines=51> */
[----:B------:R0:W-:Y:S02]  /*14550*/  @P2 STG.E.U16 desc[UR8][R4.64], R7 ;  /* 0x0000000704002986 */ /* 0x0001e4000c101508 */
        /* <DEDUP_REMOVED lines=12> */
[----:B-1----:R-:W-:-:S02]  /*14620*/  PRMT R7, R10, 0x7632, R7 ;  /* 0x000076320a077816 */ /* 0x002fc40000000007 */
[CC--:B------:R-:W-:Y:S01]  /*14630*/  LEA R6, P6, R0.reuse, R3.reuse, 0x1 ;  /* 0x0000000300067211 */ /* 0x0c0fe200078c08ff */
[----:B------:R-:W2:Y:S04]  /*14640*/  LDL.LU R10, [R1+0xc8] ;  /* 0x0000c800010a7983 */ /* 0x000ea80000300800 */
[----:B------:R1:W-:Y:S02]  /*14650*/  @P5 STG.E.U16 desc[UR8][R4.64], R7 ;  /* 0x0000000704005986 */ /* 0x0003e4000c101508 */
[C---:B-1----:R-:W-:Y:S01]  /*14660*/  LEA.HI.X.SX32 R7, R0.reuse, R2, 0x1, P6 ;  /* 0x0000000200077211 */ /* 0x042fe200030f0eff */
[----:B------:R-:W-:Y:S02]  /*14670*/  VIADD R0, R0, UR57 ;  /* 0x0000003900007c36 */ /* 0x000fe40008000000 */
[----:B------:R-:W-:Y:S01]  /*14680*/  VIADD R5, R28, 0x83 ;  /* 0x000000831c057836 */ /* 0x000fe20000000000 */
[----:B---3--:R-:W-:Y:S01]  /*14690*/  ISETP.LT.AND P5, PT, R8, UR46, !P0 ;  /* 0x0000002e08007c0c */ /* 0x008fe2000c7a1270 */
[----:B------:R1:W-:Y:S01]  /*146a0*/  @P4 STG.E.U16 desc[UR8][R6.64], R29 ;  /* 0x0000001d06004986 */ /* 0x0003e2000c101508 */
[----:B------:R-:W-:Y:S01]  /*146b0*/  LEA R4, P6, R0, R3, 0x1 ;  /* 0x0000000300047211 */ /* 0x000fe200078c08ff */
[----:B------:R-:W3:Y:S01]  /*146c0*/  LDCU UR46, c[0x0][0x39c] ;  /* 0x00007380ff2e77ac */ /* 0x000ee20008000800 */
[----:B------:R-:W-:-:S02]  /*146d0*/  ISETP.LT.AND P4, PT, R5, UR58, !P0 ;  /* 0x0000003a05007c0c */ /* 0x000fc4000c781270 */
[CC--:B------:R-:W-:Y:S01]  /*146e0*/  LEA.HI.X.SX32 R5, R0.reuse, R2.reuse, 0x1, P6 ;  /* 0x0000000200057211 */ /* 0x0c0fe200030f0eff */
[----:B------:R-:W0:Y:S01]  /*146f0*/  LDCU UR58, c[0x0][0x39c] ;  /* 0x00007380ff3a77ac */ /* 0x000e220008000800 */
[----:B------:R-:W0:Y:S01]  /*14700*/  LDCU UR57, c[0x0][0x3b8] ;  /* 0x00007700ff3977ac */ /* 0x000e220008000800 */
[----:B-1----:R-:W-:Y:S01]  /*14710*/  VIADD R6, R0, UR59 ;  /* 0x0000003b00067c36 */ /* 0x002fe20008000000 */
[----:B------:R-:W-:Y:S02]  /*14720*/  PRMT R0, R29, 0x7632, R0 ;  /* 0x000076321d007816 */ /* 0x000fe40000000000 */
[----:B------:R-:W2:Y:S04]  /*14730*/  LDL.LU R29, [R1+0xcc] ;  /* 0x0000cc00011d7983 */ /* 0x000ea80000300800 */
[----:B------:R-:W2:Y:S04]  /*14740*/  LDL.LU R11, [R1+0xd4] ;  /* 0x0000d400010b7983 */ /* 0x000ea80000300800 */
[----:B------:R1:W-:Y:S04]  /*14750*/  @P3 STG.E.U16 desc[UR8][R4.64], R0 ;  /* 0x0000000004003986 */ /* 0x0003e8000c101508 */
[----:B-1----:R-:W2:Y:S01]  /*14760*/  LDL.LU R5, [R1+0xc0] ;  /* 0x0000c00001057983 */ /* 0x002ea20000300800 */
[C---:B------:R-:W-:Y:S01]  /*14770*/  LEA R8, P6, R6.reuse, R3, 0x1 ;  /* 0x0000000306087211 */ /* 0x040fe200078c08ff */
[----:B------:R-:W-:Y:S01]  /*14780*/  VIADD R0, R6, UR39 ;  /* 0x0000002706007c36 */ /* 0x000fe20008000000 */
[----:B------:R-:W1:Y:S01]  /*14790*/  LDCU UR39, c[0x0][0x39c] ;  /* 0x00007380ff2777ac */ /* 0x000e620008000800 */
[----:B------:R-:W-:Y:S01]  /*147a0*/  VIADD R7, R28, 0x84 ;  /* 0x000000841c077836 */ /* 0x000fe20000000000 */
[----:B------:R-:W-:-:S02]  /*147b0*/  LEA.HI.X.SX32 R9, R6, R2, 0x1, P6 ;  /* 0x0000000206097211 */ /* 0x000fc400030f0eff */
[-C--:B------:R-:W-:Y:S02]  /*147c0*/  LEA R6, P6, R0, R3.reuse, 0x1 ;  /* 0x0000000300067211 */ /* 0x080fe400078c08ff */
[----:B------:R-:W-:Y:S01]  /*147d0*/  ISETP.LT.AND P3, PT, R7, UR18, !P0 ;  /* 0x0000001207007c0c */ /* 0x000fe2000c761270 */
[----:B------:R-:W-:Y:S01]  /*147e0*/  VIADD R4, R28, 0x85 ;  /* 0x000000851c047836 */ /* 0x000fe20000000000 */
[C---:B------:R-:W-:Y:S01]  /*147f0*/  LEA.HI.X.SX32 R7, R0.reuse, R2, 0x1, P6 ;  /* 0x0000000200077211 */ /* 0x040fe200030f0eff */
[----:B------:R-:W0:Y:S01]  /*14800*/  LDCU UR18, c[0x0][0x3b8] ;  /* 0x00007700ff1277ac */ /* 0x000e220008000800 */
        /* <DEDUP_REMOVED lines=10> */
[----:B------:R-:W-:-:S04]  /*148b0*/  LEA R4, P6, R8, R3, 0x1 ;  /* 0x0000000308047211 */ /* 0x000fc800078c08ff */
[C---:B------:R-:W-:Y:S01]  /*148c0*/  LEA.HI.X.SX32 R5, R8.reuse, R2, 0x1, P6 ;  /* 0x0000000208057211 */ /* 0x040fe200030f0eff */
[----:B0-----:R-:W-:Y:S01]  /*148d0*/  VIADD R6, R8, UR47 ;  /* 0x0000002f08067c36 */ /* 0x001fe20008000000 */
[----:B------:R-:W0:Y:S01]  /*148e0*/  LDCU UR47, c[0x0][0x3b8] ;  /* 0x00007700ff2f77ac */ /* 0x000e220008000800 */
[----:B------:R-:W-:Y:S02]  /*148f0*/  VIADD R0, R28, 0x87 ;  /* 0x000000871c007836 */ /* 0x000fe40000000000 */
[----:B--2---:R2:W-:Y:S03]  /*14900*/  @P5 STG.E.U16 desc[UR8][R4.64], R9 ;  /* 0x0000000904005986 */ /* 0x0045e6000c101508 */
[----:B------:R-:W-:Y:S01]  /*14910*/  ISETP.LT.AND P5, PT, R0, UR77, !P0 ;  /* 0x0000004d00007c0c */ /* 0x000fe2000c7a1270 */
[----:B------:R-:W-:Y:S01]  /*14920*/  VIADD R0, R6, UR28 ;  /* 0x0000001c06007c36 */ /* 0x000fe20008000000 */
[----:B------:R-:W-:Y:S01]  /*14930*/  PRMT R7, R9, 0x7632, R7 ;  /* 0x0000763209077816 */ /* 0x000fe20000000007 */
[----:B------:R-:W-:Y:S01]  /*14940*/  VIADD R8, R28, 0x88 ;  /* 0x000000881c087836 */ /* 0x000fe20000000000 */
        /* <DEDUP_REMOVED lines=16> */
[----:B------:R-:W1:Y:S01]  /*14a50*/  LDCU UR22, c[0x0][0x3b8] ;  /* 0x00007700ff1677ac */ /* 0x000e620008000800 */
[----:B------:R-:W1:Y:S01]  /*14a60*/  LDCU UR19, c[0x0][0x3b8] ;  /* 0x00007700ff1377ac */ /* 0x000e620008000800 */
[----:B0-----:R-:W-:-:S02]  /*14a70*/  PRMT R7, R10, 0x7632, R7 ;  /* 0x000076320a077816 */ /* 0x001fc40000000007 */
[CC--:B------:R-:W-:Y:S01]  /*14a80*/  LEA R6, P6, R0.reuse, R3.reuse, 0x1 ;  /* 0x0000000300067211 */ /* 0x0c0fe200078c08ff */
[----:B------:R-:W2:Y:S04]  /*14a90*/  LDL.LU R10, [R1+0xd8] ;  /* 0x0000d800010a7983 */ /* 0x000ea80000300800 */
        /* <DEDUP_REMOVED lines=9> */
[C---:B------:R-:W-:Y:S01]  /*14b30*/  LEA.HI.X.SX32 R5, R0.reuse, R2, 0x1, P6 ;  /* 0x0000000200057211 */ /* 0x040fe200030f0eff */
[----:B------:R-:W1:Y:S01]  /*14b40*/  LDCU UR41, c[0x0][0x3b8] ;  /* 0x00007700ff2977ac */ /* 0x000e620008000800 */
[----:B------:R-:W1:Y:S01]  /*14b50*/  LDCU UR48, c[0x0][0x39c] ;  /* 0x00007380ff3077ac */ /* 0x000e620008000800 */
[----:B0-----:R-:W-:Y:S01]  /*14b60*/  VIADD R6, R0, UR35 ;  /* 0x0000002300067c36 */ /* 0x001fe20008000000 */
[----:B------:R-:W-:Y:S01]  /*14b70*/  PRMT R0, R29, 0x7632, R0 ;  /* 0x000076321d007816 */ /* 0x000fe20000000000 */
[----:B------:R-:W-:Y:S01]  /*14b80*/  VIADD R7, R28, 0x8c ;  /* 0x0000008c1c077836 */ /* 0x000fe20000000000 */
[----:B------:R-:W2:Y:S01]  /*14b90*/  LDL.LU R29, [R1+0xdc] ;  /* 0x0000dc00011d7983 */ /* 0x000ea20000300800 */
[----:B------:R-:W0:Y:S03]  /*14ba0*/  LDCU UR35, c[0x0][0x39c] ;  /* 0x00007380ff2377ac */ /* 0x000e260008000800 */
[----:B------:R1:W-:Y:S04]  /*14bb0*/  @P5 STG.E.U16 desc[UR8][R4.64], R0 ;  /* 0x0000000004005986 */ /* 0x0003e8000c101508 */
[----:B-1----:R-:W2:Y:S01]  /*14bc0*/  LDL.LU R5, [R1+0xd0] ;  /* 0x0000d00001057983 */ /* 0x002ea20000300800 */
[C---:B------:R-:W-:Y:S01]  /*14bd0*/  LEA R8, P6, R6.reuse, R3, 0x1 ;  /* 0x0000000306087211 */ /* 0x040fe200078c08ff */
[----:B------:R-:W-:-:S02]  /*14be0*/  VIADD R0, R6, UR25 ;  /* 0x0000001906007c36 */ /* 0x000fc40008000000 */
[----:B------:R-:W-:Y:S01]  /*14bf0*/  VIADD R4, R28, 0x8d ;  /* 0x0000008d1c047836 */ /* 0x000fe20000000000 */
[-C--:B------:R-:W-:Y:S01]  /*14c00*/  LEA.HI.X.SX32 R9, R6, R2.reuse, 0x1, P6 ;  /* 0x0000000206097211 */ /* 0x080fe200030f0eff */
[----:B------:R-:W1:Y:S01]  /*14c10*/  LDCU UR25, c[0x0][0x39c] ;  /* 0x00007380ff1977ac */ /* 0x000e620008000800 */
[CC--:B------:R-:W-:Y:S02]  /*14c20*/  LEA R6, P6, R0.reuse, R3.reuse, 0x1 ;  /* 0x0000000300067211 */ /* 0x0c0fe400078c08ff */
[----:B------:R-:W-:Y:S01]  /*14c30*/  ISETP.LT.AND P5, PT, R7, UR11, !P0 ;  /* 0x0000000b07007c0c */ /* 0x000fe2000c7a1270 */
[----:B------:R-:W0:Y:S01]  /*14c40*/  LDCU UR11, c[0x0][0x3b8] ;  /* 0x00007700ff0b77ac */ /* 0x000e220008000800 */
[-C--:B------:R-:W-:Y:S01]  /*14c50*/  LEA.HI.X.SX32 R7, R0, R2.reuse, 0x1, P6 ;  /* 0x0000000200077211 */ /* 0x080fe200030f0eff */
[----:B--2---:R2:W-:Y:S01]  /*14c60*/  @P4 STG.E.U16 desc[UR8][R8.64], R5 ;  /* 0x0000000508004986 */ /* 0x0045e2000c101508 */
[----:B------:R-:W-:Y:S01]  /*14c70*/  ISETP.LT.AND P4, PT, R4, UR70, !P0 ;  /* 0x0000004604007c0c */ /* 0x000fe2000c781270 */
        /* <DEDUP_REMOVED lines=65> */
[C---:B------:R-:W-:Y:S01]  /*15090*/  LEA.HI.X.SX32 R7, R0.reuse, R2, 0x1, P6 ;  /* 0x0000000200077211 */ /* 0x040fe200030f0eff */
        /* <DEDUP_REMOVED lines=46> */
[----:B----4-:R-:W-:Y:S01]  /*15380*/  ISETP.LT.AND P1, PT, R8, UR63, !P0 ;  /* 0x0000003f08007c0c */ /* 0x010fe2000c721270 */
[----:B------:R0:W-:Y:S01]  /*15390*/  @P5 STG.E.U16 desc[UR8][R6.64], R29 ;  /* 0x0000001d06005986 */ /* 0x0001e2000c101508 */
[----:B------:R-:W-:Y:S01]  /*153a0*/  LEA R4, P6, R0, R3, 0x1 ;  /* 0x0000000300047211 */ /* 0x000fe200078c08ff */
[----:B------:R-:W4:Y:S01]  /*153b0*/  LDCU UR32, c[0x0][0x3b8] ;  /* 0x00007700ff2077ac */ /* 0x000f220008000800 */
[----:B------:R-:W-:-:S02]  /*153c0*/  ISETP.LT.AND P5, PT, R5, UR51, !P0 ;  /* 0x0000003305007c0c */ /* 0x000fc4000c7a1270 */
[CC--:B------:R-:W-:Y:S01]  /*153d0*/  LEA.HI.X.SX32 R5, R0.reuse, R2.reuse, 0x1, P6 ;  /* 0x0000000200057211 */ /* 0x0c0fe200030f0eff */
[----:B------:R-:W1:Y:S01]  /*153e0*/  LDCU UR51, c[0x0][0x39c] ;  /* 0x00007380ff3377ac */ /* 0x000e620008000800 */
[----:B0-----:R-:W-:Y:S01]  /*153f0*/  VIADD R6, R0, UR62 ;  /* 0x0000003e00067c36 */ /* 0x001fe20008000000 */
[----:B------:R-:W-:Y:S02]  /*15400*/  PRMT R0, R29, 0x7632, R0 ;  /* 0x000076321d007816 */ /* 0x000fe40000000000 */
[----:B------:R-:W2:Y:S04]  /*15410*/  LDL.LU R29, [R1+0x12c] ;  /* 0x00012c00011d7983 */ /* 0x000ea80000300800 */
[----:B------:R0:W-:Y:S04]  /*15420*/  @P4 STG.E.U16 desc[UR8][R4.64], R0 ;  /* 0x0000000004004986 */ /* 0x0001e8000c101508 */
[----:B0-----:R-:W2:Y:S01]  /*15430*/  LDL.LU R5, [R1+0x120] ;  /* 0x0001200001057983 */ /* 0x001ea20000300800 */
[CC--:B------:R-:W-:Y:S01]  /*15440*/  LEA R8, P6, R6.reuse, R3.reuse, 0x1 ;  /* 0x0000000306087211 */ /* 0x0c0fe200078c08ff */
[C---:B------:R-:W-:Y:S01]  /*15450*/  VIADD R0, R6.reuse, UR23 ;  /* 0x0000001706007c36 */ /* 0x040fe20008000000 */
[----:B------:R-:W0:Y:S02]  /*15460*/  LDCU UR23, c[0x0][0x3b8] ;  /* 0x00007700ff1777ac */ /* 0x000e240008000800 */
[----:B------:R-:W-:Y:S01]  /*15470*/  LEA.HI.X.SX32 R9, R6, R2, 0x1, P6 ;  /* 0x0000000206097211 */ /* 0x000fe200030f0eff */
[----:B------:R-:W-:Y:S01]  /*15480*/  VIADD R7, R28, 0x9c ;  /* 0x0000009c1c077836 */ /* 0x000fe20000000000 */
[----:B------:R-:W-:Y:S01]  /*15490*/  LEA R6, P6, R0, R3, 0x1 ;  /* 0x0000000300067211 */ /* 0x000fe200078c08ff */
[----:B------:R-:W-:-:S03]  /*154a0*/  VIADD R4, R28, 0x9d ;  /* 0x0000009d1c047836 */ /* 0x000fc60000000000 */
        /* <DEDUP_REMOVED lines=34> */
[----:B---3--:R-:W-:Y:S01]  /*156d0*/  ISETP.LT.AND P4, PT, R0, UR46, !P0 ;  /* 0x0000002e00007c0c */ /* 0x008fe2000c781270 */
[C---:B------:R-:W-:Y:S01]  /*156e0*/  VIADD R0, R5.reuse, UR38 ;  /* 0x0000002605007c36 */ /* 0x040fe20008000000 */
[----:B------:R-:W-:Y:S01]  /*156f0*/  LEA.HI.X.SX32 R5, R5, R2, 0x1, P6 ;  /* 0x0000000205057211 */ /* 0x000fe200030f0eff */
[----:B------:R-:W-:Y:S01]  /*15700*/  VIADD R8, R28, 0xa2 ;  /* 0x000000a21c087836 */ /* 0x000fe20000000000 */
[----:B------:R-:W3:Y:S01]  /*15710*/  LDCU UR46, c[0x0][0x39c] ;  /* 0x00007380ff2e77ac */ /* 0x000ee20008000800 */
        /* <DEDUP_REMOVED lines=16> */
[----:B0-----:R-:W-:Y:S01]  /*15820*/  VIADD R6, R0, UR64 ;  /* 0x0000004000067c36 */ /* 0x001fe20008000000 */
[----:B------:R-:W-:Y:S02]  /*15830*/  PRMT R0, R29, 0x7632, R0 ;  /* 0x000076321d007816 */ /* 0x000fe40000000000 */
[----:B------:R-:W2:Y:S04]  /*15840*/  LDL.LU R29, [R1+0x13c] ;  /* 0x00013c00011d7983 */ /* 0x000ea80000300800 */
[----:B------:R-:W2:Y:S04]  /*15850*/  LDL.LU R11, [R1+0x144] ;  /* 0x00014400010b7983 */ /* 0x000ea80000300800 */
[----:B------:R0:W-:Y:S04]  /*15860*/  @P1 STG.E.U16 desc[UR8][R4.64], R0 ;  /* 0x0000000004001986 */ /* 0x0001e8000c101508 */
[----:B0-----:R-:W2:Y:S01]  /*15870*/  LDL.LU R5, [R1+0x130] ;  /* 0x0001300001057983 */ /* 0x001ea20000300800 */
[C---:B------:R-:W-:Y:S01]  /*15880*/  LEA R8, P6, R6.reuse, R3, 0x1 ;  /* 0x0000000306087211 */ /* 0x040fe200078c08ff */
[----:B------:R-:W-:Y:S01]  /*15890*/  VIADD R0, R6, UR27 ;  /* 0x0000001b06007c36 */ /* 0x000fe20008000000 */
[----:B------:R-:W0:Y:S01]  /*158a0*/  LDCU UR27, c[0x0][0x3b8] ;  /* 0x00007700ff1b77ac */ /* 0x000e220008000800 */
[----:B------:R-:W-:Y:S01]  /*158b0*/  VIADD R7, R28, 0xa4 ;  /* 0x000000a41c077836 */ /* 0x000fe20000000000 */
[----:B------:R-:W-:-:S02]  /*158c0*/  LEA.HI.X.SX32 R9, R6, R2, 0x1, P6 ;  /* 0x0000000206097211 */ /* 0x000fc400030f0eff */
[----:B------:R-:W-:Y:S02]  /*158d0*/  LEA R6, P6, R0, R3, 0x1 ;  /* 0x0000000300067211 */ /* 0x000fe400078c08ff */
[----:B------:R-:W-:Y:S01]  /*158e0*/  ISETP.LT.AND P1, PT, R7, UR55, !P0 ;  /* 0x0000003707007c0c */ /* 0x000fe2000c721270 */
[----:B------:R-:W-:Y:S01]  /*158f0*/  VIADD R4, R28, 0xa5 ;  /* 0x000000a51c047836 */ /* 0x000fe20000000000 */
[C---:B------:R-:W-:Y:S01]  /*15900*/  LEA.HI.X.SX32 R7, R0.reuse, R2, 0x1, P6 ;  /* 0x0000000200077211 */ /* 0x040fe200030f0eff */
[----:B------:R-:W0:Y:S01]  /*15910*/  LDCU UR55, c[0x0][0x39c] ;  /* 0x00007380ff3777ac */ /* 0x000e220008000800 */
[----:B--2---:R2:W-:Y:S02]  /*15920*/  @P5 STG.E.U16 desc[UR8][R8.64], R5 ;  /* 0x0000000508005986 */ /* 0x0045e4000c101508 */
[----:B--2---:R-:W-:Y:S01]  /*15930*/  VIADD R8, R0, UR57 ;  /* 0x0000003900087c36 */ /* 0x004fe20008000000 */
[----:B------:R-:W-:Y:S01]  /*15940*/  PRMT R0, R5, 0x7632, R0 ;  /* 0x0000763205007816 */ /* 0x000fe20000000000 */
[----:B------:R-:W-:-:S04]  /*15950*/  VIADD R9, R28, 0xa6 ;  /* 0x000000a61c097836 */ /* 0x000fc80000000000 */
[----:B------:R2:W-:Y:S01]  /*15960*/  @P4 STG.E.U16 desc[UR8][R6.64], R0 ;  /* 0x0000000006004986 */ /* 0x0005e2000c101508 */
[----:B------:R-:W-:Y:S01]  /*15970*/  ISETP.LT.AND P4, PT, R9, UR26, !P0 ;  /* 0x0000001a09007c0c */ /* 0x000fe2000c781270 */
[----:B------:R-:W0:Y:S02]  /*15980*/  LDCU UR26, c[0x0][0x39c] ;  /* 0x00007380ff1a77ac */ /* 0x000e240008000800 */
[----:B------:R-:W3:Y:S01]  /*15990*/  LDL.LU R9, [R1+0x134] ;  /* 0x0001340001097983 */ /* 0x000ee20000300800 */
[----:B------:R-:W-:Y:S01]  /*159a0*/  ISETP.LT.AND P5, PT, R4, UR28, !P0 ;  /* 0x0000001c04007c0c */ /* 0x000fe2000c7a1270 */
[----:B------:R-:W0:Y:S01]  /*159b0*/  LDCU UR28, c[0x0][0x39c] ;  /* 0x00007380ff1c77ac */ /* 0x000e220008000800 */
[----:B------:R-:W-:-:S04]  /*159c0*/  LEA R4, P6, R8, R3, 0x1 ;  /* 0x0000000308047211 */ /* 0x000fc800078c08ff */
[C---:B------:R-:W-:Y:S01]  /*159d0*/  LEA.HI.X.SX32 R5, R8.reuse, R2, 0x1, P6 ;  /* 0x0000000208057211 */ /* 0x040fe200030f0eff */
[----:B--2---:R-:W-:Y:S01]  /*159e0*/  VIADD R6, R8, UR18 ;  /* 0x0000001208067c36 */ /* 0x004fe20008000000 */
[----:B------:R-:W2:Y:S01]  /*159f0*/  LDCU UR18, c[0x0][0x3b8] ;  /* 0x00007700ff1277ac */ /* 0x000ea20008000800 */
[----:B------:R-:W-:Y:S02]  /*15a00*/  VIADD R0, R28, 0xa7 ;  /* 0x000000a71c007836 */ /* 0x000fe40000000000 */
[----:B---3--:R3:W-:Y:S03]  /*15a10*/  @P3 STG.E.U16 desc[UR8][R4.64], R9 ;  /* 0x0000000904003986 */ /* 0x0087e6000c101508 */
[----:B------:R-:W-:Y:S01]  /*15a20*/  ISETP.LT.AND P3, PT, R0, UR21, !P0 ;  /* 0x0000001500007c0c */ /* 0x000fe2000c761270 */
[----:B------:R-:W-:Y:S01]  /*15a30*/  VIADD R0, R6, UR13 ;  /* 0x0000000d06007c36 */ /* 0x000fe20008000000 */
[----:B------:R-:W-:Y:S01]  /*15a40*/  PRMT R7, R9, 0x7632, R7 ;  /* 0x0000763209077816 */ /* 0x000fe20000000007 */
[----:B------:R-:W-:Y:S01]  /*15a50*/  VIADD R8, R28, 0xa8 ;  /* 0x000000a81c087836 */ /* 0x000fe20000000000 */
[----:B------:R-:W0:Y:S01]  /*15a60*/  LDCU UR13, c[0x0][0x3b8] ;  /* 0x00007700ff0d77ac */ /* 0x000e220008000800 */
[----:B------:R-:W0:Y:S01]  /*15a70*/  LDCU UR21, c[0x0][0x3b8] ;  /* 0x00007700ff1577ac */ /* 0x000e220008000800 */
[----:B---3--:R-:W-:-:S04]  /*15a80*/  LEA R4, P6, R6, R3, 0x1 ;  /* 0x0000000306047211 */ /* 0x008fc800078c08ff */
[----:B------:R-:W-:Y:S02]  /*15a90*/  LEA.HI.X.SX32 R5, R6, R2, 0x1, P6 ;  /* 0x0000000206057211 */ /* 0x000fe400030f0eff */
[----:B------:R-:W-:-:S03]  /*15aa0*/  LEA R6, P6, R0, R3, 0x1 ;  /* 0x0000000300067211 */ /* 0x000fc600078c08ff */
[----:B------:R3:W-:Y:S02]  /*15ab0*/  @P2 STG.E.U16 desc[UR8][R4.64], R7 ;  /* 0x0000000704002986 */ /* 0x0007e4000c101508 */
[CC--:B---3--:R-:W-:Y:S01]  /*15ac0*/  LEA.HI.X.SX32 R7, R0.reuse, R2.reuse, 0x1, P6 ;  /* 0x0000000200077211 */ /* 0x0c8fe200030f0eff */
[----:B------:R-:W-:Y:S02]  /*15ad0*/  VIADD R5, R0, UR47 ;  /* 0x0000002f00057c36 */ /* 0x000fe40008000000 */
[----:B------:R-:W-:Y:S02]  /*15ae0*/  VIADD R0, R28, 0xa9 ;  /* 0x000000a91c007836 */ /* 0x000fe40000000000 */
[----:B------:R3:W-:Y:S01]  /*15af0*/  @P1 STG.E.U16 desc[UR8][R6.64], R10 ;  /* 0x0000000a06001986 */ /* 0x0007e2000c101508 */
[C---:B------:R-:W-:Y:S02]  /*15b00*/  LEA R4, P6, R5.reuse, R3, 0x1 ;  /* 0x0000000305047211 */ /* 0x040fe400078c08ff */
[----:B------:R-:W-:Y:S01]  /*15b10*/  ISETP.LT.AND P1, PT, R0, UR25, !P0 ;  /* 0x0000001900007c0c */ /* 0x000fe2000c721270 */
[C---:B------:R-:W-:Y:S01]  /*15b20*/  VIADD R0, R5.reuse, UR22 ;  /* 0x0000001605007c36 */ /* 0x040fe20008000000 */
[----:B------:R-:W-:Y:S01]  /*15b30*/  LEA.HI.X.SX32 R5, R5, R2, 0x1, P6 ;  /* 0x0000000205057211 */ /* 0x000fe200030f0eff */
[----:B------:R-:W0:Y:S01]  /*15b40*/  LDCU UR25, c[0x0][0x39c] ;  /* 0x00007380ff1977ac */ /* 0x000e220008000800 */
[----:B------:R-:W-:Y:S01]  /*15b50*/  ISETP.LT.AND P2, PT, R8, UR35, !P0 ;  /* 0x0000002308007c0c */ /* 0x000fe2000c741270 */
[----:B------:R-:W0:Y:S01]  /*15b60*/  LDCU UR22, c[0x0][0x39c] ;  /* 0x00007380ff1677ac */ /* 0x000e220008000800 */
[----:B---3--:R-:W-:-:S02]  /*15b70*/  PRMT R7, R10, 0x7632, R7 ;  /* 0x000076320a077816 */ /* 0x008fc40000000007 */
[-C--:B------:R-:W-:Y:S01]  /*15b80*/  LEA R6, P6, R0, R3.reuse, 0x1 ;  /* 0x0000000300067211 */ /* 0x080fe200078c08ff */
[----:B------:R-:W3:Y:S01]  /*15b90*/  LDL.LU R10, [R1+0x148] ;  /* 0x00014800010a7983 */ /* 0x000ee20000300800 */
        /* <DEDUP_REMOVED lines=60> */
[----:B---3--:R3:W-:Y:S01]  /*15f60*/  @P3 STG.E.U16 desc[UR8][R6.64], R10 ;  /* 0x0000000a06003986 */ /* 0x0087e2000c101508 */
[C---:B------:R-:W-:Y:S02]  /*15f70*/  LEA R4, P6, R5.reuse, R3, 0x1 ;  /* 0x0000000305047211 */ /* 0x040fe400078c08ff */
[----:B------:R-:W-:Y:S01]  /*15f80*/  ISETP.LT.AND P3, PT, R0, UR50, !P0 ;  /* 0x0000003200007c0c */ /* 0x000fe2000c761270 */
[C---:B------:R-:W-:Y:S01]  /*15f90*/  VIADD R0, R5.reuse, UR24 ;  /* 0x0000001805007c36 */ /* 0x040fe20008000000 */
[----:B------:R-:W-:Y:S01]  /*15fa0*/  LEA.HI.X.SX32 R5, R5, R2, 0x1, P6 ;  /* 0x0000000205057211 */ /* 0x000fe200030f0eff */
[----:B------:R-:W-:Y:S01]  /*15fb0*/  VIADD R8, R28, 0xb2 ;  /* 0x000000b21c087836 */ /* 0x000fe20000000000 */
[----:B------:R-:W0:Y:S01]  /*15fc0*/  LDCU UR24, c[0x0][0x3b8] ;  /* 0x00007700ff1877ac */ /* 0x000e220008000800 */
[----:B------:R-:W0:Y:S01]  /*15fd0*/  LDCU UR31, c[0x0][0x3b8] ;  /* 0x00007700ff1f77ac */ /* 0x000e220008000800 */
[----:B---3--:R-:W-:-:S02]  /*15fe0*/  PRMT R7, R10, 0x7632, R7 ;  /* 0x000076320a077816 */ /* 0x008fc40000000007 */
[CC--:B------:R-:W-:Y:S01]  /*15ff0*/  LEA R6, P6, R0.reuse, R3.reuse, 0x1 ;  /* 0x0000000300067211 */ /* 0x0c0fe200078c08ff */
[----:B------:R-:W3:Y:S04]  /*16000*/  LDL.LU R10, [R1+0x158] ;  /* 0x00015800010a7983 */ /* 0x000ee80000300800 */
        /* <DEDUP_REMOVED lines=18> */
[C---:B------:R-:W-:Y:S01]  /*16130*/  LEA R8, P6, R6.reuse, R3, 0x1 ;  /* 0x0000000306087211 */ /* 0x040fe200078c08ff */
[----:B------:R-:W-:-:S03]  /*16140*/  VIADD R0, R6, UR45 ;  /* 0x0000002d06007c36 */ /* 0x000fc60008000000 */
[-C--:B------:R-:W-:Y:S02]  /*16150*/  LEA.HI.X.SX32 R9, R6, R2.reuse, 0x1, P6 ;  /* 0x0000000206097211 */ /* 0x080fe400030f0eff */
[C---:B------:R-:W-:Y:S02]  /*16160*/  LEA R6, P6, R0.reuse, R3, 0x1 ;  /* 0x0000000300067211 */ /* 0x040fe400078c08ff */
[----:B------:R-:W-:Y:S02]  /*16170*/  ISETP.LT.AND P5, PT, R7, UR51, !P0 ;  /* 0x0000003307007c0c */ /* 0x000fe4000c7a1270 */
[C---:B------:R-:W-:Y:S01]  /*16180*/  LEA.HI.X.SX32 R7, R0.reuse, R2, 0x1, P6 ;  /* 0x0000000200077211 */ /* 0x040fe200030f0eff */
[----:B--2---:R0:W-:Y:S02]  /*16190*/  @P4 STG.E.U16 desc[UR8][R8.64], R5 ;  /* 0x0000000508004986 */ /* 0x0041e4000c101508 */
[----:B0-----:R-:W-:Y:S01]  /*161a0*/  VIADD R8, R0, UR17 ;  /* 0x0000001100087c36 */ /* 0x001fe20008000000 */
[----:B------:R-:W-:Y:S01]  /*161b0*/  PRMT R0, R5, 0x7632, R0 ;  /* 0x0000763205007816 */ /* 0x000fe20000000000 */
[----:B------:R-:W-:Y:S01]  /*161c0*/  VIADD R9, R28, 0xb6 ;  /* 0x000000b61c097836 */ /* 0x000fe20000000000 */
[----:B------:R-:W0:Y:S03]  /*161d0*/  LDCU UR17, c[0x0][0x3b8] ;  /* 0x00007700ff1177ac */ /* 0x000e260008000800 */
[----:B------:R2:W-:Y:S01]  /*161e0*/  @P3 STG.E.U16 desc[UR8][R6.64], R0 ;  /* 0x0000000006003986 */ /* 0x0005e2000c101508 */
[----:B------:R-:W-:-:S03]  /*161f0*/  ISETP.LT.AND P3, PT, R9, UR49, !P0 ;  /* 0x0000003109007c0c */ /* 0x000fc6000c761270 */
[----:B------:R-:W3:Y:S01]  /*16200*/  LDL.LU R9, [R1+0x154] ;  /* 0x0001540001097983 */ /* 0x000ee20000300800 */
[----:B------:R-:W-:-:S05]  /*16210*/  VIADD R4, R28, 0xb5 ;  /* 0x000000b51c047836 */ /* 0x000fca0000000000 */
[----:B------:R-:W-:Y:S01]  /*16220*/  ISETP.LT.AND P4, PT, R4, UR14, !P0 ;  /* 0x0000000e04007c0c */ /* 0x000fe2000c781270 */
[----:B------:R-:W0:Y:S01]  /*16230*/  LDCU UR14, c[0x0][0x3b8] ;  /* 0x00007700ff0e77ac */ /* 0x000e220008000800 */
[CC--:B------:R-:W-:Y:S01]  /*16240*/  LEA R4, P6, R8.reuse, R3.reuse, 0x1 ;  /* 0x0000000308047211 */ /* 0x0c0fe200078c08ff */
[----:B--2---:R-:W-:Y:S02]  /*16250*/  VIADD R6, R8, UR12 ;  /* 0x0000000c08067c36 */ /* 0x004fe40008000000 */
[----:B------:R-:W-:Y:S01]  /*16260*/  VIADD R0, R28, 0xb7 ;  /* 0x000000b71c007836 */ /* 0x000fe20000000000 */
[----:B------:R-:W-:Y:S01]  /*16270*/  LEA.HI.X.SX32 R5, R8, R2, 0x1, P6 ;  /* 0x0000000208057211 */ /* 0x000fe200030f0eff */
[----:B------:R-:W2:Y:S04]  /*16280*/  LDCU UR12, c[0x0][0x3b8] ;  /* 0x00007700ff0c77ac */ /* 0x000ea80008000800 */
[----:B---3--:R3:W-:Y:S01]  /*16290*/  @P2 STG.E.U16 desc[UR8][R4.64], R9 ;  /* 0x0000000904002986 */ /* 0x0087e2000c101508 */
[----:B------:R-:W-:Y:S01]  /*162a0*/  ISETP.LT.AND P2, PT, R0, UR34, !P0 ;  /* 0x0000002200007c0c */ /* 0x000fe2000c741270 */
[----:B----4-:R-:W-:Y:S01]  /*162b0*/  VIADD R0, R6, UR32 ;  /* 0x0000002006007c36 */ /* 0x010fe20008000000 */
[----:B------:R-:W-:Y:S01]  /*162c0*/  PRMT R7, R9, 0x7632, R7 ;  /* 0x0000763209077816 */ /* 0x000fe20000000007 */
[----:B------:R-:W-:Y:S01]  /*162d0*/  VIADD R8, R28, 0xb8 ;  /* 0x000000b81c087836 */ /* 0x000fe20000000000 */
[----:B------:R-:W4:Y:S01]  /*162e0*/  LDCU UR32, c[0x0][0x39c] ;  /* 0x00007380ff2077ac */ /* 0x000f220008000800 */
[----:B------:R-:W0:Y:S01]  /*162f0*/  LDCU UR34, c[0x0][0x39c] ;  /* 0x00007380ff2277ac */ /* 0x000e220008000800 */
[----:B---3--:R-:W-:-:S04]  /*16300*/  LEA R4, P6, R6, R3, 0x1 ;  /* 0x0000000306047211 */ /* 0x008fc800078c08ff */
[----:B------:R-:W-:Y:S02]  /*16310*/  LEA.HI.X.SX32 R5, R6, R2, 0x1, P6 ;  /* 0x0000000206057211 */ /* 0x000fe400030f0eff */
[----:B------:R-:W-:-:S03]  /*16320*/  LEA R6, P6, R0, R3, 0x1 ;  /* 0x0000000300067211 */ /* 0x000fc600078c08ff */
[----:B------:R3:W-:Y:S02]  /*16330*/  @P1 STG.E.U16 desc[UR8][R4.64], R7 ;  /* 0x0000000704001986 */ /* 0x0007e4000c101508 */
[CC--:B---3--:R-:W-:Y:S01]  /*16340*/  LEA.HI.X.SX32 R7, R0.reuse, R2.reuse, 0x1, P6 ;  /* 0x0000000200077211 */ /* 0x0c8fe200030f0eff */
[----:B------:R-:W-:Y:S01]  /*16350*/  VIADD R5, R0, UR33 ;  /* 0x0000002100057c36 */ /* 0x000fe20008000000 */
[----:B------:R-:W-:Y:S01]  /*16360*/  ISETP.LT.AND P1, PT, R8, UR16, !P0 ;  /* 0x0000001008007c0c */ /* 0x000fe2000c721270 */
[----:B------:R-:W-:Y:S01]  /*16370*/  VIADD R0, R28, 0xb9 ;  /* 0x000000b91c007836 */ /* 0x000fe20000000000 */
[----:B------:R-:W3:Y:S01]  /*16380*/  LDCU UR33, c[0x0][0x39c] ;  /* 0x00007380ff2177ac */ /* 0x000ee20008000800 */
        /* <DEDUP_REMOVED lines=29> */
[CC--:B------:R-:W-:Y:S01]  /*16560*/  LEA R8, P6, R6.reuse, R3.reuse, 0x1 ;  /* 0x0000000306087211 */ /* 0x0c0fe200078c08ff */
[----:B------:R-:W-:Y:S01]  /*16570*/  VIADD R0, R6, UR38 ;  /* 0x0000002606007c36 */ /* 0x000fe20008000000 */
[----:B------:R-:W-:Y:S01]  /*16580*/  ISETP.LT.AND P2, PT, R7, UR26, !P0 ;  /* 0x0000001a07007c0c */ /* 0x000fe2000c741270 */
[----:B------:R-:W-:Y:S01]  /*16590*/  VIADD R4, R28, 0xbd ;  /* 0x000000bd1c047836 */ /* 0x000fe20000000000 */
[-C--:B------:R-:W-:Y:S01]  /*165a0*/  LEA.HI.X.SX32 R9, R6, R2.reuse, 0x1, P6 ;  /* 0x0000000206097211 */ /* 0x080fe200030f0eff */
[----:B------:R-:W1:Y:S01]  /*165b0*/  LDCU UR26, c[0x0][0x39c] ;  /* 0x00007380ff1a77ac */ /* 0x000e620008000800 */
[CC--:B------:R-:W-:Y:S01]  /*165c0*/  LEA R6, P6, R0.reuse, R3.reuse, 0x1 ;  /* 0x0000000300067211 */ /* 0x0c0fe200078c08ff */
[----:B------:R-:W0:Y:S03]  /*165d0*/  LDCU UR38, c[0x0][0x39c] ;  /* 0x00007380ff2677ac */ /* 0x000e260008000800 */
[-C--:B------:R-:W-:Y:S01]  /*165e0*/  LEA.HI.X.SX32 R7, R0, R2.reuse, 0x1, P6 ;  /* 0x0000000200077211 */ /* 0x080fe200030f0eff */
[----:B--2---:R2:W-:Y:S01]  /*165f0*/  @P1 STG.E.U16 desc[UR8][R8.64], R5 ;  /* 0x0000000508001986 */ /* 0x0045e2000c101508 */
[----:B------:R-:W-:Y:S01]  /*16600*/  ISETP.LT.AND P1, PT, R4, UR55, !P0 ;  /* 0x0000003704007c0c */ /* 0x000fe2000c721270 */
[----:B--2---:R-:W-:Y:S01]  /*16610*/  VIADD R8, R0, UR20 ;  /* 0x0000001400087c36 */ /* 0x004fe20008000000 */
[----:B------:R-:W-:Y:S01]  /*16620*/  PRMT R0, R5, 0x7632, R0 ;  /* 0x0000763205007816 */ /* 0x000fe20000000000 */
[----:B------:R-:W-:Y:S01]  /*16630*/  VIADD R9, R28, 0xbe ;  /* 0x000000be1c097836 */ /* 0x000fe20000000000 */
[----:B------:R-:W2:Y:S02]  /*16640*/  LDCU UR20, c[0x0][0x3b8] ;  /* 0x00007700ff1477ac */ /* 0x000ea40008000800 */
[CC--:B------:R-:W-:Y:S01]  /*16650*/  LEA R4, P6, R8.reuse, R3.reuse, 0x1 ;  /* 0x0000000308047211 */ /* 0x0c0fe200078c08ff */
[----:B------:R0:W-:Y:S01]  /*16660*/  @P5 STG.E.U16 desc[UR8][R6.64], R0 ;  /* 0x0000000006005986 */ /* 0x0001e2000c101508 */
[----:B------:R-:W-:Y:S01]  /*16670*/  ISETP.LT.AND P5, PT, R9, UR25, !P0 ;  /* 0x0000001909007c0c */ /* 0x000fe2000c7a1270 */
[C---:B------:R-:W-:Y:S01]  /*16680*/  VIADD R9, R8.reuse, UR54 ;  /* 0x0000003608097c36 */ /* 0x040fe20008000000 */
[----:B------:R-:W-:Y:S01]  /*16690*/  LEA.HI.X.SX32 R5, R8, R2, 0x1, P6 ;  /* 0x0000000208057211 */ /* 0x000fe200030f0eff */
[----:B------:R-:W-:Y:S01]  /*166a0*/  VIADD R8, R28, 0xbf ;  /* 0x000000bf1c087836 */ /* 0x000fe20000000000 */
[----:B------:R-:W1:Y:S03]  /*166b0*/  LDCU UR25, c[0x0][0x3b8] ;  /* 0x00007700ff1977ac */ /* 0x000e660008000800 */
[----:B------:R2:W-:Y:S01]  /*166c0*/  @P4 STG.E.U16 desc[UR8][R4.64], R11 ;  /* 0x0000000b04004986 */ /* 0x0005e2000c101508 */
[----:B------:R-:W-:Y:S01]  /*166d0*/  ISETP.LT.AND P4, PT, R8, UR22, !P0 ;  /* 0x0000001608007c0c */ /* 0x000fe2000c781270 */
[----:B------:R-:W-:Y:S01]  /*166e0*/  VIADD R8, R9, UR27 ;  /* 0x0000001b09087c36 */ /* 0x000fe20008000000 */
[----:B------:R-:W1:Y:S01]  /*166f0*/  LDCU UR27, c[0x0][0x39c] ;  /* 0x00007380ff1b77ac */ /* 0x000e620008000800 */
[----:B0-----:R-:W-:Y:S01]  /*16700*/  PRMT R7, R11, 0x7632, R7 ;  /* 0x000076320b077816 */ /* 0x001fe20000000007 */
[----:B------:R-:W-:Y:S01]  /*16710*/  VIADD R0, R28, 0xc0 ;  /* 0x000000c01c007836 */ /* 0x000fe20000000000 */
[----:B------:R-:W0:Y:S01]  /*16720*/  LDCU UR22, c[0x0][0x3b8] ;  /* 0x00007700ff1677ac */ /* 0x000e220008000800 */
[----:B--2---:R-:W-:-:S04]  /*16730*/  LEA R4, P6, R9, R3, 0x1 ;  /* 0x0000000309047211 */ /* 0x004fc800078c08ff */
[----:B------:R-:W-:Y:S02]  /*16740*/  LEA.HI.X.SX32 R5, R9, R2, 0x1, P6 ;  /* 0x0000000209057211 */ /* 0x000fe400030f0eff */
[----:B------:R-:W-:-:S03]  /*16750*/  LEA R6, P6, R8, R3, 0x1 ;  /* 0x0000000308067211 */ /* 0x000fc600078c08ff */
[----:B------:R2:W-:Y:S01]  /*16760*/  @P3 STG.E.U16 desc[UR8][R4.64], R7 ;  /* 0x0000000704003986 */ /* 0x0005e2000c101508 */
[----:B------:R-:W-:Y:S01]  /*16770*/  ISETP.LT.AND P3, PT, R0, UR29, !P0 ;  /* 0x0000001d00007c0c */ /* 0x000fe2000c761270 */
[----:B------:R-:W-:Y:S01]  /*16780*/  VIADD R0, R28, 0xc1 ;  /* 0x000000c11c007836 */ /* 0x000fe20000000000 */
[----:B------:R-:W0:Y:S01]  /*16790*/  LDCU UR29, c[0x0][0x39c] ;  /* 0x00007380ff1d77ac */ /* 0x000e220008000800 */
[C---:B--2---:R-:W-:Y:S01]  /*167a0*/  LEA.HI.X.SX32 R7, R8.reuse, R2, 0x1, P6 ;  /* 0x0000000208077211 */ /* 0x044fe200030f0eff */
[----:B------:R-:W-:Y:S01]  /*167b0*/  VIADD R8, R8, UR18 ;  /* 0x0000001208087c36 */ /* 0x000fe20008000000 */
[----:B------:R-:W2:Y:S03]  /*167c0*/  LDCU UR18, c[0x0][0x3b8] ;  /* 0x00007700ff1277ac */ /* 0x000ea60008000800 */
[----:B------:R0:W-:Y:S01]  /*167d0*/  @P2 STG.E.U16 desc[UR8][R6.64], R10 ;  /* 0x0000000a06002986 */ /* 0x0001e2000c101508 */
[----:B------:R-:W-:-:S02]  /*167e0*/  LEA R4, P6, R8, R3, 0x1 ;  /* 0x0000000308047211 */ /* 0x000fc400078c08ff */
[----:B------:R-:W-:Y:S01]  /*167f0*/  ISETP.LT.AND P2, PT, R0, UR11, !P0 ;  /* 0x0000000b00007c0c */ /* 0x000fe2000c741270 */
[C---:B------:R-:W-:Y:S01]  /*16800*/  VIADD R0, R8.reuse, UR13 ;  /* 0x0000000d08007c36 */ /* 0x040fe20008000000 */
[----:B------:R-:W-:Y:S01]  /*16810*/  LEA.HI.X.SX32 R5, R8, R2, 0x1, P6 ;  /* 0x0000000208057211 */ /* 0x000fe200030f0eff */
[----:B------:R-:W-:Y:S01]  /*16820*/  VIADD R9, R28, 0xc3 ;  /* 0x000000c31c097836 */ /* 0x000fe20000000000 */
[----:B------:R-:W1:Y:S01]  /*16830*/  LDCU UR11, c[0x0][0x3b8] ;  /* 0x00007700ff0b77ac */ /* 0x000e620008000800 */
[----:B------:R-:W1:Y:S01]  /*16840*/  LDCU UR13, c[0x0][0x3b8] ;  /* 0x00007700ff0d77ac */ /* 0x000e620008000800 */
[----:B0-----:R-:W-:Y:S02]  /*16850*/  PRMT R7, R10, 0x7632, R7 ;  /* 0x000076320a077816 */ /* 0x001fe40000000007 */
[----:B------:R-:W-:-:S03]  /*16860*/  LEA R6, P6, R0, R3, 0x1 ;  /* 0x0000000300067211 */ /* 0x000fc600078c08ff */
[----:B------:R0:W-:Y:S02]  /*16870*/  @P1 STG.E.U16 desc[UR8][R4.64], R7 ;  /* 0x0000000704001986 */ /* 0x0001e4000c101508 */
[----:B0-----:R-:W-:Y:S02]  /*16880*/  LEA.HI.X.SX32 R7, R0, R2, 0x1, P6 ;  /* 0x0000000200077211 */ /* 0x001fe400030f0eff */
[----:B------:R-:W-:-:S03]  /*16890*/  PRMT R5, R29, 0x7632, R5 ;  /* 0x000076321d057816 */ /* 0x000fc60000000005 */
[----:B------:R0:W-:Y:S04]  /*168a0*/  @P5 STG.E.U16 desc[UR8][R6.64], R29 ;  /* 0x0000001d06005986 */ /* 0x0001e8000c101508 */
[----:B0-----:R-:W2:Y:S01]  /*168b0*/  LDL.LU R29, [R1+0x170] ;  /* 0x00017000011d7983 */ /* 0x001ea20000300800 */
[----:B------:R-:W-:Y:S02]  /*168c0*/  VIADD R8, R28, 0xc2 ;  /* 0x000000c21c087836 */ /* 0x000fe40000000000 */
[----:B------:R-:W-:Y:S01]  /*168d0*/  VIADD R0, R0, UR21 ;  /* 0x0000001500007c36 */ /* 0x000fe20008000000 */
[----:B------:R-:W-:Y:S01]  /*168e0*/  ISETP.LT.AND P5, PT, R9, UR36, !P0 ;  /* 0x0000002409007c0c */ /* 0x000fe2000c7a1270 */
[----:B------:R-:W0:Y:S01]  /*168f0*/  LDCU UR21, c[0x0][0x39c] ;  /* 0x00007380ff1577ac */ /* 0x000e220008000800 */
[----:B------:R-:W-:Y:S01]  /*16900*/  ISETP.LT.AND P1, PT, R8, UR35, !P0 ;  /* 0x0000002308007c0c */ /* 0x000fe2000c721270 */
[C---:B------:R-:W-:Y:S01]  /*16910*/  VIADD R10, R0.reuse, UR6 ;  /* 0x00000006000a7c36 */ /* 0x040fe20008000000 */
[CC--:B------:R-:W-:Y:S01]  /*16920*/  LEA R8, P6, R0.reuse, R3.reuse, 0x1 ;  /* 0x0000000300087211 */ /* 0x0c0fe200078c08ff */
[----:B------:R-:W0:Y:S03]  /*16930*/  LDCU UR35, c[0x0][0x39c] ;  /* 0x00007380ff2377ac */ /* 0x000e260008000800 */
[-C--:B------:R-:W-:Y:S01]  /*16940*/  LEA.HI.X.SX32 R9, R0, R2.reuse, 0x1, P6 ;  /* 0x0000000200097211 */ /* 0x080fe200030f0eff */
[----:B------:R-:W-:Y:S01]  /*16950*/  VIADD R0, R28, 0xc4 ;  /* 0x000000c41c007836 */ /* 0x000fe20000000000 */
[-C--:B------:R-:W-:Y:S01]  /*16960*/  LEA R4, P6, R10, R3.reuse, 0x1 ;  /* 0x000000030a047211 */ /* 0x080fe200078c08ff */
[----:B------:R-:W0:Y:S02]  /*16970*/  LDCU UR36, c[0x0][0x39c] ;  /* 0x00007380ff2477ac */ /* 0x000e240008000800 */
[----:B------:R1:W-:Y:S01]  /*16980*/  @P4 STG.E.U16 desc[UR8][R8.64], R5 ;  /* 0x0000000508004986 */ /* 0x0003e2000c101508 */
[----:B------:R-:W-:Y:S01]  /*16990*/  ISETP.LT.AND P4, PT, R0, UR41, !P0 ;  /* 0x0000002900007c0c */ /* 0x000fe2000c781270 */
[----:B------:R-:W-:Y:S01]  /*169a0*/  VIADD R0, R28, 0xc5 ;  /* 0x000000c51c007836 */ /* 0x000fe20000000000 */
[----:B------:R-:W0:Y:S01]  /*169b0*/  LDCU UR6, c[0x0][0x3b8] ;  /* 0x00007700ff0677ac */ /* 0x000e220008000800 */
[C---:B-1----:R-:W-:Y:S01]  /*169c0*/  LEA.HI.X.SX32 R5, R10.reuse, R2, 0x1, P6 ;  /* 0x000000020a057211 */ /* 0x042fe200030f0eff */
[----:B------:R-:W-:Y:S01]  /*169d0*/  VIADD R10, R10, UR19 ;  /* 0x000000130a0a7c36 */ /* 0x000fe20008000000 */
[----:B------:R-:W-:Y:S01]  /*169e0*/  PRMT R9, R12, 0x7632, R9 ;  /* 0x000076320c097816 */ /* 0x000fe20000000009 */
[----:B------:R-:W1:Y:S02]  /*169f0*/  LDCU UR19, c[0x0][0x3b8] ;  /* 0x00007700ff1377ac */ /* 0x000e640008000800 */
[----:B------:R0:W-:Y:S01]  /*16a00*/  @P3 STG.E.U16 desc[UR8][R4.64], R12 ;  /* 0x0000000c04003986 */ /* 0x0001e2000c101508 */
[----:B------:R-:W-:-:S02]  /*16a10*/  LEA R6, P6, R10, R3, 0x1 ;  /* 0x000000030a067211 */ /* 0x000fc400078c08ff */
[----:B------:R-:W-:Y:S01]  /*16a20*/  ISETP.LT.AND P3, PT, R0, UR42, !P0 ;  /* 0x0000002a00007c0c */ /* 0x000fe2000c761270 */
[C---:B------:R-:W-:Y:S01]  /*16a30*/  VIADD R0, R10.reuse, UR4 ;  /* 0x000000040a007c36 */ /* 0x040fe20008000000 */
[----:B------:R-:W-:Y:S01]  /*16a40*/  LEA.HI.X.SX32 R7, R10, R2, 0x1, P6 ;  /* 0x000000020a077211 */ /* 0x000fe200030f0eff */
[----:B------:R-:W1:Y:S03]  /*16a50*/  LDCU UR4, c[0x0][0x3b8] ;  /* 0x00007700ff0477ac */ /* 0x000e660008000800 */
[----:B------:R-:W-:Y:S01]  /*16a60*/  LEA R8, P6, R0, R3, 0x1 ;  /* 0x0000000300087211 */ /* 0x000fe200078c08ff */
[----:B------:R3:W-:Y:S01]  /*16a70*/  @P2 STG.E.U16 desc[UR8][R6.64], R9 ;  /* 0x0000000906002986 */ /* 0x0007e2000c101508 */
[C---:B------:R-:W-:Y:S02]  /*16a80*/  VIADD R10, R28.reuse, 0xc6 ;  /* 0x000000c61c0a7836 */ /* 0x040fe40000000000 */
[----:B0-----:R-:W-:-:S03]  /*16a90*/  VIADD R5, R28, 0xc7 ;  /* 0x000000c71c057836 */ /* 0x001fc60000000000 */
[----:B------:R-:W-:Y:S02]  /*16aa0*/  ISETP.LT.AND P2, PT, R10, UR40, !P0 ;  /* 0x000000280a007c0c */ /* 0x000fe4000c741270 */
[CC--:B---3--:R-:W-:Y:S01]  /*16ab0*/  LEA.HI.X.SX32 R9, R0.reuse, R2.reuse, 0x1, P6 ;  /* 0x0000000200097211 */ /* 0x0c8fe200030f0eff */
[----:B------:R-:W-:Y:S01]  /*16ac0*/  VIADD R0, R0, UR7 ;  /* 0x0000000700007c36 */ /* 0x000fe20008000000 */
[----:B------:R-:W-:Y:S01]  /*16ad0*/  PRMT R7, R13, 0x7632, R7 ;  /* 0x000076320d077816 */ /* 0x000fe20000000007 */
[----:B------:R-:W0:Y:S02]  /*16ae0*/  LDCU UR7, c[0x0][0x3b8] ;  /* 0x00007700ff0777ac */ /* 0x000e240008000800 */
[C---:B------:R-:W-:Y:S01]  /*16af0*/  VIADD R10, R0.reuse, UR30 ;  /* 0x0000001e000a7c36 */ /* 0x040fe20008000000 */
[CC--:B------:R-:W-:Y:S01]  /*16b00*/  LEA R4, P6, R0.reuse, R3.reuse, 0x1 ;  /* 0x0000000300047211 */ /* 0x0c0fe200078c08ff */
[----:B------:R-:W-:Y:S01]  /*16b10*/  @P1 STG.E.U16 desc[UR8][R8.64], R13 ;  /* 0x0000000d08001986 */ /* 0x000fe2000c101508 */
[----:B------:R-:W-:Y:S01]  /*16b20*/  ISETP.LT.AND P1, PT, R5, UR43, !P0 ;  /* 0x0000002b05007c0c */ /* 0x000fe2000c721270 */
[----:B------:R-:W3:Y:S01]  /*16b30*/  LDCU UR30, c[0x0][0x39c] ;  /* 0x00007380ff1e77ac */ /* 0x000ee20008000800 */
[----:B------:R-:W-:Y:S01]  /*16b40*/  LEA.HI.X.SX32 R5, R0, R2, 0x1, P6 ;  /* 0x0000000200057211 */ /* 0x000fe200030f0eff */
[----:B------:R-:W-:Y:S01]  /*16b50*/  VIADD R0, R28, 0xc8 ;  /* 0x000000c81c007836 */ /* 0x000fe20000000000 */
[----:B------:R-:W-:-:S03]  /*16b60*/  LEA R6, P6, R10, R3, 0x1 ;  /* 0x000000030a067211 */ /* 0x000fc600078c08ff */
[----:B------:R0:W-:Y:S01]  /*16b70*/  @P5 STG.E.U16 desc[UR8][R4.64], R7 ;  /* 0x0000000704005986 */ /* 0x0001e2000c101508 */
[----:B------:R-:W-:Y:S01]  /*16b80*/  ISETP.LT.AND P5, PT, R0, UR44, !P0 ;  /* 0x0000002c00007c0c */ /* 0x000fe2000c7a1270 */
[----:B------:R-:W-:Y:S01]  /*16b90*/  VIADD R0, R28, 0xc9 ;  /* 0x000000c91c007836 */ /* 0x000fe20000000000 */
[CC--:B0-----:R-:W-:Y:S01]  /*16ba0*/  LEA.HI.X.SX32 R7, R10.reuse, R2.reuse, 0x1, P6 ;  /* 0x000000020a077211 */ /* 0x0c1fe200030f0eff */
[----:B------:R-:W-:Y:S01]  /*16bb0*/  VIADD R10, R10, UR5 ;  /* 0x000000050a0a7c36 */ /* 0x000fe20008000000 */
[----:B------:R-:W-:Y:S01]  /*16bc0*/  PRMT R5, R14, 0x7632, R5 ;  /* 0x000076320e057816 */ /* 0x000fe20000000005 */
[----:B------:R-:W0:Y:S02]  /*16bd0*/  LDCU UR5, c[0x0][0x3b8] ;  /* 0x00007700ff0577ac */ /* 0x000e240008000800 */
[----:B------:R1:W-:Y:S01]  /*16be0*/  @P4 STG.E.U16 desc[UR8][R6.64], R14 ;  /* 0x0000000e06004986 */ /* 0x0003e2000c101508 */
[-C--:B------:R-:W-:Y:S02]  /*16bf0*/  LEA R8, P6, R10, R3.reuse, 0x1 ;  /* 0x000000030a087211 */ /* 0x080fe400078c08ff */
[----:B----4-:R-:W-:Y:S01]  /*16c00*/  ISETP.LT.AND P4, PT, R0, UR32, !P0 ;  /* 0x0000002000007c0c */ /* 0x010fe2000c781270 */
[C---:B------:R-:W-:Y:S01]  /*16c10*/  VIADD R0, R10.reuse, UR24 ;  /* 0x000000180a007c36 */ /* 0x040fe20008000000 */
[-C--:B------:R-:W-:Y:S01]  /*16c20*/  LEA.HI.X.SX32 R9, R10, R2.reuse, 0x1, P6 ;  /* 0x000000020a097211 */ /* 0x080fe200030f0eff */
[----:B------:R-:W4:Y:S03]  /*16c30*/  LDCU UR32, c[0x0][0x39c] ;  /* 0x00007380ff2077ac */ /* 0x000f260008000800 */
[----:B------:R-:W-:Y:S01]  /*16c40*/  LEA R4, P6, R0, R3, 0x1 ;  /* 0x0000000300047211 */ /* 0x000fe200078c08ff */
[----:B------:R0:W-:Y:S01]  /*16c50*/  @P3 STG.E.U16 desc[UR8][R8.64], R5 ;  /* 0x0000000508003986 */ /* 0x0001e2000c101508 */
[C---:B-1----:R-:W-:Y:S01]  /*16c60*/  VIADD R7, R28.reuse, 0xcb ;  /* 0x000000cb1c077836 */ /* 0x042fe20000000000 */
[----:B------:R-:W1:Y:S01]  /*16c70*/  LDCU UR24, c[0x0][0x39c] ;  /* 0x00007380ff1877ac */ /* 0x000e620008000800 */
[----:B------:R-:W-:Y:S01]  /*16c80*/  VIADD R10, R28, 0xca ;  /* 0x000000ca1c0a7836 */ /* 0x000fe20000000000 */
[C---:B0-----:R-:W-:Y:S01]  /*16c90*/  LEA.HI.X.SX32 R5, R0.reuse, R2, 0x1, P6 ;  /* 0x0000000200057211 */ /* 0x041fe200030f0eff */
[----:B------:R-:W-:-:S03]  /*16ca0*/  VIADD R0, R0, UR31 ;  /* 0x0000001f00007c36 */ /* 0x000fc60008000000 */
[----:B------:R-:W-:Y:S01]  /*16cb0*/  ISETP.LT.AND P3, PT, R10, UR33, !P0 ;  /* 0x000000210a007c0c */ /* 0x000fe2000c761270 */
[----:B------:R-:W0:Y:S01]  /*16cc0*/  LDCU UR31, c[0x0][0x39c] ;  /* 0x00007380ff1f77ac */ /* 0x000e220008000800 */
[C---:B------:R-:W-:Y:S01]  /*16cd0*/  VIADD R12, R0.reuse, UR14 ;  /* 0x0000000e000c7c36 */ /* 0x040fe20008000000 */
[CC--:B------:R-:W-:Y:S01]  /*16ce0*/  LEA R6, P6, R0.reuse, R3.reuse, 0x1 ;  /* 0x0000000300067211 */ /* 0x0c0fe200078c08ff */
[----:B------:R1:W-:Y:S01]  /*16cf0*/  @P2 STG.E.U16 desc[UR8][R4.64], R15 ;  /* 0x0000000f04002986 */ /* 0x0003e2000c101508 */
[----:B------:R-:W-:Y:S01]  /*16d00*/  ISETP.LT.AND P2, PT, R7, UR34, !P0 ;  /* 0x0000002207007c0c */ /* 0x000fe2000c741270 */
[----:B------:R-:W0:Y:S01]  /*16d10*/  LDCU UR14, c[0x0][0x3b8] ;  /* 0x00007700ff0e77ac */ /* 0x000e220008000800 */
[----:B------:R-:W-:Y:S01]  /*16d20*/  LEA.HI.X.SX32 R7, R0, R2, 0x1, P6 ;  /* 0x0000000200077211 */ /* 0x000fe200030f0eff */
[----:B------:R-:W-:Y:S01]  /*16d30*/  VIADD R0, R28, 0xcc ;  /* 0x000000cc1c007836 */ /* 0x000fe20000000000 */
[----:B------:R-:W-:Y:S02]  /*16d40*/  LEA R10, P6, R12, R3, 0x1 ;  /* 0x000000030c0a7211 */ /* 0x000fe400078c08ff */
[----:B-1----:R-:W-:-:S02]  /*16d50*/  PRMT R5, R15, 0x7632, R5 ;  /* 0x000076320f057816 */ /* 0x002fc40000000005 */
[CC--:B------:R-:W-:Y:S01]  /*16d60*/  LEA.HI.X.SX32 R11, R12.reuse, R2.reuse, 0x1, P6 ;  /* 0x000000020c0b7211 */ /* 0x0c0fe200030f0eff */
[----:B------:R-:W-:Y:S01]  /*16d70*/  VIADD R12, R12, UR12 ;  /* 0x0000000c0c0c7c36 */ /* 0x000fe20008000000 */
[----:B------:R-:W-:Y:S01]  /*16d80*/  PRMT R9, R16, 0x7632, R9 ;  /* 0x0000763210097816 */ /* 0x000fe20000000009 */
[----:B------:R1:W-:Y:S01]  /*16d90*/  @P1 STG.E.U16 desc[UR8][R6.64], R5 ;  /* 0x0000000506001986 */ /* 0x0003e2000c101508 */
[----:B------:R-:W-:Y:S01]  /*16da0*/  ISETP.LT.AND P1, PT, R0, UR28, !P0 ;  /* 0x0000001c00007c0c */ /* 0x000fe2000c721270 */
[----:B------:R-:W-:Y:S01]  /*16db0*/  VIADD R0, R28, 0xcd ;  /* 0x000000cd1c007836 */ /* 0x000fe20000000000 */
[----:B------:R-:W-:Y:S01]  /*16dc0*/  LEA R4, P6, R12, R3, 0x1 ;  /* 0x000000030c047211 */ /* 0x000fe200078c08ff */
[----:B------:R-:W-:Y:S01]  /*16dd0*/  @P5 STG.E.U16 desc[UR8][R10.64], R16 ;  /* 0x000000100a005986 */ /* 0x000fe2000c101508 */
[----:B------:R-:W0:Y:S02]  /*16de0*/  LDCU UR28, c[0x0][0x39c] ;  /* 0x00007380ff1c77ac */ /* 0x000e240008000800 */
[----:B------:R-:W-:Y:S01]  /*16df0*/  ISETP.LT.AND P5, PT, R0, UR26, !P0 ;  /* 0x0000001a00007c0c */ /* 0x000fe2000c7a1270 */
[C---:B------:R-:W-:Y:S01]  /*16e00*/  VIADD R0, R12.reuse, UR16 ;  /* 0x000000100c007c36 */ /* 0x040fe20008000000 */
[----:B------:R-:W0:Y:S01]  /*16e10*/  LDCU UR26, c[0x0][0x39c] ;  /* 0x00007380ff1a77ac */ /* 0x000e220008000800 */
[----:B-1----:R-:W-:Y:S01]  /*16e20*/  LEA.HI.X.SX32 R5, R12, R2, 0x1, P6 ;  /* 0x000000020c057211 */ /* 0x002fe200030f0eff */
[----:B------:R-:W-:-:S02]  /*16e30*/  VIADD R6, R28, 0xce ;  /* 0x000000ce1c067836 */ /* 0x000fc40000000000 */
[-C--:B------:R-:W-:Y:S01]  /*16e40*/  LEA R8, P6, R0, R3.reuse, 0x1 ;  /* 0x0000000300087211 */ /* 0x080fe200078c08ff */
[----:B------:R-:W-:Y:S01]  /*16e50*/  VIADD R7, R28, 0xcf ;  /* 0x000000cf1c077836 */ /* 0x000fe20000000000 */
[----:B------:R-:W1:Y:S01]  /*16e60*/  LDCU UR12, c[0x0][0x3b8] ;  /* 0x00007700ff0c77ac */ /* 0x000e620008000800 */
[----:B------:R0:W-:Y:S01]  /*16e70*/  @P4 STG.E.U16 desc[UR8][R4.64], R9 ;  /* 0x0000000904004986 */ /* 0x0001e2000c101508 */
[----:B------:R-:W-:Y:S01]  /*16e80*/  ISETP.LT.AND P4, PT, R6, UR37, !P0 ;  /* 0x0000002506007c0c */ /* 0x000fe2000c781270 */
[----:B------:R-:W1:Y:S01]  /*16e90*/  LDCU UR16, c[0x0][0x3b8] ;  /* 0x00007700ff1077ac */ /* 0x000e620008000800 */
[CC--:B0-----:R-:W-:Y:S01]  /*16ea0*/  LEA.HI.X.SX32 R9, R0.reuse, R2.reuse, 0x1, P6 ;  /* 0x0000000200097211 */ /* 0x0c1fe200030f0eff */
[----:B------:R-:W-:Y:S01]  /*16eb0*/  VIADD R0, R0, UR17 ;  /* 0x0000001100007c36 */ /* 0x000fe20008000000 */
[----:B------:R-:W-:Y:S01]  /*16ec0*/  PRMT R5, R17, 0x7632, R5 ;  /* 0x0000763211057816 */ /* 0x000fe20000000005 */
[----:B------:R-:W0:Y:S02]  /*16ed0*/  LDCU UR17, c[0x0][0x3b8] ;  /* 0x00007700ff1177ac */ /* 0x000e240008000800 */
[C---:B------:R-:W-:Y:S01]  /*16ee0*/  VIADD R10, R0.reuse, UR15 ;  /* 0x0000000f000a7c36 */ /* 0x040fe20008000000 */
[CC--:B------:R-:W-:Y:S01]  /*16ef0*/  LEA R6, P6, R0.reuse, R3.reuse, 0x1 ;  /* 0x0000000300067211 */ /* 0x0c0fe200078c08ff */
[----:B------:R-:W-:Y:S01]  /*16f00*/  @P3 STG.E.U16 desc[UR8][R8.64], R17 ;  /* 0x0000001108003986 */ /* 0x000fe2000c101508 */
[----:B------:R-:W-:Y:S01]  /*16f10*/  ISETP.LT.AND P3, PT, R7, UR27, !P0 ;  /* 0x0000001b07007c0c */ /* 0x000fe2000c761270 */
[----:B------:R-:W0:Y:S01]  /*16f20*/  LDCU UR27, c[0x0][0x39c] ;  /* 0x00007380ff1b77ac */ /* 0x000e220008000800 */
        /* <DEDUP_REMOVED lines=22> */
[----:B------:R-:W-:Y:S01]  /*17090*/  ISETP.LT.AND P5, PT, R10, UR21, !P0 ;  /* 0x000000150a007c0c */ /* 0x000fe2000c7a1270 */
[----:B------:R-:W0:Y:S01]  /*170a0*/  LDCU UR21, c[0x0][0x3b8] ;  /* 0x00007700ff1577ac */ /* 0x000e220008000800 */
[CC--:B---3--:R-:W-:Y:S01]  /*170b0*/  LEA.HI.X.SX32 R7, R0.reuse, R2.reuse, 0x1, P6 ;  /* 0x0000000200077211 */ /* 0x0c8fe200030f0eff */
[----:B------:R-:W-:Y:S01]  /*170c0*/  VIADD R0, R0, UR22 ;  /* 0x0000001600007c36 */ /* 0x000fe20008000000 */
[----:B------:R-:W3:Y:S03]  /*170d0*/  LDCU UR22, c[0x0][0x39c] ;  /* 0x00007380ff1677ac */ /* 0x000ee60008000800 */
[C---:B------:R-:W-:Y:S01]  /*170e0*/  VIADD R10, R0.reuse, UR25 ;  /* 0x00000019000a7c36 */ /* 0x040fe20008000000 */
[CC--:B------:R-:W-:Y:S01]  /*170f0*/  LEA R4, P6, R0.reuse, R3.reuse, 0x1 ;  /* 0x0000000300047211 */ /* 0x0c0fe200078c08ff */
[----:B------:R0:W-:Y:S01]  /*17100*/  @P4 STG.E.U16 desc[UR8][R6.64], R19 ;  /* 0x0000001306004986 */ /* 0x0001e2000c101508 */
[----:B------:R-:W-:Y:S01]  /*17110*/  ISETP.LT.AND P4, PT, R5, UR36, !P0 ;  /* 0x0000002405007c0c */ /* 0x000fe2000c781270 */
[----:B------:R-:W1:Y:S01]  /*17120*/  LDCU UR25, c[0x0][0x39c] ;  /* 0x00007380ff1977ac */ /* 0x000e620008000800 */
[----:B------:R-:W-:Y:S01]  /*17130*/  LEA.HI.X.SX32 R5, R0, R2, 0x1, P6 ;  /* 0x0000000200057211 */ /* 0x000fe200030f0eff */
[----:B------:R-:W-:Y:S01]  /*17140*/  VIADD R0, R28, 0xd4 ;  /* 0x000000d41c007836 */ /* 0x000fe20000000000 */
[----:B------:R-:W-:-:S02]  /*17150*/  LEA R8, P6, R10, R3, 0x1 ;  /* 0x000000030a087211 */ /* 0x000fc400078c08ff */
[----:B0-----:R-:W-:Y:S02]  /*17160*/  PRMT R7, R19, 0x7632, R7 ;  /* 0x0000763213077816 */ /* 0x001fe40000000007 */
[CC--:B------:R-:W-:Y:S01]  /*17170*/  LEA.HI.X.SX32 R9, R10.reuse, R2.reuse, 0x1, P6 ;  /* 0x000000020a097211 */ /* 0x0c0fe200030f0eff */
[----:B------:R-:W-:Y:S01]  /*17180*/  VIADD R10, R10, UR11 ;  /* 0x0000000b0a0a7c36 */ /* 0x000fe20008000000 */
[----:B------:R-:W0:Y:S01]  /*17190*/  LDCU UR11, c[0x0][0x3b8] ;  /* 0x00007700ff0b77ac */ /* 0x000e220008000800 */
[----:B------:R1:W-:Y:S01]  /*171a0*/  @P3 STG.E.U16 desc[UR8][R4.64], R7 ;  /* 0x0000000704003986 */ /* 0x0003e2000c101508 */
[----:B------:R-:W-:Y:S01]  /*171b0*/  ISETP.LT.AND P3, PT, R0, UR38, !P0 ;  /* 0x0000002600007c0c */ /* 0x000fe2000c761270 */
[----:B------:R-:W-:Y:S01]  /*171c0*/  VIADD R0, R28, 0xd5 ;  /* 0x000000d51c007836 */ /* 0x000fe20000000000 */
[-C--:B------:R-:W-:Y:S01]  /*171d0*/  LEA R6, P6, R10, R3.reuse, 0x1 ;  /* 0x000000030a067211 */ /* 0x080fe200078c08ff */
[----:B------:R0:W-:Y:S03]  /*171e0*/  @P2 STG.E.U16 desc[UR8][R8.64], R20 ;  /* 0x0000001408002986 */ /* 0x0001e6000c101508 */
[----:B------:R-:W-:Y:S01]  /*171f0*/  ISETP.LT.AND P2, PT, R0, UR30, !P0 ;  /* 0x0000001e00007c0c */ /* 0x000fe2000c741270 */
[C---:B------:R-:W-:Y:S01]  /*17200*/  VIADD R0, R10.reuse, UR13 ;  /* 0x0000000d0a007c36 */ /* 0x040fe20008000000 */
[----:B------:R-:W2:Y:S01]  /*17210*/  LDCU UR30, c[0x0][0x39c] ;  /* 0x00007380ff1e77ac */ /* 0x000ea20008000800 */
[----:B-1----:R-:W-:Y:S01]  /*17220*/  LEA.HI.X.SX32 R7, R10, R2, 0x1, P6 ;  /* 0x000000020a077211 */ /* 0x002fe200030f0eff */
[----:B------:R-:W-:Y:S01]  /*17230*/  VIADD R13, R28, 0xe1 ;  /* 0x000000e11c0d7836 */ /* 0x000fe20000000000 */
[----:B------:R-:W-:Y:S01]  /*17240*/  PRMT R5, R20, 0x7632, R5 ;  /* 0x0000763214057816 */ /* 0x000fe20000000005 */
[----:B------:R-:W1:Y:S01]  /*17250*/  LDCU UR13, c[0x0][0x3b8] ;  /* 0x00007700ff0d77ac */ /* 0x000e620008000800 */
[----:B------:R-:W-:Y:S01]  /*17260*/  LEA R4, P6, R0, R3, 0x1 ;  /* 0x0000000300047211 */ /* 0x000fe200078c08ff */
[----:B------:R-:W-:-:S02]  /*17270*/  VIADD R10, R28, 0xd6 ;  /* 0x000000d61c0a7836 */ /* 0x000fc40000000000 */
[----:B------:R3:W-:Y:S01]  /*17280*/  @P1 STG.E.U16 desc[UR8][R6.64], R5 ;  /* 0x0000000506001986 */ /* 0x0007e2000c101508 */
[----:B0-----:R-:W-:Y:S02]  /*17290*/  VIADD R9, R28, 0xd7 ;  /* 0x000000d71c097836 */ /* 0x001fe40000000000 */
[----:B----4-:R-:W-:Y:S02]  /*172a0*/  ISETP.LT.AND P1, PT, R10, UR32, !P0 ;  /* 0x000000200a007c0c */ /* 0x010fe4000c721270 */
[CC--:B---3--:R-:W-:Y:S01]  /*172b0*/  LEA.HI.X.SX32 R5, R0.reuse, R2.reuse, 0x1, P6 ;  /* 0x0000000200057211 */ /* 0x0c8fe200030f0eff */
[----:B------:R-:W-:Y:S01]  /*172c0*/  VIADD R0, R0, UR6 ;  /* 0x0000000600007c36 */ /* 0x000fe20008000000 */
[----:B------:R-:W0:Y:S03]  /*172d0*/  LDCU UR6, c[0x0][0x3b8] ;  /* 0x00007700ff0677ac */ /* 0x000e260008000800 */
[C---:B------:R-:W-:Y:S01]  /*172e0*/  VIADD R10, R0.reuse, UR4 ;  /* 0x00000004000a7c36 */ /* 0x040fe20008000000 */
[CC--:B------:R-:W-:Y:S01]  /*172f0*/  LEA R8, P6, R0.reuse, R3.reuse, 0x1 ;  /* 0x0000000300087211 */ /* 0x0c0fe200078c08ff */
[----:B------:R3:W-:Y:S01]  /*17300*/  @P5 STG.E.U16 desc[UR8][R4.64], R21 ;  /* 0x0000001504005986 */ /* 0x0007e2000c101508 */
[----:B------:R-:W-:Y:S01]  /*17310*/  ISETP.LT.AND P5, PT, R9, UR24, !P0 ;  /* 0x0000001809007c0c */ /* 0x000fe2000c7a1270 */
[----:B------:R-:W4:Y:S01]  /*17320*/  LDCU UR24, c[0x0][0x39c] ;  /* 0x00007380ff1877ac */ /* 0x000f220008000800 */
[----:B------:R-:W-:Y:S01]  /*17330*/  LEA.HI.X.SX32 R9, R0, R2, 0x1, P6 ;  /* 0x0000000200097211 */ /* 0x000fe200030f0eff */
[----:B------:R-:W-:Y:S01]  /*17340*/  VIADD R0, R28, 0xd8 ;  /* 0x000000d81c007836 */ /* 0x000fe20000000000 */
[----:B------:R-:W-:Y:S01]  /*17350*/  LEA R6, P6, R10, R3, 0x1 ;  /* 0x000000030a067211 */ /* 0x000fe200078c08ff */
[----:B------:R-:W0:Y:S01]  /*17360*/  LDCU UR4, c[0x0][0x3b8] ;  /* 0x00007700ff0477ac */ /* 0x000e220008000800 */
[----:B---3--:R-:W-:-:S02]  /*17370*/  PRMT R5, R21, 0x7632, R5 ;  /* 0x0000763215057816 */ /* 0x008fc40000000005 */
[CC--:B------:R-:W-:Y:S01]  /*17380*/  LEA.HI.X.SX32 R7, R10.reuse, R2.reuse, 0x1, P6 ;  /* 0x000000020a077211 */ /* 0x0c0fe200030f0eff */
[----:B------:R-:W-:Y:S01]  /*17390*/  VIADD R10, R10, UR7 ;  /* 0x000000070a0a7c36 */ /* 0x000fe20008000000 */
[----:B------:R-:W3:Y:S01]  /*173a0*/  LDCU UR7, c[0x0][0x3b8] ;  /* 0x00007700ff0777ac */ /* 0x000ee20008000800 */
[----:B------:R0:W-:Y:S01]  /*173b0*/  @P4 STG.E.U16 desc[UR8][R8.64], R5 ;  /* 0x0000000508004986 */ /* 0x0001e2000c101508 */
[----:B------:R-:W-:Y:S01]  /*173c0*/  ISETP.LT.AND P4, PT, R0, UR31, !P0 ;  /* 0x0000001f00007c0c */ /* 0x000fe2000c781270 */
[----:B------:R-:W-:Y:S01]  /*173d0*/  VIADD R0, R28, 0xd9 ;  /* 0x000000d91c007836 */ /* 0x000fe20000000000 */
[----:B------:R-:W-:Y:S01]  /*173e0*/  LEA R4, P6, R10, R3, 0x1 ;  /* 0x000000030a047211 */ /* 0x000fe200078c08ff */
[----:B------:R1:W-:Y:S03]  /*173f0*/  @P3 STG.E.U16 desc[UR8][R6.64], R22 ;  /* 0x0000001606003986 */ /* 0x0003e6000c101508 */
[----:B------:R-:W-:Y:S01]  /*17400*/  ISETP.LT.AND P3, PT, R0, UR26, !P0 ;  /* 0x0000001a00007c0c */ /* 0x000fe2000c761270 */
[C---:B--2---:R-:W-:Y:S01]  /*17410*/  VIADD R0, R10.reuse, UR18 ;  /* 0x000000120a007c36 */ /* 0x044fe20008000000 */
[----:B------:R-:W2:Y:S01]  /*17420*/  LDCU UR26, c[0x0][0x39c] ;  /* 0x00007380ff1a77ac */ /* 0x000ea20008000800 */
[----:B0-----:R-:W-:Y:S01]  /*17430*/  LEA.HI.X.SX32 R5, R10, R2, 0x1, P6 ;  /* 0x000000020a057211 */ /* 0x001fe200030f0eff */
[----:B------:R-:W0:Y:S01]  /*17440*/  LDCU UR18, c[0x0][0x39c] ;  /* 0x00007380ff1277ac */ /* 0x000e220008000800 */
[----:B------:R-:W-:-:S02]  /*17450*/  PRMT R9, R22, 0x7632, R9 ;  /* 0x0000763216097816 */ /* 0x000fc40000000009 */
[-C--:B------:R-:W-:Y:S01]  /*17460*/  LEA R8, P6, R0, R3.reuse, 0x1 ;  /* 0x0000000300087211 */ /* 0x080fe200078c08ff */
[C---:B------:R-:W-:Y:S02]  /*17470*/  VIADD R10, R28.reuse, 0xda ;  /* 0x000000da1c0a7836 */ /* 0x040fe40000000000 */
[----:B------:R0:W-:Y:S01]  /*17480*/  @P2 STG.E.U16 desc[UR8][R4.64], R9 ;  /* 0x0000000904002986 */ /* 0x0001e2000c101508 */
[----:B-1----:R-:W-:Y:S02]  /*17490*/  VIADD R7, R28, 0xdb ;  /* 0x000000db1c077836 */ /* 0x002fe40000000000 */
[----:B------:R-:W-:Y:S02]  /*174a0*/  ISETP.LT.AND P2, PT, R10, UR28, !P0 ;  /* 0x0000001c0a007c0c */ /* 0x000fe4000c741270 */
        /* <DEDUP_REMOVED lines=8> */
[----:B------:R-:W1:Y:S01]  /*17530*/  LDCU UR19, c[0x0][0x39c] ;  /* 0x00007380ff1377ac */ /* 0x000e620008000800 */
[----:B------:R-:W-:Y:S01]  /*17540*/  LEA.HI.X.SX32 R7, R0, R2, 0x1, P6 ;  /* 0x0000000200077211 */ /* 0x000fe200030f0eff */
[----:B------:R-:W-:Y:S01]  /*17550*/  VIADD R0, R28, 0xdc ;  /* 0x000000dc1c007836 */ /* 0x000fe20000000000 */
[----:B------:R-:W-:-:S03]  /*17560*/  LEA R4, P6, R10, R3, 0x1 ;  /* 0x000000030a047211 */ /* 0x000fc600078c08ff */
[----:B------:R0:W-:Y:S01]  /*17570*/  @P5 STG.E.U16 desc[UR8][R6.64], R5 ;  /* 0x0000000506005986 */ /* 0x0001e2000c101508 */
[----:B------:R-:W-:Y:S01]  /*17580*/  ISETP.LT.AND P5, PT, R0, UR23, !P0 ;  /* 0x0000001700007c0c */ /* 0x000fe2000c7a1270 */
[----:B------:R-:W-:Y:S01]  /*17590*/  VIADD R0, R28, 0xdd ;  /* 0x000000dd1c007836 */ /* 0x000fe20000000000 */
[----:B------:R-:W1:Y:S01]  /*175a0*/  LDCU UR23, c[0x0][0x39c] ;  /* 0x00007380ff1777ac */ /* 0x000e620008000800 */
[CC--:B0-----:R-:W-:Y:S01]  /*175b0*/  LEA.HI.X.SX32 R5, R10.reuse, R2.reuse, 0x1, P6 ;  /* 0x000000020a057211 */ /* 0x0c1fe200030f0eff */
[----:B------:R-:W-:Y:S01]  /*175c0*/  VIADD R10, R10, UR14 ;  /* 0x0000000e0a0a7c36 */ /* 0x000fe20008000000 */
[----:B------:R-:W0:Y:S03]  /*175d0*/  LDCU UR14, c[0x0][0x3b8] ;  /* 0x00007700ff0e77ac */ /* 0x000e260008000800 */
[----:B------:R1:W-:Y:S01]  /*175e0*/  @P4 STG.E.U16 desc[UR8][R4.64], R24 ;  /* 0x0000001804004986 */ /* 0x0003e2000c101508 */
[----:B------:R-:W-:Y:S01]  /*175f0*/  ISETP.LT.AND P4, PT, R0, UR29, !P0 ;  /* 0x0000001d00007c0c */ /* 0x000fe2000c781270 */
[C---:B------:R-:W-:Y:S01]  /*17600*/  VIADD R0, R10.reuse, UR12 ;  /* 0x0000000c0a007c36 */ /* 0x040fe20008000000 */
[C---:B------:R-:W-:Y:S01]  /*17610*/  LEA R8, P6, R10.reuse, R3, 0x1 ;  /* 0x000000030a087211 */ /* 0x040fe200078c08ff */
[----:B------:R-:W0:Y:S03]  /*17620*/  LDCU UR12, c[0x0][0x3b8] ;  /* 0x00007700ff0c77ac */ /* 0x000e260008000800 */
[----:B------:R-:W-:-:S02]  /*17630*/  LEA.HI.X.SX32 R9, R10, R2, 0x1, P6 ;  /* 0x000000020a097211 */ /* 0x000fc400030f0eff */
[-C--:B------:R-:W-:Y:S01]  /*17640*/  LEA R6, P6, R0, R3.reuse, 0x1 ;  /* 0x0000000300067211 */ /* 0x080fe200078c08ff */
[----:B------:R-:W-:Y:S01]  /*17650*/  VIADD R10, R28, 0xde ;  /* 0x000000de1c0a7836 */ /* 0x000fe20000000000 */
[----:B-1----:R-:W-:Y:S02]  /*17660*/  PRMT R5, R24, 0x7632, R5 ;  /* 0x0000763218057816 */ /* 0x002fe40000000005 */
[C---:B------:R-:W-:Y:S01]  /*17670*/  LEA.HI.X.SX32 R7, R0.reuse, R2, 0x1, P6 ;  /* 0x0000000200077211 */ /* 0x040fe200030f0eff */
[----:B------:R-:W-:Y:S01]  /*17680*/  VIADD R0, R0, UR16 ;  /* 0x0000001000007c36 */ /* 0x000fe20008000000 */
[----:B------:R-:W1:Y:S01]  /*17690*/  LDCU UR16, c[0x0][0x3b8] ;  /* 0x00007700ff1077ac */ /* 0x000e620008000800 */
[----:B------:R0:W-:Y:S01]  /*176a0*/  @P3 STG.E.U16 desc[UR8][R8.64], R5 ;  /* 0x0000000508003986 */ /* 0x0001e2000c101508 */
[----:B------:R-:W-:Y:S02]  /*176b0*/  ISETP.LT.AND P3, PT, R10, UR22, !P0 ;  /* 0x000000160a007c0c */ /* 0x000fe4000c761270 */
[----:B------:R-:W-:Y:S01]  /*176c0*/  LEA R10, P6, R0, R3, 0x1 ;  /* 0x00000003000a7211 */ /* 0x000fe200078c08ff */
[----:B------:R-:W-:-:S02]  /*176d0*/  VIADD R4, R28, 0xdf ;  /* 0x000000df1c047836 */ /* 0x000fc40000000000 */
[C---:B------:R-:W-:Y:S01]  /*176e0*/  VIADD R12, R0.reuse, UR15 ;  /* 0x0000000f000c7c36 */ /* 0x040fe20008000000 */
[-C--:B------:R-:W-:Y:S01]  /*176f0*/  LEA.HI.X.SX32 R11, R0, R2.reuse, 0x1, P6 ;  /* 0x00000002000b7211 */ /* 0x080fe200030f0eff */
[----:B------:R-:W-:Y:S01]  /*17700*/  VIADD R0, R28, 0xe0 ;  /* 0x000000e01c007836 */ /* 0x000fe20000000000 */
[----:B0-----:R-:W-:Y:S01]  /*17710*/  PRMT R9, R25, 0x7632, R9 ;  /* 0x0000763219097816 */ /* 0x001fe20000000009 */
[----:B------:R-:W-:Y:S01]  /*17720*/  @P2 STG.E.U16 desc[UR8][R6.64], R25 ;  /* 0x0000001906002986 */ /* 0x000fe2000c101508 */
[----:B------:R-:W-:Y:S01]  /*17730*/  ISETP.LT.AND P2, PT, R4, UR25, !P0 ;  /* 0x0000001904007c0c */ /* 0x000fe2000c741270 */
[----:B------:R-:W0:Y:S01]  /*17740*/  LDCU UR22, c[0x0][0x39c] ;  /* 0x00007380ff1677ac */ /* 0x000e220008000800 */
[----:B------:R-:W-:Y:S01]  /*17750*/  LEA R8, P6, R12, R3, 0x1 ;  /* 0x000000030c087211 */ /* 0x000fe200078c08ff */
[----:B------:R1:W-:Y:S01]  /*17760*/  @P1 STG.E.U16 desc[UR8][R10.64], R9 ;  /* 0x000000090a001986 */ /* 0x0003e2000c101508 */
[----:B------:R-:W-:Y:S01]  /*17770*/  ISETP.LT.AND P1, PT, R0, UR30, !P0 ;  /* 0x0000001e00007c0c */ /* 0x000fe2000c721270 */
[----:B------:R-:W-:Y:S01]  /*17780*/  VIADD R0, R12, UR17 ;  /* 0x000000110c007c36 */ /* 0x000fe20008000000 */
[----:B------:R-:W0:Y:S01]  /*17790*/  LDCU UR25, c[0x0][0x39c] ;  /* 0x00007380ff1977ac */ /* 0x000e220008000800 */
[----:B------:R-:W0:Y:S02]  /*177a0*/  LDS.128 R4, [R29] ;  /* 0x000000001d047984 */ /* 0x000e240000000c00 */
[----:B------:R-:W-:Y:S01]  /*177b0*/  VIADD R14, R0, UR20 ;  /* 0x00000014000e7c36 */ /* 0x000fe20008000000 */
[----:B------:R-:W0:Y:S01]  /*177c0*/  LDCU UR20, c[0x0][0x39c] ;  /* 0x00007380ff1477ac */ /* 0x000e220008000800 */
[----:B------:R-:W0:Y:S01]  /*177d0*/  LDCU UR15, c[0x0][0x3b8] ;  /* 0x00007700ff0f77ac */ /* 0x000e220008000800 */
[----:B-1----:R-:W-:-:S02]  /*177e0*/  LEA.HI.X.SX32 R9, R12, R2, 0x1, P6 ;  /* 0x000000020c097211 */ /* 0x002fc400030f0eff */
[CC--:B------:R-:W-:Y:S01]  /*177f0*/  LEA R12, P6, R0.reuse, R3.reuse, 0x1 ;  /* 0x00000003000c7211 */ /* 0x0c0fe200078c08ff */
[----:B------:R-:W1:Y:S02]  /*17800*/  LDCU UR17, c[0x0][0x3b8] ;  /* 0x00007700ff1177ac */ /* 0x000e640008000800 */
[----:B------:R2:W-:Y:S01]  /*17810*/  @P5 STG.E.U16 desc[UR8][R8.64], R26 ;  /* 0x0000001a08005986 */ /* 0x0005e2000c101508 */
[----:B----4-:R-:W-:Y:S01]  /*17820*/  ISETP.LT.AND P5, PT, R13, UR24, !P0 ;  /* 0x000000180d007c0c */ /* 0x010fe2000c7a1270 */
[----:B------:R-:W4:Y:S01]  /*17830*/  LDCU UR24, c[0x0][0x39c] ;  /* 0x00007380ff1877ac */ /* 0x000f220008000800 */
[----:B------:R-:W-:Y:S01]  /*17840*/  LEA.HI.X.SX32 R13, R0, R2, 0x1, P6 ;  /* 0x00000002000d7211 */ /* 0x000fe200030f0eff */
[----:B------:R-:W-:Y:S01]  /*17850*/  VIADD R0, R28, 0xe2 ;  /* 0x000000e21c007836 */ /* 0x000fe20000000000 */
[----:B------:R-:W-:Y:S02]  /*17860*/  LEA R10, P6, R14, R3, 0x1 ;  /* 0x000000030e0a7211 */ /* 0x000fe400078c08ff */
[----:B--2---:R-:W-:-:S02]  /*17870*/  PRMT R9, R26, 0x7632, R9 ;  /* 0x000076321a097816 */ /* 0x004fc40000000009 */
[CC--:B------:R-:W-:Y:S01]  /*17880*/  LEA.HI.X.SX32 R11, R14.reuse, R2.reuse, 0x1, P6 ;  /* 0x000000020e0b7211 */ /* 0x0c0fe200030f0eff */
[----:B------:R-:W-:Y:S01]  /*17890*/  VIADD R14, R14, UR21 ;  /* 0x000000150e0e7c36 */ /* 0x000fe20008000000 */
[----:B------:R-:W2:Y:S01]  /*178a0*/  LDCU UR21, c[0x0][0x39c] ;  /* 0x00007380ff1577ac */ /* 0x000ea20008000800 */
[----:B------:R0:W-:Y:S01]  /*178b0*/  @P4 STG.E.U16 desc[UR8][R12.64], R9 ;  /* 0x000000090c004986 */ /* 0x0001e2000c101508 */
[----:B------:R-:W-:Y:S01]  /*178c0*/  ISETP.LT.AND P4, PT, R0, UR26, !P0 ;  /* 0x0000001a00007c0c */ /* 0x000fe2000c781270 */
[----:B------:R-:W-:Y:S01]  /*178d0*/  VIADD R0, R28, 0xe3 ;  /* 0x000000e31c007836 */ /* 0x000fe20000000000 */
[----:B------:R-:W-:Y:S01]  /*178e0*/  LEA R8, P6, R14, R3, 0x1 ;  /* 0x000000030e087211 */ /* 0x000fe200078c08ff */
[----:B------:R1:W-:Y:S03]  /*178f0*/  @P3 STG.E.U16 desc[UR8][R10.64], R27 ;  /* 0x0000001b0a003986 */ /* 0x0003e6000c101508 */
[----:B------:R-:W-:Y:S01]  /*17900*/  ISETP.LT.AND P3, PT, R0, UR18, !P0 ;  /* 0x0000001200007c0c */ /* 0x000fe2000c761270 */
[C---:B------:R-:W-:Y:S01]  /*17910*/  VIADD R0, R14.reuse, UR11 ;  /* 0x0000000b0e007c36 */ /* 0x040fe20008000000 */
        /* <DEDUP_REMOVED lines=16> */
[----:B------:R1:W-:Y:S01]  /*17a20*/  @P1 STG.E.U16 desc[UR8][R12.64], R4 ;  /* 0x000000040c001986 */ /* 0x0003e2000c101508 */
[----:B------:R-:W-:Y:S01]  /*17a30*/  ISETP.LT.AND P1, PT, R11, UR23, !P0 ;  /* 0x000000170b007c0c */ /* 0x000fe2000c721270 */
[----:B------:R-:W0:Y:S01]  /*17a40*/  LDCU UR4, c[0x0][0x3b8] ;  /* 0x00007700ff0477ac */ /* 0x000e220008000800 */
[----:B------:R-:W-:Y:S01]  /*17a50*/  LEA.HI.X.SX32 R11, R0, R2, 0x1, P6 ;  /* 0x00000002000b7211 */ /* 0x000fe200030f0eff */
[----:B------:R-:W-:Y:S01]  /*17a60*/  VIADD R0, R28, 0xe6 ;  /* 0x000000e61c007836 */ /* 0x000fe20000000000 */
[----:B------:R-:W-:-:S03]  /*17a70*/  LEA R8, P6, R14, R3, 0x1 ;  /* 0x000000030e087211 */ /* 0x000fc600078c08ff */
[----:B------:R0:W-:Y:S01]  /*17a80*/  @P5 STG.E.U16 desc[UR8][R10.64], R9 ;  /* 0x000000090a005986 */ /* 0x0001e2000c101508 */
[----:B------:R-:W-:Y:S01]  /*17a90*/  ISETP.LT.AND P5, PT, R0, UR22, !P0 ;  /* 0x0000001600007c0c */ /* 0x000fe2000c7a1270 */
[C---:B------:R-:W-:Y:S01]  /*17aa0*/  VIADD R0, R28.reuse, 0xe7 ;  /* 0x000000e71c007836 */ /* 0x040fe20000000000 */
[----:B------:R-:W-:Y:S01]  /*17ab0*/  PRMT R15, R5, 0x7632, R15 ;  /* 0x00007632050f7816 */ /* 0x000fe2000000000f */
[----:B-1----:R-:W-:Y:S01]  /*17ac0*/  VIADD R4, R28, 0xe8 ;  /* 0x000000e81c047836 */ /* 0x002fe20000000000 */
[----:B------:R-:W1:Y:S01]  /*17ad0*/  LDCU UR22, c[0x0][0x39c] ;  /* 0x00007380ff1677ac */ /* 0x000e620008000800 */
[C---:B0-----:R-:W-:Y:S01]  /*17ae0*/  LEA.HI.X.SX32 R9, R14.reuse, R2, 0x1, P6 ;  /* 0x000000020e097211 */ /* 0x041fe200030f0eff */
[----:B---3--:R-:W-:Y:S01]  /*17af0*/  VIADD R14, R14, UR7 ;  /* 0x000000070e0e7c36 */ /* 0x008fe20008000000 */
[----:B------:R-:W0:Y:S03]  /*17b00*/  LDCU UR7, c[0x0][0x3b8] ;  /* 0x00007700ff0777ac */ /* 0x000e260008000800 */
[----:B------:R3:W-:Y:S01]  /*17b10*/  @P4 STG.E.U16 desc[UR8][R8.64], R5 ;  /* 0x0000000508004986 */ /* 0x0007e2000c101508 */
[----:B------:R-:W-:-:S02]  /*17b20*/  LEA R12, P6, R14, R3, 0x1 ;  /* 0x000000030e0c7211 */ /* 0x000fc400078c08ff */
[----:B------:R-:W-:Y:S01]  /*17b30*/  ISETP.LT.AND P4, PT, R0, UR25, !P0 ;  /* 0x0000001900007c0c */ /* 0x000fe2000c781270 */
[C---:B------:R-:W-:Y:S01]  /*17b40*/  VIADD R0, R14.reuse, UR5 ;  /* 0x000000050e007c36 */ /* 0x040fe20008000000 */
[-C--:B------:R-:W-:Y:S01]  /*17b50*/  LEA.HI.X.SX32 R13, R14, R2.reuse, 0x1, P6 ;  /* 0x000000020e0d7211 */ /* 0x080fe200030f0eff */
[----:B------:R-:W0:Y:S01]  /*17b60*/  LDS.128 R8, [R29+0x2000] ;  /* 0x002000001d087984 */ /* 0x000e220000000c00 */
[----:B------:R-:W0:Y:S02]  /*17b70*/  LDCU UR5, c[0x0][0x3b8] ;  /* 0x00007700ff0577ac */ /* 0x000e240008000800 */
[-C--:B------:R-:W-:Y:S01]  /*17b80*/  LEA R14, P6, R0, R3.reuse, 0x1 ;  /* 0x00000003000e7211 */ /* 0x080fe200078c08ff */
[----:B------:R1:W-:Y:S01]  /*17b90*/  @P3 STG.E.U16 desc[UR8][R12.64], R15 ;  /* 0x0000000f0c003986 */ /* 0x0003e2000c101508 */
[----:B----4-:R-:W-:Y:S01]  /*17ba0*/  ISETP.LT.AND P3, PT, R4, UR24, !P0 ;  /* 0x0000001804007c0c */ /* 0x010fe2000c761270 */
[----:B---3--:R-:W-:Y:S01]  /*17bb0*/  VIADD R5, R28, 0xe9 ;  /* 0x000000e91c057836 */ /* 0x008fe20000000000 */
[CC--:B-1----:R-:W-:Y:S01]  /*17bc0*/  LEA.HI.X.SX32 R15, R0.reuse, R2.reuse, 0x1, P6 ;  /* 0x00000002000f7211 */ /* 0x0c2fe200030f0eff */
[----:B------:R-:W-:Y:S01]  /*17bd0*/  VIADD R0, R0, UR13 ;  /* 0x0000000d00007c36 */ /* 0x000fe20008000000 */
[----:B------:R-:W-:Y:S01]  /*17be0*/  PRMT R13, R6, 0x7632, R13 ;  /* 0x00007632060d7816 */ /* 0x000fe2000000000d */
[----:B------:R-:W1:Y:S02]  /*17bf0*/  LDCU UR13, c[0x0][0x3b8] ;  /* 0x00007700ff0d77ac */ /* 0x000e640008000800 */
[C---:B------:R-:W-:Y:S01]  /*17c00*/  VIADD R16, R0.reuse, UR12 ;  /* 0x0000000c00107c36 */ /* 0x040fe20008000000 */
[CC--:B------:R-:W-:Y:S01]  /*17c10*/  LEA R4, P6, R0.reuse, R3.reuse, 0x1 ;  /* 0x0000000300047211 */ /* 0x0c0fe200078c08ff */
[----:B------:R-:W-:Y:S01]  /*17c20*/  @P2 STG.E.U16 desc[UR8][R14.64], R6 ;  /* 0x000000060e002986 */ /* 0x000fe2000c101508 */
[----:B------:R-:W-:Y:S01]  /*17c30*/  ISETP.LT.AND P2, PT, R5, UR20, !P0 ;  /* 0x0000001405007c0c */ /* 0x000fe2000c741270 */
[----:B------:R-:W3:Y:S01]  /*17c40*/  LDCU UR20, c[0x0][0x39c] ;  /* 0x00007380ff1477ac */ /* 0x000ee20008000800 */
[-C--:B------:R-:W-:Y:S01]  /*17c50*/  LEA.HI.X.SX32 R5, R0, R2.reuse, 0x1, P6 ;  /* 0x0000000200057211 */ /* 0x080fe200030f0eff */
[----:B------:R-:W-:Y:S01]  /*17c60*/  VIADD R0, R28, 0xea ;  /* 0x000000ea1c007836 */ /* 0x000fe20000000000 */
[-C--:B------:R-:W-:Y:S01]  /*17c70*/  LEA R12, P6, R16, R3.reuse, 0x1 ;  /* 0x00000003100c7211 */ /* 0x080fe200078c08ff */
[----:B------:R-:W4:Y:S02]  /*17c80*/  LDCU UR12, c[0x0][0x3b8] ;  /* 0x00007700ff0c77ac */ /* 0x000f240008000800 */
[----:B------:R0:W-:Y:S01]  /*17c90*/  @P1 STG.E.U16 desc[UR8][R4.64], R13 ;  /* 0x0000000d04001986 */ /* 0x0001e2000c101508 */
[----:B--2---:R-:W-:Y:S01]  /*17ca0*/  ISETP.LT.AND P1, PT, R0, UR18, !P0 ;  /* 0x0000001200007c0c */ /* 0x004fe2000c721270 */
[----:B------:R-:W-:Y:S01]  /*17cb0*/  VIADD R0, R28, 0xeb ;  /* 0x000000eb1c007836 */ /* 0x000fe20000000000 */
[----:B------:R-:W2:Y:S01]  /*17cc0*/  LDCU UR18, c[0x0][0x39c] ;  /* 0x00007380ff1277ac */ /* 0x000ea20008000800 */
[C---:B0-----:R-:W-:Y:S01]  /*17cd0*/  LEA.HI.X.SX32 R13, R16.reuse, R2, 0x1, P6 ;  /* 0x00000002100d7211 */ /* 0x041fe200030f0eff */
[----:B------:R-:W-:Y:S01]  /*17ce0*/  VIADD R16, R16, UR14 ;  /* 0x0000000e10107c36 */ /* 0x000fe20008000000 */
[----:B------:R-:W-:Y:S01]  /*17cf0*/  PRMT R5, R7, 0x7632, R5 ;  /* 0x0000763207057816 */ /* 0x000fe20000000005 */
[----:B------:R-:W-:Y:S01]  /*17d00*/  VIADD R6, R28, 0xec ;  /* 0x000000ec1c067836 */ /* 0x000fe20000000000 */
[----:B------:R-:W0:Y:S01]  /*17d10*/  LDCU UR14, c[0x0][0x3b8] ;  /* 0x00007700ff0e77ac */ /* 0x000e220008000800 */
[----:B------:R1:W-:Y:S01]  /*17d20*/  @P5 STG.E.U16 desc[UR8][R12.64], R7 ;  /* 0x000000070c005986 */ /* 0x0003e2000c101508 */
[----:B------:R-:W-:-:S02]  /*17d30*/  LEA R14, P6, R16, R3, 0x1 ;  /* 0x00000003100e7211 */ /* 0x000fc400078c08ff */
[----:B------:R-:W-:Y:S01]  /*17d40*/  ISETP.LT.AND P5, PT, R0, UR19, !P0 ;  /* 0x0000001300007c0c */ /* 0x000fe2000c7a1270 */
[C---:B------:R-:W-:Y:S01]  /*17d50*/  VIADD R0, R16.reuse, UR15 ;  /* 0x0000000f10007c36 */ /* 0x040fe20008000000 */
[-C--:B------:R-:W-:Y:S01]  /*17d60*/  LEA.HI.X.SX32 R15, R16, R2.reuse, 0x1, P6 ;  /* 0x00000002100f7211 */ /* 0x080fe200030f0eff */
[----:B------:R-:W0:Y:S03]  /*17d70*/  LDCU UR15, c[0x0][0x39c] ;  /* 0x00007380ff0f77ac */ /* 0x000e260008000800 */
[-C--:B------:R-:W-:Y:S01]  /*17d80*/  LEA R4, P6, R0, R3.reuse, 0x1 ;  /* 0x0000000300047211 */ /* 0x080fe200078c08ff */
[----:B------:R2:W-:Y:S01]  /*17d90*/  @P4 STG.E.U16 desc[UR8][R14.64], R5 ;  /* 0x000000050e004986 */ /* 0x0005e2000c101508 */
[----:B------:R-:W-:Y:S01]  /*17da0*/  ISETP.LT.AND P4, PT, R6, UR21, !P0 ;  /* 0x0000001506007c0c */ /* 0x000fe2000c781270 */
[----:B-1----:R-:W-:Y:S01]  /*17db0*/  VIADD R7, R28, 0xed ;  /* 0x000000ed1c077836 */ /* 0x002fe20000000000 */
[CC--:B--2---:R-:W-:Y:S01]  /*17dc0*/  LEA.HI.X.SX32 R5, R0.reuse, R2.reuse, 0x1, P6 ;  /* 0x0000000200057211 */ /* 0x0c4fe200030f0eff */
[----:B------:R-:W-:Y:S01]  /*17dd0*/  VIADD R0, R0, UR16 ;  /* 0x0000001000007c36 */ /* 0x000fe20008000000 */
[----:B------:R-:W1:Y:S03]  /*17de0*/  LDCU UR16, c[0x0][0x39c] ;  /* 0x00007380ff1077ac */ /* 0x000e660008000800 */
[C---:B------:R-:W-:Y:S01]  /*17df0*/  VIADD R16, R0.reuse, UR17 ;  /* 0x0000001100107c36 */ /* 0x040fe20008000000 */
[CC--:B------:R-:W-:Y:S01]  /*17e00*/  LEA R6, P6, R0.reuse, R3.reuse, 0x1 ;  /* 0x0000000300067211 */ /* 0x0c0fe200078c08ff */
[----:B------:R2:W-:Y:S01]  /*17e10*/  @P3 STG.E.U16 desc[UR8][R4.64], R8 ;  /* 0x0000000804003986 */ /* 0x0005e2000c101508 */
[----:B------:R-:W-:Y:S01]  /*17e20*/  ISETP.LT.AND P3, PT, R7, UR22, !P0 ;  /* 0x0000001607007c0c */ /* 0x000fe2000c761270 */
[----:B------:R-:W0:Y:S01]  /*17e30*/  LDCU UR17, c[0x0][0x39c] ;  /* 0x00007380ff1177ac */ /* 0x000e220008000800 */
[----:B------:R-:W-:Y:S01]  /*17e40*/  LEA.HI.X.SX32 R7, R0, R2, 0x1, P6 ;  /* 0x0000000200077211 */ /* 0x000fe200030f0eff */
[----:B------:R-:W-:Y:S01]  /*17e50*/  VIADD R0, R28, 0xee ;  /* 0x000000ee1c007836 */ /* 0x000fe20000000000 */
[----:B------:R-:W-:-:S02]  /*17e60*/  LEA R12, P6, R16, R3, 0x1 ;  /* 0x00000003100c7211 */ /* 0x000fc400078c08ff */
[----:B--2---:R-:W-:Y:S02]  /*17e70*/  PRMT R5, R8, 0x7632, R5 ;  /* 0x0000763208057816 */ /* 0x004fe40000000005 */
[CC--:B------:R-:W-:Y:S01]  /*17e80*/  LEA.HI.X.SX32 R13, R16.reuse, R2.reuse, 0x1, P6 ;  /* 0x00000002100d7211 */ /* 0x0c0fe200030f0eff */
[----:B------:R-:W-:Y:S01]  /*17e90*/  VIADD R16, R16, UR11 ;  /* 0x0000000b10107c36 */ /* 0x000fe20008000000 */
[----:B------:R-:W2:Y:S01]  /*17ea0*/  LDCU UR11, c[0x0][0x3b8] ;  /* 0x00007700ff0b77ac */ /* 0x000ea20008000800 */
[----:B------:R-:W-:Y:S01]  /*17eb0*/  @P2 STG.E.U16 desc[UR8][R6.64], R5 ;  /* 0x0000000506002986 */ /* 0x000fe2000c101508 */
[----:B---3--:R-:W-:Y:S01]  /*17ec0*/  ISETP.LT.AND P2, PT, R0, UR20, !P0 ;  /* 0x0000001400007c0c */ /* 0x008fe2000c741270 */
[----:B------:R-:W-:Y:S01]  /*17ed0*/  VIADD R0, R28, 0xef ;  /* 0x000000ef1c007836 */ /* 0x000fe20000000000 */
[-C--:B------:R-:W-:Y:S01]  /*17ee0*/  LEA R14, P6, R16, R3.reuse, 0x1 ;  /* 0x00000003100e7211 */ /* 0x080fe200078c08ff */
[----:B------:R3:W-:Y:S03]  /*17ef0*/  @P1 STG.E.U16 desc[UR8][R12.64], R9 ;  /* 0x000000090c001986 */ /* 0x0007e6000c101508 */
[----:B------:R-:W-:Y:S01]  /*17f00*/  ISETP.LT.AND P1, PT, R0, UR18, !P0 ;  /* 0x0000001200007c0c */ /* 0x000fe2000c721270 */
[C---:B------:R-:W-:Y:S01]  /*17f10*/  VIADD R0, R16.reuse, UR4 ;  /* 0x0000000410007c36 */ /* 0x040fe20008000000 */
[----:B------:R-:W-:Y:S01]  /*17f20*/  LEA.HI.X.SX32 R15, R16, R2, 0x1, P6 ;  /* 0x00000002100f7211 */ /* 0x000fe200030f0eff */
[----:B------:R-:W-:Y:S01]  /*17f30*/  VIADD R4, R28, 0xf0 ;  /* 0x000000f01c047836 */ /* 0x000fe20000000000 */
[----:B------:R-:W1:Y:S02]  /*17f40*/  LDCU UR18, c[0x0][0x39c] ;  /* 0x00007380ff1277ac */ /* 0x000e640008000800 */
[----:B------:R-:W-:Y:S01]  /*17f50*/  LEA R16, P6, R0, R3, 0x1 ;  /* 0x0000000300107211 */ /* 0x000fe200078c08ff */
[----:B------:R-:W2:Y:S01]  /*17f60*/  LDCU UR4, c[0x0][0x3b8] ;  /* 0x00007700ff0477ac */ /* 0x000ea20008000800 */
[----:B---3--:R-:W-:-:S02]  /*17f70*/  PRMT R13, R9, 0x7632, R13 ;  /* 0x00007632090d7816 */ /* 0x008fc4000000000d */
[----:B------:R-:W-:-:S03]  /*17f80*/  LEA.HI.X.SX32 R17, R0, R2, 0x1, P6 ;  /* 0x0000000200117211 */ /* 0x000fc600030f0eff */
[----:B------:R3:W-:Y:S01]  /*17f90*/  @P5 STG.E.U16 desc[UR8][R14.64], R13 ;  /* 0x0000000d0e005986 */ /* 0x0007e2000c101508 */
[----:B0-----:R-:W-:Y:S01]  /*17fa0*/  ISETP.LT.AND P5, PT, R4, UR15, !P0 ;  /* 0x0000000f04007c0c */ /* 0x001fe2000c7a1270 */
[----:B------:R-:W-:Y:S01]  /*17fb0*/  VIADD R0, R0, UR6 ;  /* 0x0000000600007c36 */ /* 0x000fe20008000000 */
[----:B------:R-:W0:Y:S01]  /*17fc0*/  LDCU UR15, c[0x0][0x39c] ;  /* 0x00007380ff0f77ac */ /* 0x000e220008000800 */
[----:B------:R-:W0:Y:S01]  /*17fd0*/  LDS.128 R4, [R29+0x4000] ;  /* 0x004000001d047984 */ /* 0x000e220000000c00 */
[----:B------:R-:W-:Y:S02]  /*17fe0*/  VIADD R9, R28, 0xf1 ;  /* 0x000000f11c097836 */ /* 0x000fe40000000000 */
[CC--:B------:R-:W-:Y:S01]  /*17ff0*/  LEA R8, P6, R0.reuse, R3.reuse, 0x1 ;  /* 0x0000000300087211 */ /* 0x0c0fe200078c08ff */
[----:B------:R2:W-:Y:S01]  /*18000*/  @P4 STG.E.U16 desc[UR8][R16.64], R10 ;  /* 0x0000000a10004986 */ /* 0x0005e2000c101508 */
[----:B------:R-:W0:Y:S01]  /*18010*/  LDCU UR6, c[0x0][0x3b8] ;  /* 0x00007700ff0677ac */ /* 0x000e220008000800 */
[----:B-1----:R-:W-:Y:S01]  /*18020*/  ISETP.LT.AND P4, PT, R9, UR16, !P0 ;  /* 0x0000001009007c0c */ /* 0x002fe2000c781270 */
[C---:B---3--:R-:W-:Y:S01]  /*18030*/  VIADD R14, R0.reuse, UR5 ;  /* 0x00000005000e7c36 */ /* 0x048fe20008000000 */
[----:B------:R-:W-:Y:S01]  /*18040*/  LEA.HI.X.SX32 R9, R0, R2, 0x1, P6 ;  /* 0x0000000200097211 */ /* 0x000fe200030f0eff */
[----:B------:R-:W-:Y:S01]  /*18050*/  VIADD R0, R28, 0xf2 ;  /* 0x000000f21c007836 */ /* 0x000fe20000000000 */
[----:B------:R-:W-:Y:S01]  /*18060*/  PRMT R13, R10, 0x7632, R13 ;  /* 0x000076320a0d7816 */ /* 0x000fe2000000000d */
[----:B------:R-:W1:Y:S01]  /*18070*/  LDCU UR16, c[0x0][0x39c] ;  /* 0x00007380ff1077ac */ /* 0x000e620008000800 */
[----:B------:R-:W-:-:S03]  /*18080*/  LEA R12, P6, R14, R3, 0x1 ;  /* 0x000000030e0c7211 */ /* 0x000fc600078c08ff */
[----:B------:R3:W-:Y:S01]  /*18090*/  @P3 STG.E.U16 desc[UR8][R8.64], R13 ;  /* 0x0000000d08003986 */ /* 0x0007e2000c101508 */
[----:B------:R-:W-:Y:S01]  /*180a0*/  ISETP.LT.AND P3, PT, R0, UR17, !P0 ;  /* 0x0000001100007c0c */ /* 0x000fe2000c761270 */
[----:B------:R-:W-:Y:S01]  /*180b0*/  VIADD R0, R14, UR7 ;  /* 0x000000070e007c36 */ /* 0x000fe20008000000 */
[----:B------:R-:W0:Y:S01]  /*180c0*/  LDCU UR5, c[0x0][0x3b8] ;  /* 0x00007700ff0577ac */ /* 0x000e220008000800 */
[----:B--2---:R-:W-:Y:S01]  /*180d0*/  VIADD R10, R28, 0xf3 ;  /* 0x000000f31c0a7836 */ /* 0x004fe20000000000 */
[----:B------:R-:W2:Y:S01]  /*180e0*/  LDCU UR7, c[0x0][0x3b8] ;  /* 0x00007700ff0777ac */ /* 0x000ea20008000800 */
[----:B---3--:R-:W-:Y:S02]  /*180f0*/  LEA.HI.X.SX32 R13, R14, R2, 0x1, P6 ;  /* 0x000000020e0d7211 */ /* 0x008fe400030f0eff */
[----:B------:R-:W-:-:S03]  /*18100*/  LEA R14, P6, R0, R3, 0x1 ;  /* 0x00000003000e7211 */ /* 0x000fc600078c08ff */
[----:B------:R3:W-:Y:S01]  /*18110*/  @P2 STG.E.U16 desc[UR8][R12.64], R11 ;  /* 0x0000000b0c002986 */ /* 0x0007e2000c101508 */
[----:B------:R-:W-:Y:S01]  /*18120*/  ISETP.LT.AND P2, PT, R10, UR18, !P0 ;  /* 0x000000120a007c0c */ /* 0x000fe2000c741270 */
[C---:B----4-:R-:W-:Y:S01]  /*18130*/  VIADD R10, R0.reuse, UR12 ;  /* 0x0000000c000a7c36 */ /* 0x050fe20008000000 */
[----:B------:R-:W-:Y:S01]  /*18140*/  LEA.HI.X.SX32 R15, R0, R2, 0x1, P6 ;  /* 0x00000002000f7211 */ /* 0x000fe200030f0eff */
[----:B------:R-:W-:Y:S01]  /*18150*/  VIADD R0, R28, 0xf4 ;  /* 0x000000f41c007836 */ /* 0x000fe20000000000 */
[----:B------:R-:W-:Y:S01]  /*18160*/  PRMT R9, R11, 0x7632, R9 ;  /* 0x000076320b097816 */ /* 0x000fe20000000009 */
[----:B------:R-:W4:Y:S01]  /*18170*/  LDCU UR12, c[0x0][0x39c] ;  /* 0x00007380ff0c77ac */ /* 0x000f220008000800 */
[----:B------:R-:W-:-:S03]  /*18180*/  LEA R8, P6, R10, R3, 0x1 ;  /* 0x000000030a087211 */ /* 0x000fc600078c08ff */
[----:B------:R1:W-:Y:S01]  /*18190*/  @P1 STG.E.U16 desc[UR8][R14.64], R9 ;  /* 0x000000090e001986 */ /* 0x0003e2000c101508 */
[----:B0-----:R-:W-:Y:S01]  /*181a0*/  ISETP.LT.AND P1, PT, R0, UR15, !P0 ;  /* 0x0000000f00007c0c */ /* 0x001fe2000c721270 */
[----:B------:R-:W-:Y:S01]  /*181b0*/  VIADD R0, R10, UR13 ;  /* 0x0000000d0a007c36 */ /* 0x000fe20008000000 */
[----:B------:R-:W0:Y:S01]  /*181c0*/  LDCU UR15, c[0x0][0x39c] ;  /* 0x00007380ff0f77ac */ /* 0x000e220008000800 */
[----:B---3--:R-:W-:Y:S02]  /*181d0*/  VIADD R11, R28, 0xf5 ;  /* 0x000000f51c0b7836 */ /* 0x008fe40000000000 */
[----:B------:R-:W-:Y:S01]  /*181e0*/  VIADD R16, R0, UR14 ;  /* 0x0000000e00107c36 */ /* 0x000fe20008000000 */
[----:B------:R-:W3:Y:S01]  /*181f0*/  LDCU UR13, c[0x0][0x39c] ;  /* 0x00007380ff0d77ac */ /* 0x000ee20008000800 */
[----:B-1----:R-:W-:Y:S02]  /*18200*/  LEA.HI.X.SX32 R9, R10, R2, 0x1, P6 ;  /* 0x000000020a097211 */ /* 0x002fe400030f0eff */
[----:B------:R-:W-:-:S03]  /*18210*/  LEA R10, P6, R0, R3, 0x1 ;  /* 0x00000003000a7211 */ /* 0x000fc600078c08ff */
[----:B------:R1:W-:Y:S01]  /*18220*/  @P5 STG.E.U16 desc[UR8][R8.64], R4 ;  /* 0x0000000408005986 */ /* 0x0003e2000c101508 */
[----:B------:R-:W-:Y:S02]  /*18230*/  ISETP.LT.AND P5, PT, R11, UR16, !P0 ;  /* 0x000000100b007c0c */ /* 0x000fe4000c7a1270 */
[-C--:B------:R-:W-:Y:S01]  /*18240*/  LEA.HI.X.SX32 R11, R0, R2.reuse, 0x1, P6 ;  /* 0x00000002000b7211 */ /* 0x080fe200030f0eff */
[----:B------:R-:W-:Y:S01]  /*18250*/  VIADD R0, R28, 0xf6 ;  /* 0x000000f61c007836 */ /* 0x000fe20000000000 */
[----:B------:R-:W-:Y:S02]  /*18260*/  LEA R12, P6, R16, R3, 0x1 ;  /* 0x00000003100c7211 */ /* 0x000fe400078c08ff */
[----:B-1----:R-:W-:Y:S02]  /*18270*/  PRMT R9, R4, 0x7632, R9 ;  /* 0x0000763204097816 */ /* 0x002fe40000000009 */
[----:B------:R-:W-:-:S03]  /*18280*/  LEA.HI.X.SX32 R13, R16, R2, 0x1, P6 ;  /* 0x00000002100d7211 */ /* 0x000fc600030f0eff */
[----:B------:R-:W-:Y:S01]  /*18290*/  @P4 STG.E.U16 desc[UR8][R10.64], R9 ;  /* 0x000000090a004986 */ /* 0x000fe2000c101508 */
[----:B----4-:R-:W-:Y:S01]  /*182a0*/  ISETP.LT.AND P4, PT, R0, UR12, !P0 ;  /* 0x0000000c00007c0c */ /* 0x010fe2000c781270 */
[----:B------:R-:W-:Y:S01]  /*182b0*/  VIADD R0, R28, 0xf7 ;  /* 0x000000f71c007836 */ /* 0x000fe20000000000 */
[----:B------:R-:W1:Y:S01]  /*182c0*/  LDCU UR12, c[0x0][0x3b8] ;  /* 0x00007700ff0c77ac */ /* 0x000e620008000800 */
[----:B------:R-:W-:Y:S01]  /*182d0*/  VIADD R16, R16, UR11 ;  /* 0x0000000b10107c36 */ /* 0x000fe20008000000 */
[----:B------:R4:W-:Y:S01]  /*182e0*/  @P3 STG.E.U16 desc[UR8][R12.64], R5 ;  /* 0x000000050c003986 */ /* 0x0009e2000c101508 */
[----:B------:R-:W1:Y:S01]  /*182f0*/  LDCU UR11, c[0x0][0x39c] ;  /* 0x00007380ff0b77ac */ /* 0x000e620008000800 */
[----:B0-----:R-:W-:Y:S01]  /*18300*/  ISETP.LT.AND P3, PT, R0, UR15, !P0 ;  /* 0x0000000f00007c0c */ /* 0x001fe2000c761270 */
[C---:B------:R-:W-:Y:S01]  /*18310*/  VIADD R0, R16.reuse, UR4 ;  /* 0x0000000410007c36 */ /* 0x040fe20008000000 */
[----:B------:R-:W-:Y:S01]  /*18320*/  LEA R14, P6, R16, R3, 0x1 ;  /* 0x00000003100e7211 */ /* 0x000fe200078c08ff */
[----:B------:R-:W-:Y:S01]  /*18330*/  VIADD R4, R28, 0xf8 ;  /* 0x000000f81c047836 */ /* 0x000fe20000000000 */
[----:B------:R-:W0:Y:S01]  /*18340*/  LDS.128 R8, [R29+0x6000] ;  /* 0x006000001d087984 */ /* 0x000e220000000c00 */
[----:B------:R-:W0:Y:S01]  /*18350*/  LDCU UR4, c[0x0][0x3b8] ;  /* 0x00007700ff0477ac */ /* 0x000e220008000800 */
[----:B------:R-:W-:-:S02]  /*18360*/  LEA.HI.X.SX32 R15, R16, R2, 0x1, P6 ;  /* 0x00000002100f7211 */ /* 0x000fc400030f0eff */
[----:B------:R-:W-:Y:S02]  /*18370*/  LEA R16, P6, R0, R3, 0x1 ;  /* 0x0000000300107211 */ /* 0x000fe400078c08ff */
[----:B----4-:R-:W-:Y:S01]  /*18380*/  PRMT R13, R5, 0x7632, R13 ;  /* 0x00007632050d7816 */ /* 0x010fe2000000000d */
[----:B------:R-:W-:Y:S01]  /*18390*/  VIADD R5, R28, 0xf9 ;  /* 0x000000f91c057836 */ /* 0x000fe20000000000 */
[----:B------:R-:W-:-:S03]  /*183a0*/  LEA.HI.X.SX32 R17, R0, R2, 0x1, P6 ;  /* 0x0000000200117211 */ /* 0x000fc600030f0eff */
[----:B------:R4:W-:Y:S01]  /*183b0*/  @P2 STG.E.U16 desc[UR8][R14.64], R13 ;  /* 0x0000000d0e002986 */ /* 0x0009e2000c101508 */
[----:B---3--:R-:W-:Y:S01]  /*183c0*/  ISETP.LT.AND P2, PT, R4, UR13, !P0 ;  /* 0x0000000d04007c0c */ /* 0x008fe2000c741270 */
[----:B------:R-:W3:Y:S01]  /*183d0*/  LDCU UR13, c[0x0][0x39c] ;  /* 0x00007380ff0d77ac */ /* 0x000ee20008000800 */
[----:B------:R-:W-:Y:S01]  /*183e0*/  VIADD R0, R0, UR5 ;  /* 0x0000000500007c36 */ /* 0x000fe20008000000 */
[----:B------:R2:W-:Y:S01]  /*183f0*/  @P1 STG.E.U16 desc[UR8][R16.64], R6 ;  /* 0x0000000610001986 */ /* 0x0005e2000c101508 */
[----:B-1----:R-:W-:Y:S01]  /*18400*/  ISETP.LT.AND P1, PT, R5, UR11, !P0 ;  /* 0x0000000b05007c0c */ /* 0x002fe2000c721270 */
[----:B------:R-:W1:Y:S02]  /*18410*/  LDCU UR11, c[0x0][0x39c] ;  /* 0x00007380ff0b77ac */ /* 0x000e640008000800 */
[C---:B------:R-:W-:Y:S01]  /*18420*/  LEA R4, P6, R0.reuse, R3, 0x1 ;  /* 0x0000000300047211 */ /* 0x040fe200078c08ff */
[----:B------:R-:W0:Y:S01]  /*18430*/  LDCU UR5, c[0x0][0x3b8] ;  /* 0x00007700ff0577ac */ /* 0x000e220008000800 */
[----:B----4-:R-:W-:-:S02]  /*18440*/  VIADD R14, R0, UR6 ;  /* 0x00000006000e7c36 */ /* 0x010fc40008000000 */
[-C--:B------:R-:W-:Y:S02]  /*18450*/  LEA.HI.X.SX32 R5, R0, R2.reuse, 0x1, P6 ;  /* 0x0000000200057211 */ /* 0x080fe400030f0eff */
[----:B------:R-:W-:Y:S01]  /*18460*/  PRMT R13, R6, 0x7632, R13 ;  /* 0x00007632060d7816 */ /* 0x000fe2000000000d */
[----:B------:R-:W-:Y:S01]  /*18470*/  VIADD R0, R28, 0xfa ;  /* 0x000000fa1c007836 */ /* 0x000fe20000000000 */
[----:B------:R-:W-:Y:S01]  /*18480*/  LEA R12, P6, R14, R3, 0x1 ;  /* 0x000000030e0c7211 */ /* 0x000fe200078c08ff */
[----:B--2---:R-:W-:Y:S01]  /*18490*/  VIADD R6, R28, 0xfb ;  /* 0x000000fb1c067836 */ /* 0x004fe20000000000 */
[----:B------:R-:W2:Y:S01]  /*184a0*/  LDCU UR6, c[0x0][0x3b8] ;  /* 0x00007700ff0677ac */ /* 0x000ea20008000800 */
[----:B------:R4:W-:Y:S01]  /*184b0*/  @P5 STG.E.U16 desc[UR8][R4.64], R13 ;  /* 0x0000000d04005986 */ /* 0x0009e2000c101508 */
[----:B---3--:R-:W-:Y:S01]  /*184c0*/  ISETP.LT.AND P5, PT, R0, UR13, !P0 ;  /* 0x0000000d00007c0c */ /* 0x008fe2000c7a1270 */
[C---:B------:R-:W-:Y:S01]  /*184d0*/  VIADD R0, R14.reuse, UR7 ;  /* 0x000000070e007c36 */ /* 0x040fe20008000000 */
[----:B------:R-:W3:Y:S01]  /*184e0*/  LDCU UR13, c[0x0][0x39c] ;  /* 0x00007380ff0d77ac */ /* 0x000ee20008000800 */
[----:B------:R-:W0:Y:S01]  /*184f0*/  LDCU UR7, c[0x0][0x3b8] ;  /* 0x00007700ff0777ac */ /* 0x000e220008000800 */
[----:B----4-:R-:W-:-:S05]  /*18500*/  LEA.HI.X.SX32 R13, R14, R2, 0x1, P6 ;  /* 0x000000020e0d7211 */ /* 0x010fca00030f0eff */
[----:B------:R4:W-:Y:S01]  /*18510*/  @P4 STG.E.U16 desc[UR8][R12.64], R7 ;  /* 0x000000070c004986 */ /* 0x0009e2000c101508 */
[----:B-1----:R-:W-:Y:S01]  /*18520*/  ISETP.LT.AND P4, PT, R6, UR11, !P0 ;  /* 0x0000000b06007c0c */ /* 0x002fe2000c781270 */
[C---:B------:R-:W-:Y:S01]  /*18530*/  VIADD R6, R0.reuse, UR12 ;  /* 0x0000000c00067c36 */ /* 0x040fe20008000000 */
[----:B------:R-:W1:Y:S01]  /*18540*/  LDCU UR12, c[0x0][0x39c] ;  /* 0x00007380ff0c77ac */ /* 0x000e620008000800 */
[CC--:B------:R-:W-:Y:S01]  /*18550*/  LEA R14, P6, R0.reuse, R3.reuse, 0x1 ;  /* 0x00000003000e7211 */ /* 0x0c0fe200078c08ff */
[----:B------:R-:W1:Y:S03]  /*18560*/  LDCU UR11, c[0x0][0x3b8] ;  /* 0x00007700ff0b77ac */ /* 0x000e660008000800 */
[----:B------:R-:W-:Y:S02]  /*18570*/  LEA.HI.X.SX32 R15, R0, R2, 0x1, P6 ;  /* 0x00000002000f7211 */ /* 0x000fe400030f0eff */
[----:B------:R-:W-:Y:S01]  /*18580*/  LEA R4, P6, R6, R3, 0x1 ;  /* 0x0000000306047211 */ /* 0x000fe200078c08ff */
[----:B------:R-:W-:Y:S01]  /*18590*/  VIADD R0, R28, 0xfc ;  /* 0x000000fc1c007836 */ /* 0x000fe20000000000 */
[----:B----4-:R-:W-:-:S02]  /*185a0*/  PRMT R13, R7, 0x7632, R13 ;  /* 0x00007632070d7816 */ /* 0x010fc4000000000d */
[CC--:B------:R-:W-:Y:S01]  /*185b0*/  LEA.HI.X.SX32 R5, R6.reuse, R2.reuse, 0x1, P6 ;  /* 0x0000000206057211 */ /* 0x0c0fe200030f0eff */
[----:B0-----:R-:W-:Y:S01]  /*185c0*/  VIADD R6, R6, UR4 ;  /* 0x0000000406067c36 */ /* 0x001fe20008000000 */
[----:B------:R-:W0:Y:S01]  /*185d0*/  LDCU UR4, c[0x0][0x3b8] ;  /* 0x00007700ff0477ac */ /* 0x000e220008000800 */
[----:B------:R-:W-:Y:S01]  /*185e0*/  @P3 STG.E.U16 desc[UR8][R14.64], R13 ;  /* 0x0000000d0e003986 */ /* 0x000fe2000c101508 */
[----:B------:R-:W-:Y:S01]  /*185f0*/  VIADD R7, R28, 0xfd ;  /* 0x000000fd1c077836 */ /* 0x000fe20000000000 */
[----:B---3--:R-:W-:Y:S01]  /*18600*/  ISETP.LT.AND P3, PT, R0, UR13, !P0 ;  /* 0x0000000d00007c0c */ /* 0x008fe2000c761270 */
[C---:B------:R-:W-:Y:S01]  /*18610*/  VIADD R0, R6.reuse, UR5 ;  /* 0x0000000506007c36 */ /* 0x040fe20008000000 */
[-C--:B------:R-:W-:Y:S01]  /*18620*/  LEA R16, P6, R6, R3.reuse, 0x1 ;  /* 0x0000000306107211 */ /* 0x080fe200078c08ff */
[----:B------:R3:W-:Y:S01]  /*18630*/  @P2 STG.E.U16 desc[UR8][R4.64], R8 ;  /* 0x0000000804002986 */ /* 0x0007e2000c101508 */
[----:B-1----:R-:W-:Y:S01]  /*18640*/  ISETP.LT.AND P2, PT, R7, UR12, !P0 ;  /* 0x0000000c07007c0c */ /* 0x002fe2000c741270 */
[----:B--2---:R-:W-:Y:S01]  /*18650*/  VIADD R7, R0, UR6 ;  /* 0x0000000600077c36 */ /* 0x004fe20008000000 */
[----:B------:R-:W1:Y:S01]  /*18660*/  LDCU UR5, c[0x0][0x3b8] ;  /* 0x00007700ff0577ac */ /* 0x000e620008000800 */
[----:B------:R-:W-:Y:S01]  /*18670*/  LEA.HI.X.SX32 R17, R6, R2, 0x1, P6 ;  /* 0x0000000206117211 */ /* 0x000fe200030f0eff */
[----:B------:R-:W2:Y:S01]  /*18680*/  LDCU UR6, c[0x0][0x39c] ;  /* 0x00007380ff0677ac */ /* 0x000ea20008000800 */
[----:B---3--:R-:W-:Y:S01]  /*18690*/  PRMT R5, R8, 0x7632, R5 ;  /* 0x0000763208057816 */ /* 0x008fe20000000005 */
[----:B------:R-:W-:Y:S01]  /*186a0*/  VIADD R8, R7, UR7 ;  /* 0x0000000707087c36 */ /* 0x000fe20008000000 */
[----:B------:R-:W-:-:S03]  /*186b0*/  LEA R4, P6, R0, R3, 0x1 ;  /* 0x0000000300047211 */ /* 0x000fc600078c08ff */
[----:B------:R3:W-:Y:S01]  /*186c0*/  @P1 STG.E.U16 desc[UR8][R16.64], R5 ;  /* 0x0000000510001986 */ /* 0x0007e2000c101508 */
[-C--:B------:R-:W-:Y:S01]  /*186d0*/  LEA R12, P1, R7, R3.reuse, 0x1 ;  /* 0x00000003070c7211 */ /* 0x080fe200078208ff */
[----:B------:R-:W-:Y:S01]  /*186e0*/  VIADD R20, R28, 0xff ;  /* 0x000000ff1c147836 */ /* 0x000fe20000000000 */
[----:B---3--:R-:W-:Y:S01]  /*186f0*/  LEA.HI.X.SX32 R5, R0, R2, 0x1, P6 ;  /* 0x0000000200057211 */ /* 0x008fe200030f0eff */
[C---:B------:R-:W-:Y:S01]  /*18700*/  VIADD R0, R8.reuse, UR11 ;  /* 0x0000000b08007c36 */ /* 0x040fe20008000000 */
[----:B------:R-:W-:-:S03]  /*18710*/  LEA R6, P6, R8, R3, 0x1 ;  /* 0x0000000308067211 */ /* 0x000fc600078c08ff */
[----:B0-----:R-:W-:Y:S01]  /*18720*/  VIADD R19, R0, UR4 ;  /* 0x0000000400137c36 */ /* 0x001fe20008000000 */
[-C--:B------:R-:W-:Y:S01]  /*18730*/  LEA.HI.X.SX32 R13, R7, R2.reuse, 0x1, P1 ;  /* 0x00000002070d7211 */ /* 0x080fe200008f0eff */
[----:B------:R-:W-:Y:S01]  /*18740*/  VIADD R28, R28, 0xfe ;  /* 0x000000fe1c1c7836 */ /* 0x000fe20000000000 */
[-C--:B------:R-:W-:Y:S02]  /*18750*/  LEA.HI.X.SX32 R7, R8, R2.reuse, 0x1, P6 ;  /* 0x0000000208077211 */ /* 0x080fe400030f0eff */
[CC--:B------:R-:W-:Y:S01]  /*18760*/  LEA R16, P1, R19.reuse, R3.reuse, 0x1 ;  /* 0x0000000313107211 */ /* 0x0c0fe200078208ff */
[C---:B-1----:R-:W-:Y:S01]  /*18770*/  VIADD R8, R19.reuse, UR5 ;  /* 0x0000000513087c36 */ /* 0x042fe20008000000 */
[----:B------:R-:W-:Y:S02]  /*18780*/  LEA R14, P6, R0, R3, 0x1 ;  /* 0x00000003000e7211 */ /* 0x000fe400078c08ff */
[----:B------:R-:W-:Y:S02]  /*18790*/  LEA.HI.X.SX32 R17, R19, R2, 0x1, P1 ;  /* 0x0000000213117211 */ /* 0x000fe400008f0eff */
[----:B--2---:R-:W-:-:S02]  /*187a0*/  ISETP.LT.AND P1, PT, R28, UR6, !P0 ;  /* 0x000000061c007c0c */ /* 0x004fc4000c721270 */
[-C--:B------:R-:W-:Y:S02]  /*187b0*/  LEA.HI.X.SX32 R15, R0, R2.reuse, 0x1, P6 ;  /* 0x00000002000f7211 */ /* 0x080fe400030f0eff */
[----:B------:R-:W-:Y:S02]  /*187c0*/  ISETP.LT.AND P0, PT, R20, UR10, !P0 ;  /* 0x0000000a14007c0c */ /* 0x000fe4000c701270 */
[C---:B------:R-:W-:Y:S02]  /*187d0*/  LEA R18, P6, R8.reuse, R3, 0x1 ;  /* 0x0000000308127211 */ /* 0x040fe400078c08ff */
[----:B------:R-:W-:Y:S02]  /*187e0*/  PRMT R0, R9, 0x7632, R0 ;  /* 0x0000763209007816 */ /* 0x000fe40000000000 */
[----:B------:R-:W-:Y:S02]  /*187f0*/  LEA.HI.X.SX32 R19, R8, R2, 0x1, P6 ;  /* 0x0000000208137211 */ /* 0x000fe400030f0eff */
[----:B------:R-:W-:Y:S01]  /*18800*/  PRMT R2, R10, 0x7632, R2 ;  /* 0x000076320a027816 */ /* 0x000fe20000000002 */
[----:B------:R0:W-:Y:S04]  /*18810*/  @P5 STG.E.U16 desc[UR8][R4.64], R9 ;  /* 0x0000000904005986 */ /* 0x0001e8000c101508 */
[----:B------:R0:W-:Y:S04]  /*18820*/  @P4 STG.E.U16 desc[UR8][R12.64], R0 ;  /* 0x000000000c004986 */ /* 0x0001e8000c101508 */
[----:B------:R0:W-:Y:S04]  /*18830*/  @P3 STG.E.U16 desc[UR8][R6.64], R10 ;  /* 0x0000000a06003986 */ /* 0x0001e8000c101508 */
[----:B------:R0:W-:Y:S04]  /*18840*/  @P2 STG.E.U16 desc[UR8][R14.64], R2 ;  /* 0x000000020e002986 */ /* 0x0001e8000c101508 */
[----:B------:R0:W-:Y:S01]  /*18850*/  @P1 STG.E.U16 desc[UR8][R16.64], R11 ;  /* 0x0000000b10001986 */ /* 0x0001e2000c101508 */
[----:B------:R-:W-:Y:S05]  /*18860*/  @!P0 EXIT ;  /* 0x000000000000894d */ /* 0x000fea0003800000 */
[----:B0-----:R-:W-:-:S05]  /*18870*/  PRMT R9, R11, 0x7632, R9 ;  /* 0x000076320b097816 */ /* 0x001fca0000000009 */
[----:B------:R-:W-:Y:S01]  /*18880*/  STG.E.U16 desc[UR8][R18.64], R9 ;  /* 0x0000000912007986 */ /* 0x000fe2000c101508 */
[----:B------:R-:W-:Y:S05]  /*18890*/  EXIT ;  /* 0x000000000000794d */ /* 0x000fea0003800000 */
.L_x_3:
[----:B------:R-:W-:-:S00]  /*188a0*/  BRA `(.L_x_3) ;  /* 0xfffffffc00fc7947 */ /* 0x000fc0000383ffff */
[----:B------:R-:W-:-:S00]  /*188b0*/  NOP ;  /* 0x0000000000007918 */ /* 0x000fc00000000000 */
        /* <DEDUP_REMOVED lines=12> */
.L_x_4:


//--------------------- .nv.shared.matmul_kernel  --------------------------
	.section	.nv.shared.matmul_kernel,"aw",@nobits
	.sectionflags	@""
	.align	16
	.zero		1024


//--------------------- .nv.shared.reserved.0     --------------------------
	.section	.nv.shared.reserved.0,"aw",@nobits
	.weak		__nv_reservedSMEM_offset_0_alias
	.size		__nv_reservedSMEM_offset_0_alias, 0, 64
	.other		__nv_reservedSMEM_offset_0_alias,@"STO_CUDA_RESERVED_SHARED STV_DEFAULT"
__nv_reservedSMEM_offset_0_alias:
	.zero		0
	.zero		64


//--------------------- .nv.constant0.matmul_kernel --------------------------
	.section	.nv.constant0.matmul_kernel,"a",@progbits
	.sectionflags	@""
	.align	4
.nv.constant0.matmul_kernel:
	.zero		976


//--------------------- SYMBOLS --------------------------

	.type		.nv.reservedSmem.offset0,@object
	.size		.nv.reservedSmem.offset0,0x4
	.type		.nv.reservedSmem.cap,@object
	.size		.nv.reservedSmem.cap,0x4
